// auto-generated by cutlass_sweep.gemm — config: {"arch": "sm_90", "cluster_m": 2, "cluster_n": 1, "dtype": "int8", "dtype_b": "int8", "layout": "nt", "stages": 0, "tile_k": 128, "tile_m": 512, "tile_n": 128}
#include "cutlass/cutlass.h"
#include "cutlass/gemm/collective/collective_builder.hpp"
#include "cutlass/gemm/device/gemm_universal_adapter.h"
#include "cutlass/gemm/kernel/gemm_universal.hpp"
#include "cutlass/epilogue/collective/collective_builder.hpp"

using ElemA = int8_t;
using ElemB = int8_t;
using ElemCD = int8_t;
using Acc  = int32_t;
using TileShape    = cute::Shape<cute::_512, cute::_128, cute::_128>;
using ClusterShape = cute::Shape<cute::_2, cute::_1, cute::_1>;

using CollectiveEpilogue = typename cutlass::epilogue::collective::CollectiveBuilder<
    cutlass::arch::Sm90, cutlass::arch::OpClassTensorOp,
    TileShape, ClusterShape,
    cutlass::epilogue::collective::EpilogueTileAuto,
    Acc, Acc,
    ElemCD, cutlass::layout::RowMajor, 128 / cutlass::sizeof_bits<ElemCD>::value,
    ElemCD, cutlass::layout::RowMajor, 128 / cutlass::sizeof_bits<ElemCD>::value,
    cutlass::epilogue::collective::EpilogueScheduleAuto
  >::CollectiveOp;

using CollectiveMainloop = typename cutlass::gemm::collective::CollectiveBuilder<
    cutlass::arch::Sm90, cutlass::arch::OpClassTensorOp,
    ElemA, cutlass::layout::RowMajor, 128 / cutlass::sizeof_bits<ElemA>::value,
    ElemB, cutlass::layout::ColumnMajor, 128 / cutlass::sizeof_bits<ElemB>::value,
    Acc,
    TileShape, ClusterShape,
    cutlass::gemm::collective::StageCountAutoCarveout<static_cast<int>(sizeof(typename CollectiveEpilogue::SharedStorage))>,
    cutlass::gemm::collective::KernelScheduleAuto
  >::CollectiveOp;

using GemmKernel = cutlass::gemm::kernel::GemmUniversal<
    cute::Shape<int,int,int,int>,
    CollectiveMainloop,
    CollectiveEpilogue
>;
using Gemm = cutlass::gemm::device::GemmUniversalAdapter<GemmKernel>;

// Force the device kernel symbol into the cubin without needing a host main.
auto* _anchor = &cutlass::device_kernel<GemmKernel>;


// ===== COMPILED SASS (sm_90a) =====

	.target	sm_90a

	.elftype	@"ET_EXEC"


//--------------------- .note.nv.tkinfo           --------------------------
	.section	.note.nv.tkinfo,"",@"SHT_NOTE"
	.sectionflags	@"SHF_NOTE_NV_TKINFO"
	.tkinfo
        /*0018*/ 	.word	0x00000002
        /*0030*/ 	.string	""
        /*0030*/ 	.string	"ptxas"
        /*0030*/ 	.string	"Cuda compilation tools, release 13.0, V13.0.88"
        /*0030*/ 	.string	"Build cuda_13.0.r13.0/compiler.36424714_0"
        /*0030*/ 	.string	"-arch sm_90a -m 64 "



//--------------------- .note.nv.cuinfo           --------------------------
	.section	.note.nv.cuinfo,"",@"SHT_NOTE"
	.sectionflags	@"SHF_NOTE_NV_CUINFO"
        /*0018*/ 	.short	0x0002
        /*001a*/ 	.short	0x005a
        /*001c*/ 	.short	0x0082
	.zero		2


//--------------------- .nv.info                  --------------------------
	.section	.nv.info,"",@"SHT_CUDA_INFO"
	.align	4


	//----- nvinfo : EIATTR_REGCOUNT
	.align		4
        /*0000*/ 	.byte	0x04, 0x2f
        /*0002*/ 	.short	(.L_15 - .L_14)
	.align		4
.L_14:
        /*0004*/ 	.word	index@(_ZN7cutlass13device_kernelINS_4gemm6kernel13GemmUniversalIN4cute5tupleIJiiiiEEENS1_10collective13CollectiveMmaINS1_34MainloopSm90TmaGmmaWarpSpecializedILi2ENS5_IJNS4_1CILi2EEENSA_ILi1EEESC_EEENS1_35KernelTmaWarpSpecializedCooperativeEEENS5_IJNSA_ILi512EEENSA_ILi128EEESH_EEEaNS5_IJlSC_lEEEaSJ_NS4_8TiledMMAINS4_8MMA_AtomIJNS4_4SM904GMMA27MMA_64x128x32_S32S8S8_SS_TNEEEENS4_6LayoutISD_NS5_IJSC_NSA_ILi0EEESR_EEEEENS5_IJNS4_10UnderscoreESU_SU_EEEEENS4_13SM90_TMA_LOADENS4_14ComposedLayoutINS4_7SwizzleILi3ELi4ELi3EEENS4_18smem_ptr_flag_bitsILi8EEENSQ_INS5_IJNSA_ILi8EEESH_EEENS5_IJSH_SC_EEEEEEEvNS4_8identityENS4_23SM90_TMA_LOAD_MULTICASTES17_vS18_EENS_8epilogue10collective6detail29Sm90TmaWarpSpecializedAdapterINS1C_15DefaultEpilogueIaSJ_SJ_NS1B_6thread17LinearCombinationIaLi1EiiLNS1G_9ScaleType4KindE0ELNS_15FloatRoundStyleE2EaEENS1_15EpilogueDefaultEEEEEvvEEEEvNT_6ParamsE)
        /*0008*/ 	.word	0x000000a8


	//----- nvinfo : EIATTR_FRAME_SIZE
	.align		4
.L_15:
        /*000c*/ 	.byte	0x04, 0x11
        /*000e*/ 	.short	(.L_17 - .L_16)
	.align		4
.L_16:
        /*0010*/ 	.word	index@(_ZN7cutlass13device_kernelINS_4gemm6kernel13GemmUniversalIN4cute5tupleIJiiiiEEENS1_10collective13CollectiveMmaINS1_34MainloopSm90TmaGmmaWarpSpecializedILi2ENS5_IJNS4_1CILi2EEENSA_ILi1EEESC_EEENS1_35KernelTmaWarpSpecializedCooperativeEEENS5_IJNSA_ILi512EEENSA_ILi128EEESH_EEEaNS5_IJlSC_lEEEaSJ_NS4_8TiledMMAINS4_8MMA_AtomIJNS4_4SM904GMMA27MMA_64x128x32_S32S8S8_SS_TNEEEENS4_6LayoutISD_NS5_IJSC_NSA_ILi0EEESR_EEEEENS5_IJNS4_10UnderscoreESU_SU_EEEEENS4_13SM90_TMA_LOADENS4_14ComposedLayoutINS4_7SwizzleILi3ELi4ELi3EEENS4_18smem_ptr_flag_bitsILi8EEENSQ_INS5_IJNSA_ILi8EEESH_EEENS5_IJSH_SC_EEEEEEEvNS4_8identityENS4_23SM90_TMA_LOAD_MULTICASTES17_vS18_EENS_8epilogue10collective6detail29Sm90TmaWarpSpecializedAdapterINS1C_15DefaultEpilogueIaSJ_SJ_NS1B_6thread17LinearCombinationIaLi1EiiLNS1G_9ScaleType4KindE0ELNS_15FloatRoundStyleE2EaEENS1_15EpilogueDefaultEEEEEvvEEEEvNT_6ParamsE)
        /*0014*/ 	.word	0x00000490


	//----- nvinfo : EIATTR_MIN_STACK_SIZE
	.align		4
.L_17:
        /*0018*/ 	.byte	0x04, 0x12
        /*001a*/ 	.short	(.L_19 - .L_18)
	.align		4
.L_18:
        /*001c*/ 	.word	index@(_ZN7cutlass13device_kernelINS_4gemm6kernel13GemmUniversalIN4cute5tupleIJiiiiEEENS1_10collective13CollectiveMmaINS1_34MainloopSm90TmaGmmaWarpSpecializedILi2ENS5_IJNS4_1CILi2EEENSA_ILi1EEESC_EEENS1_35KernelTmaWarpSpecializedCooperativeEEENS5_IJNSA_ILi512EEENSA_ILi128EEESH_EEEaNS5_IJlSC_lEEEaSJ_NS4_8TiledMMAINS4_8MMA_AtomIJNS4_4SM904GMMA27MMA_64x128x32_S32S8S8_SS_TNEEEENS4_6LayoutISD_NS5_IJSC_NSA_ILi0EEESR_EEEEENS5_IJNS4_10UnderscoreESU_SU_EEEEENS4_13SM90_TMA_LOADENS4_14ComposedLayoutINS4_7SwizzleILi3ELi4ELi3EEENS4_18smem_ptr_flag_bitsILi8EEENSQ_INS5_IJNSA_ILi8EEESH_EEENS5_IJSH_SC_EEEEEEEvNS4_8identityENS4_23SM90_TMA_LOAD_MULTICASTES17_vS18_EENS_8epilogue10collective6detail29Sm90TmaWarpSpecializedAdapterINS1C_15DefaultEpilogueIaSJ_SJ_NS1B_6thread17LinearCombinationIaLi1EiiLNS1G_9ScaleType4KindE0ELNS_15FloatRoundStyleE2EaEENS1_15EpilogueDefaultEEEEEvvEEEEvNT_6ParamsE)
        /*0020*/ 	.word	0x00000490
.L_19:


//--------------------- .nv.compat                --------------------------
	.section	.nv.compat,"",@"SHT_CUDA_COMPAT_INFO"
	.align	4
        /*0000*/ 	.byte	0x02, 0x09, 0x01, 0x00, 0x02, 0x02, 0x04, 0x00, 0x02, 0x05, 0x05, 0x00, 0x03, 0x07, 0x01, 0x01
        /*0010*/ 	.byte	0x02, 0x03, 0x01, 0x00, 0x02, 0x06, 0x01, 0x00, 0x04, 0x0b, 0x08, 0x00, 0x00, 0x00, 0x00, 0x00
        /*0020*/ 	.byte	0x00, 0x00, 0x00, 0x00


//--------------------- .nv.info._ZN7cutlass13device_kernelINS_4gemm6kernel13GemmUniversalIN4cute5tupleIJiiiiEEENS1_10collective13CollectiveMmaINS1_34MainloopSm90TmaGmmaWarpSpecializedILi2ENS5_IJNS4_1CILi2EEENSA_ILi1EEESC_EEENS1_35KernelTmaWarpSpecializedCooperativeEEENS5_IJNSA_ILi512EEENSA_ILi128EEESH_EEEaNS5_IJlSC_lEEEaSJ_NS4_8TiledMMAINS4_8MMA_AtomIJNS4_4SM904GMMA27MMA_64x128x32_S32S8S8_SS_TNEEEENS4_6LayoutISD_NS5_IJSC_NSA_ILi0EEESR_EEEEENS5_IJNS4_10UnderscoreESU_SU_EEEEENS4_13SM90_TMA_LOADENS4_14ComposedLayoutINS4_7SwizzleILi3ELi4ELi3EEENS4_18smem_ptr_flag_bitsILi8EEENSQ_INS5_IJNSA_ILi8EEESH_EEENS5_IJSH_SC_EEEEEEEvNS4_8identityENS4_23SM90_TMA_LOAD_MULTICASTES17_vS18_EENS_8epilogue10collective6detail29Sm90TmaWarpSpecializedAdapterINS1C_15DefaultEpilogueIaSJ_SJ_NS1B_6thread17LinearCombinationIaLi1EiiLNS1G_9ScaleType4KindE0ELNS_15FloatRoundStyleE2EaEENS1_15EpilogueDefaultEEEEEvvEEEEvNT_6ParamsE --------------------------
	.section	.nv.info._ZN7cutlass13device_kernelINS_4gemm6kernel13GemmUniversalIN4cute5tupleIJiiiiEEENS1_10collective13CollectiveMmaINS1_34MainloopSm90TmaGmmaWarpSpecializedILi2ENS5_IJNS4_1CILi2EEENSA_ILi1EEESC_EEENS1_35KernelTmaWarpSpecializedCooperativeEEENS5_IJNSA_ILi512EEENSA_ILi128EEESH_EEEaNS5_IJlSC_lEEEaSJ_NS4_8TiledMMAINS4_8MMA_AtomIJNS4_4SM904GMMA27MMA_64x128x32_S32S8S8_SS_TNEEEENS4_6LayoutISD_NS5_IJSC_NSA_ILi0EEESR_EEEEENS5_IJNS4_10UnderscoreESU_SU_EEEEENS4_13SM90_TMA_LOADENS4_14ComposedLayoutINS4_7SwizzleILi3ELi4ELi3EEENS4_18smem_ptr_flag_bitsILi8EEENSQ_INS5_IJNSA_ILi8EEESH_EEENS5_IJSH_SC_EEEEEEEvNS4_8identityENS4_23SM90_TMA_LOAD_MULTICASTES17_vS18_EENS_8epilogue10collective6detail29Sm90TmaWarpSpecializedAdapterINS1C_15DefaultEpilogueIaSJ_SJ_NS1B_6thread17LinearCombinationIaLi1EiiLNS1G_9ScaleType4KindE0ELNS_15FloatRoundStyleE2EaEENS1_15EpilogueDefaultEEEEEvvEEEEvNT_6ParamsE,"",@"SHT_CUDA_INFO"
	.sectionflags	@""
	.align	4


	//----- nvinfo : EIATTR_CUDA_API_VERSION
	.align		4
        /*0000*/ 	.byte	0x04, 0x37
        /*0002*/ 	.short	(.L_21 - .L_20)
.L_20:
        /*0004*/ 	.word	0x00000082


	//----- nvinfo : EIATTR_KPARAM_INFO
	.align		4
.L_21:
        /*0008*/ 	.byte	0x04, 0x17
        /*000a*/ 	.short	(.L_23 - .L_22)
.L_22:
        /*000c*/ 	.word	0x00000000
        /*0010*/ 	.short	0x0000
        /*0012*/ 	.short	0x0070
        /*0014*/ 	.byte	0x00, 0xf0, 0x01, 0x10


	//----- nvinfo : EIATTR_SPARSE_MMA_MASK
	.align		4
.L_23:
        /*0018*/ 	.byte	0x03, 0x50
        /*001a*/ 	.short	0x0000


	//----- nvinfo : EIATTR_MAXREG_COUNT
	.align		4
        /*001c*/ 	.byte	0x03, 0x1b
        /*001e*/ 	.short	0x00a8


	//----- nvinfo : EIATTR_NUM_BARRIERS
	.align		4
        /*0020*/ 	.byte	0x02, 0x4c
        /*0022*/ 	.byte	0x01
	.zero		1


	//----- nvinfo : EIATTR_EXTERNS
	.align		4
        /*0024*/ 	.byte	0x04, 0x0f
        /*0026*/ 	.short	(.L_25 - .L_24)


	//   ....[0]....
	.align		4
.L_24:
        /*0028*/ 	.word	index@(__assertfail)


	//----- nvinfo : EIATTR_ANNOTATIONS
	.align		4
.L_25:
        /*002c*/ 	.byte	0x04, 0x55
        /*002e*/ 	.short	(.L_27 - .L_26)


	//   ....[0]....
.L_26:
        /*0030*/ 	.word	0x00000001
        /*0034*/ 	.byte	0x00, 0x07, 0x00, 0x00, 0x01, 0x00, 0x00, 0x00, 0xc0, 0x09, 0x00, 0x00, 0x01, 0x00, 0x00, 0x00
        /* <DEDUP_REMOVED lines=445> */
        /*1c14*/ 	.byte	0x30, 0x92, 0x01, 0x00


	//----- nvinfo : EIATTR_MERCURY_ISA_VERSION
	.align		4
.L_27:
        /*1c18*/ 	.byte	0x03, 0x5f
        /*1c1a*/ 	.short	0x0101


	//----- nvinfo : EIATTR_INT_WARP_WIDE_INSTR_OFFSETS
	.align		4
        /*1c1c*/ 	.byte	0x04, 0x31
        /*1c1e*/ 	.short	(.L_29 - .L_28)


	//   ....[0]....
.L_28:
        /*1c20*/ 	.word	0x00000540


	//   ....[1]....
        /*1c24*/ 	.word	0x00000550


	//   ....[2]....
        /*1c28*/ 	.word	0x000006d0


	//   ....[3]....
        /*1c2c*/ 	.word	0x00006b10


	//----- nvinfo : EIATTR_COOP_GROUP_MASK_REGIDS
	.align		4
.L_29:
        /*1c30*/ 	.byte	0x04, 0x29
        /*1c32*/ 	.short	(.L_31 - .L_30)


	//   ....[0]....
.L_30:
        /*1c34*/ 	.word	0xffffffff


	//   ....[1]....
        /*1c38*/ 	.word	0xffffffff


	//   ....[2]....
        /*1c3c*/ 	.word	0xffffffff


	//   ....[3]....
        /*1c40*/ 	.word	0xffffffff


	//   ....[4]....
        /*1c44*/ 	.word	0xffffffff


	//   ....[5]....
        /*1c48*/ 	.word	0xffffffff


	//----- nvinfo : EIATTR_COOP_GROUP_INSTR_OFFSETS
	.align		4
.L_31:
        /*1c4c*/ 	.byte	0x04, 0x28
        /*1c4e*/ 	.short	(.L_33 - .L_32)


	//   ....[0]....
.L_32:
        /*1c50*/ 	.word	0x00000070


	//   ....[1]....
        /*1c54*/ 	.word	0x00000080


	//   ....[2]....
        /*1c58*/ 	.word	0x000001a0


	//   ....[3]....
        /*1c5c*/ 	.word	0x00000390


	//   ....[4]....
        /*1c60*/ 	.word	0x00000810


	//   ....[5]....
        /*1c64*/ 	.word	0x00001450


	//----- nvinfo : EIATTR_REG_RECONFIG
	.align		4
.L_33:
        /*1c68*/ 	.byte	0x01, 0x54
	.zero		2


	//----- nvinfo : EIATTR_SYSCALL_OFFSETS
	.align		4
        /*1c6c*/ 	.byte	0x04, 0x46
        /*1c6e*/ 	.short	(.L_35 - .L_34)


	//   ....[0]....
.L_34:
        /*1c70*/ 	.word	0x00001600


	//----- nvinfo : EIATTR_MBARRIER_INSTR_OFFSETS
	.align		4
.L_35:
        /*1c74*/ 	.byte	0x04, 0x39
        /*1c76*/ 	.short	(.L_37 - .L_36)


	//   ....[0]....
.L_36:
        /*1c78*/ 	.word	0x00000320
        /*1c7c*/ 	.word	0x000000ff
        /*1c80*/ 	.word	0x00000000
        /*1c84*/ 	.short	0x0100
        /*1c86*/ 	.byte	0x08
	.zero		1


	//   ....[1]....
        /*1c88*/ 	.word	0x00000330
        /*1c8c*/ 	.word	0x000000ff
        /*1c90*/ 	.word	0x00000010
        /*1c94*/ 	.short	0x0100
        /*1c96*/ 	.byte	0x08
	.zero		1


	//   ....[2]....
        /*1c98*/ 	.word	0x00000340
        /*1c9c*/ 	.word	0x000000ff
        /*1ca0*/ 	.word	0x00000008
        /*1ca4*/ 	.short	0x0100
        /*1ca6*/ 	.byte	0x08
	.zero		1


	//   ....[3]....
        /*1ca8*/ 	.word	0x00000350
        /*1cac*/ 	.word	0x000000ff
        /*1cb0*/ 	.word	0x00000018
        /*1cb4*/ 	.short	0x0100
        /*1cb6*/ 	.byte	0x08
	.zero		1


	//   ....[4]....
        /*1cb8*/ 	.word	0x00000740
        /*1cbc*/ 	.word	0x000000ff
        /*1cc0*/ 	.word	0x00000030
        /*1cc4*/ 	.short	0x0100
        /*1cc6*/ 	.byte	0x06
	.zero		1


	//   ....[5]....
        /*1cc8*/ 	.word	0x00000770
        /*1ccc*/ 	.word	0x000000ff
        /*1cd0*/ 	.word	0x00000038
        /*1cd4*/ 	.short	0x0100
        /*1cd6*/ 	.byte	0x06
	.zero		1


	//   ....[6]....
        /*1cd8*/ 	.word	0x000016e0
        /*1cdc*/ 	.word	0x00000003
        /*1ce0*/ 	.word	0x00000000
        /*1ce4*/ 	.short	0x010a
        /*1ce6*/ 	.byte	0x3f
	.zero		1


	//   ....[7]....
        /*1ce8*/ 	.word	0x00001720
        /*1cec*/ 	.word	0x00000003
        /*1cf0*/ 	.word	0x00000000
        /*1cf4*/ 	.short	0x010a
        /*1cf6*/ 	.byte	0x3f
	.zero		1


	//   ....[8]....
        /*1cf8*/ 	.word	0x00003e30
        /*1cfc*/ 	.word	0x00000003
        /*1d00*/ 	.word	0x00000000
        /*1d04*/ 	.short	0x010a
        /*1d06*/ 	.byte	0x3f
	.zero		1


	//   ....[9]....
        /*1d08*/ 	.word	0x00003e70
        /*1d0c*/ 	.word	0x00000003
        /*1d10*/ 	.word	0x00000000
        /*1d14*/ 	.short	0x010a
        /*1d16*/ 	.byte	0x3f
	.zero		1


	//   ....[10]....
        /*1d18*/ 	.word	0x00006990
        /*1d1c*/ 	.word	0x00000003
        /*1d20*/ 	.word	0x00000000
        /*1d24*/ 	.short	0x0101
        /*1d26*/ 	.byte	0x3f
	.zero		1


	//   ....[11]....
        /*1d28*/ 	.word	0x00006ba0
        /*1d2c*/ 	.word	0x00000000
        /*1d30*/ 	.word	0x00000000
        /*1d34*/ 	.short	0x0101
        /*1d36*/ 	.byte	0x3f
	.zero		1


	//   ....[12]....
        /*1d38*/ 	.word	0x00018d90
        /*1d3c*/ 	.word	0x00000012
        /*1d40*/ 	.word	0x00000010
        /*1d44*/ 	.short	0x010a
        /*1d46*/ 	.byte	0x3f
	.zero		1


	//   ....[13]....
        /*1d48*/ 	.word	0x000191a0
        /*1d4c*/ 	.word	0x00000002
        /*1d50*/ 	.word	0x00000038
        /*1d54*/ 	.short	0x0101
        /*1d56*/ 	.byte	0x3f
	.zero		1


	//   ....[14]....
        /*1d58*/ 	.word	0x00019930
        /*1d5c*/ 	.word	0x00000005
        /*1d60*/ 	.word	0x00000000
        /*1d64*/ 	.short	0x010a
        /*1d66*/ 	.byte	0x3f
	.zero		1


	//   ....[15]....
        /*1d68*/ 	.word	0x000199c0
        /*1d6c*/ 	.word	0x00000003
        /*1d70*/ 	.word	0x00000000
        /*1d74*/ 	.short	0x010a
        /*1d76*/ 	.byte	0x3f
	.zero		1


	//   ....[16]....
        /*1d78*/ 	.word	0x00019a20
        /*1d7c*/ 	.word	0x00000003
        /*1d80*/ 	.word	0x00000000
        /*1d84*/ 	.short	0x010a
        /*1d86*/ 	.byte	0x3f
	.zero		1


	//   ....[17]....
        /*1d88*/ 	.word	0x00019a70
        /*1d8c*/ 	.word	0x00000003
        /*1d90*/ 	.word	0x00000000
        /*1d94*/ 	.short	0x010a
        /*1d96*/ 	.byte	0x3f
	.zero		1


	//   ....[18]....
        /*1d98*/ 	.word	0x00019b40
        /*1d9c*/ 	.word	0x00000012
        /*1da0*/ 	.word	0x00000010
        /*1da4*/ 	.short	0x010a
        /*1da6*/ 	.byte	0x3f
	.zero		1


	//   ....[19]....
        /*1da8*/ 	.word	0x00019c10
        /*1dac*/ 	.word	0x00000005
        /*1db0*/ 	.word	0x00000000
        /*1db4*/ 	.short	0x010a
        /*1db6*/ 	.byte	0x3f
	.zero		1


	//----- nvinfo : EIATTR_NUM_MBARRIERS
	.align		4
.L_37:
        /*1db8*/ 	.byte	0x03, 0x38
        /*1dba*/ 	.short	0x0006


	//----- nvinfo : EIATTR_EXIT_INSTR_OFFSETS
	.align		4
        /*1dbc*/ 	.byte	0x04, 0x1c
        /*1dbe*/ 	.short	(.L_39 - .L_38)


	//   ....[0]....
.L_38:
        /*1dc0*/ 	.word	0x00000a70


	//   ....[1]....
        /*1dc4*/ 	.word	0x00001300


	//   ....[2]....
        /*1dc8*/ 	.word	0x000183f0


	//   ....[3]....
        /*1dcc*/ 	.word	0x00018a10


	//   ....[4]....
        /*1dd0*/ 	.word	0x00019a10


	//----- nvinfo : EIATTR_MAX_THREADS
	.align		4
.L_39:
        /*1dd4*/ 	.byte	0x04, 0x05
        /*1dd6*/ 	.short	(.L_41 - .L_40)
.L_40:
        /*1dd8*/ 	.word	0x00000180
        /*1ddc*/ 	.word	0x00000001
        /*1de0*/ 	.word	0x00000001


	//----- nvinfo : EIATTR_CRS_STACK_SIZE
	.align		4
.L_41:
        /*1de4*/ 	.byte	0x04, 0x1e
        /*1de6*/ 	.short	(.L_43 - .L_42)
.L_42:
        /*1de8*/ 	.word	0x00000000


	//----- nvinfo : EIATTR_CBANK_PARAM_SIZE
	.align		4
.L_43:
        /*1dec*/ 	.byte	0x03, 0x19
        /*1dee*/ 	.short	0x0470


	//----- nvinfo : EIATTR_PARAM_CBANK
	.align		4
        /*1df0*/ 	.byte	0x04, 0x0a
        /*1df2*/ 	.short	(.L_45 - .L_44)
	.align		4
.L_44:
        /*1df4*/ 	.word	index@(.nv.constant0._ZN7cutlass13device_kernelINS_4gemm6kernel13GemmUniversalIN4cute5tupleIJiiiiEEENS1_10collective13CollectiveMmaINS1_34MainloopSm90TmaGmmaWarpSpecializedILi2ENS5_IJNS4_1CILi2EEENSA_ILi1EEESC_EEENS1_35KernelTmaWarpSpecializedCooperativeEEENS5_IJNSA_ILi512EEENSA_ILi128EEESH_EEEaNS5_IJlSC_lEEEaSJ_NS4_8TiledMMAINS4_8MMA_AtomIJNS4_4SM904GMMA27MMA_64x128x32_S32S8S8_SS_TNEEEENS4_6LayoutISD_NS5_IJSC_NSA_ILi0EEESR_EEEEENS5_IJNS4_10UnderscoreESU_SU_EEEEENS4_13SM90_TMA_LOADENS4_14ComposedLayoutINS4_7SwizzleILi3ELi4ELi3EEENS4_18smem_ptr_flag_bitsILi8EEENSQ_INS5_IJNSA_ILi8EEESH_EEENS5_IJSH_SC_EEEEEEEvNS4_8identityENS4_23SM90_TMA_LOAD_MULTICASTES17_vS18_EENS_8epilogue10collective6detail29Sm90TmaWarpSpecializedAdapterINS1C_15DefaultEpilogueIaSJ_SJ_NS1B_6thread17LinearCombinationIaLi1EiiLNS1G_9ScaleType4KindE0ELNS_15FloatRoundStyleE2EaEENS1_15EpilogueDefaultEEEEEvvEEEEvNT_6ParamsE)
        /*1df8*/ 	.short	0x0210
        /*1dfa*/ 	.short	0x0470


	//----- nvinfo : EIATTR_SW_WAR
	.align		4
.L_45:
        /*1dfc*/ 	.byte	0x04, 0x36
        /*1dfe*/ 	.short	(.L_47 - .L_46)
.L_46:
        /*1e00*/ 	.word	0x00000008
.L_47:


//--------------------- .nv.callgraph             --------------------------
	.section	.nv.callgraph,"",@"SHT_CUDA_CALLGRAPH"
	.align	4
	.sectionentsize	8
	.align		4
        /*0000*/ 	.word	0x00000000
	.align		4
        /*0004*/ 	.word	0xffffffff
	.align		4
        /*0008*/ 	.word	index@(_ZN7cutlass13device_kernelINS_4gemm6kernel13GemmUniversalIN4cute5tupleIJiiiiEEENS1_10collective13CollectiveMmaINS1_34MainloopSm90TmaGmmaWarpSpecializedILi2ENS5_IJNS4_1CILi2EEENSA_ILi1EEESC_EEENS1_35KernelTmaWarpSpecializedCooperativeEEENS5_IJNSA_ILi512EEENSA_ILi128EEESH_EEEaNS5_IJlSC_lEEEaSJ_NS4_8TiledMMAINS4_8MMA_AtomIJNS4_4SM904GMMA27MMA_64x128x32_S32S8S8_SS_TNEEEENS4_6LayoutISD_NS5_IJSC_NSA_ILi0EEESR_EEEEENS5_IJNS4_10UnderscoreESU_SU_EEEEENS4_13SM90_TMA_LOADENS4_14ComposedLayoutINS4_7SwizzleILi3ELi4ELi3EEENS4_18smem_ptr_flag_bitsILi8EEENSQ_INS5_IJNSA_ILi8EEESH_EEENS5_IJSH_SC_EEEEEEEvNS4_8identityENS4_23SM90_TMA_LOAD_MULTICASTES17_vS18_EENS_8epilogue10collective6detail29Sm90TmaWarpSpecializedAdapterINS1C_15DefaultEpilogueIaSJ_SJ_NS1B_6thread17LinearCombinationIaLi1EiiLNS1G_9ScaleType4KindE0ELNS_15FloatRoundStyleE2EaEENS1_15EpilogueDefaultEEEEEvvEEEEvNT_6ParamsE)
	.align		4
        /*000c*/ 	.word	index@(__assertfail)
	.align		4
        /*0010*/ 	.word	0x00000000
	.align		4
        /*0014*/ 	.word	0xfffffffe
	.align		4
        /*0018*/ 	.word	0x00000000
	.align		4
        /*001c*/ 	.word	0xfffffffd
	.align		4
        /*0020*/ 	.word	0x00000000
	.align		4
        /*0024*/ 	.word	0xfffffffc


//--------------------- .nv.constant4             --------------------------
	.section	.nv.constant4,"a",@progbits
	.align	8
	.align		8
.nv.constant4:
        /*0000*/ 	.dword	__assertfail
	.align		8
        /*0008*/ 	.dword	__unnamed_1
	.align		8
        /*0010*/ 	.dword	_ZN40_INTERNAL_7cc85736_4_k_cu_6dc8e938_110664cuda3std3__45__cpo5beginE
	.align		8
        /*0018*/ 	.dword	_ZN40_INTERNAL_7cc85736_4_k_cu_6dc8e938_110664cuda3std3__45__cpo3endE
	.align		8
        /*0020*/ 	.dword	_ZN40_INTERNAL_7cc85736_4_k_cu_6dc8e938_110664cuda3std3__45__cpo6cbeginE
	.align		8
        /*0028*/ 	.dword	_ZN40_INTERNAL_7cc85736_4_k_cu_6dc8e938_110664cuda3std3__45__cpo4cendE
	.align		8
        /*0030*/ 	.dword	_ZN40_INTERNAL_7cc85736_4_k_cu_6dc8e938_110664cuda3std3__442_GLOBAL__N__7cc85736_4_k_cu_6dc8e938_110666ignoreE
	.align		8
        /*0038*/ 	.dword	_ZN40_INTERNAL_7cc85736_4_k_cu_6dc8e938_110664cuda3std3__419piecewise_constructE
	.align		8
        /*0040*/ 	.dword	_ZN40_INTERNAL_7cc85736_4_k_cu_6dc8e938_110664cuda3std3__48in_placeE
	.align		8
        /*0048*/ 	.dword	_ZN40_INTERNAL_7cc85736_4_k_cu_6dc8e938_110664cuda3std6ranges3__45__cpo4swapE
	.align		8
        /*0050*/ 	.dword	_ZN40_INTERNAL_7cc85736_4_k_cu_6dc8e938_110664cuda3std6ranges3__45__cpo9iter_moveE
	.align		8
        /*0058*/ 	.dword	_ZN40_INTERNAL_7cc85736_4_k_cu_6dc8e938_110664cute7productE
	.align		8
        /*0060*/ 	.dword	_ZN40_INTERNAL_7cc85736_4_k_cu_6dc8e938_110664cute1_E
	.align		8
        /*0068*/ 	.dword	$str$22
	.align		8
        /*0070*/ 	.dword	$str$23


//--------------------- .text._ZN7cutlass13device_kernelINS_4gemm6kernel13GemmUniversalIN4cute5tupleIJiiiiEEENS1_10collective13CollectiveMmaINS1_34MainloopSm90TmaGmmaWarpSpecializedILi2ENS5_IJNS4_1CILi2EEENSA_ILi1EEESC_EEENS1_35KernelTmaWarpSpecializedCooperativeEEENS5_IJNSA_ILi512EEENSA_ILi128EEESH_EEEaNS5_IJlSC_lEEEaSJ_NS4_8TiledMMAINS4_8MMA_AtomIJNS4_4SM904GMMA27MMA_64x128x32_S32S8S8_SS_TNEEEENS4_6LayoutISD_NS5_IJSC_NSA_ILi0EEESR_EEEEENS5_IJNS4_10UnderscoreESU_SU_EEEEENS4_13SM90_TMA_LOADENS4_14ComposedLayoutINS4_7SwizzleILi3ELi4ELi3EEENS4_18smem_ptr_flag_bitsILi8EEENSQ_INS5_IJNSA_ILi8EEESH_EEENS5_IJSH_SC_EEEEEEEvNS4_8identityENS4_23SM90_TMA_LOAD_MULTICASTES17_vS18_EENS_8epilogue10collective6detail29Sm90TmaWarpSpecializedAdapterINS1C_15DefaultEpilogueIaSJ_SJ_NS1B_6thread17LinearCombinationIaLi1EiiLNS1G_9ScaleType4KindE0ELNS_15FloatRoundStyleE2EaEENS1_15EpilogueDefaultEEEEEvvEEEEvNT_6ParamsE --------------------------
	.section	.text._ZN7cutlass13device_kernelINS_4gemm6kernel13GemmUniversalIN4cute5tupleIJiiiiEEENS1_10collective13CollectiveMmaINS1_34MainloopSm90TmaGmmaWarpSpecializedILi2ENS5_IJNS4_1CILi2EEENSA_ILi1EEESC_EEENS1_35KernelTmaWarpSpecializedCooperativeEEENS5_IJNSA_ILi512EEENSA_ILi128EEESH_EEEaNS5_IJlSC_lEEEaSJ_NS4_8TiledMMAINS4_8MMA_AtomIJNS4_4SM904GMMA27MMA_64x128x32_S32S8S8_SS_TNEEEENS4_6LayoutISD_NS5_IJSC_NSA_ILi0EEESR_EEEEENS5_IJNS4_10UnderscoreESU_SU_EEEEENS4_13SM90_TMA_LOADENS4_14ComposedLayoutINS4_7SwizzleILi3ELi4ELi3EEENS4_18smem_ptr_flag_bitsILi8EEENSQ_INS5_IJNSA_ILi8EEESH_EEENS5_IJSH_SC_EEEEEEEvNS4_8identityENS4_23SM90_TMA_LOAD_MULTICASTES17_vS18_EENS_8epilogue10collective6detail29Sm90TmaWarpSpecializedAdapterINS1C_15DefaultEpilogueIaSJ_SJ_NS1B_6thread17LinearCombinationIaLi1EiiLNS1G_9ScaleType4KindE0ELNS_15FloatRoundStyleE2EaEENS1_15EpilogueDefaultEEEEEvvEEEEvNT_6ParamsE,"ax",@progbits
	.align	128
.text._ZN7cutlass13device_kernelINS_4gemm6kernel13GemmUniversalIN4cute5tupleIJiiiiEEENS1_10collective13CollectiveMmaINS1_34MainloopSm90TmaGmmaWarpSpecializedILi2ENS5_IJNS4_1CILi2EEENSA_ILi1EEESC_EEENS1_35KernelTmaWarpSpecializedCooperativeEEENS5_IJNSA_ILi512EEENSA_ILi128EEESH_EEEaNS5_IJlSC_lEEEaSJ_NS4_8TiledMMAINS4_8MMA_AtomIJNS4_4SM904GMMA27MMA_64x128x32_S32S8S8_SS_TNEEEENS4_6LayoutISD_NS5_IJSC_NSA_ILi0EEESR_EEEEENS5_IJNS4_10UnderscoreESU_SU_EEEEENS4_13SM90_TMA_LOADENS4_14ComposedLayoutINS4_7SwizzleILi3ELi4ELi3EEENS4_18smem_ptr_flag_bitsILi8EEENSQ_INS5_IJNSA_ILi8EEESH_EEENS5_IJSH_SC_EEEEEEEvNS4_8identityENS4_23SM90_TMA_LOAD_MULTICASTES17_vS18_EENS_8epilogue10collective6detail29Sm90TmaWarpSpecializedAdapterINS1C_15DefaultEpilogueIaSJ_SJ_NS1B_6thread17LinearCombinationIaLi1EiiLNS1G_9ScaleType4KindE0ELNS_15FloatRoundStyleE2EaEENS1_15EpilogueDefaultEEEEEvvEEEEvNT_6ParamsE:
        .type           _ZN7cutlass13device_kernelINS_4gemm6kernel13GemmUniversalIN4cute5tupleIJiiiiEEENS1_10collective13CollectiveMmaINS1_34MainloopSm90TmaGmmaWarpSpecializedILi2ENS5_IJNS4_1CILi2EEENSA_ILi1EEESC_EEENS1_35KernelTmaWarpSpecializedCooperativeEEENS5_IJNSA_ILi512EEENSA_ILi128EEESH_EEEaNS5_IJlSC_lEEEaSJ_NS4_8TiledMMAINS4_8MMA_AtomIJNS4_4SM904GMMA27MMA_64x128x32_S32S8S8_SS_TNEEEENS4_6LayoutISD_NS5_IJSC_NSA_ILi0EEESR_EEEEENS5_IJNS4_10UnderscoreESU_SU_EEEEENS4_13SM90_TMA_LOADENS4_14ComposedLayoutINS4_7SwizzleILi3ELi4ELi3EEENS4_18smem_ptr_flag_bitsILi8EEENSQ_INS5_IJNSA_ILi8EEESH_EEENS5_IJSH_SC_EEEEEEEvNS4_8identityENS4_23SM90_TMA_LOAD_MULTICASTES17_vS18_EENS_8epilogue10collective6detail29Sm90TmaWarpSpecializedAdapterINS1C_15DefaultEpilogueIaSJ_SJ_NS1B_6thread17LinearCombinationIaLi1EiiLNS1G_9ScaleType4KindE0ELNS_15FloatRoundStyleE2EaEENS1_15EpilogueDefaultEEEEEvvEEEEvNT_6ParamsE,@function
        .size           _ZN7cutlass13device_kernelINS_4gemm6kernel13GemmUniversalIN4cute5tupleIJiiiiEEENS1_10collective13CollectiveMmaINS1_34MainloopSm90TmaGmmaWarpSpecializedILi2ENS5_IJNS4_1CILi2EEENSA_ILi1EEESC_EEENS1_35KernelTmaWarpSpecializedCooperativeEEENS5_IJNSA_ILi512EEENSA_ILi128EEESH_EEEaNS5_IJlSC_lEEEaSJ_NS4_8TiledMMAINS4_8MMA_AtomIJNS4_4SM904GMMA27MMA_64x128x32_S32S8S8_SS_TNEEEENS4_6LayoutISD_NS5_IJSC_NSA_ILi0EEESR_EEEEENS5_IJNS4_10UnderscoreESU_SU_EEEEENS4_13SM90_TMA_LOADENS4_14ComposedLayoutINS4_7SwizzleILi3ELi4ELi3EEENS4_18smem_ptr_flag_bitsILi8EEENSQ_INS5_IJNSA_ILi8EEESH_EEENS5_IJSH_SC_EEEEEEEvNS4_8identityENS4_23SM90_TMA_LOAD_MULTICASTES17_vS18_EENS_8epilogue10collective6detail29Sm90TmaWarpSpecializedAdapterINS1C_15DefaultEpilogueIaSJ_SJ_NS1B_6thread17LinearCombinationIaLi1EiiLNS1G_9ScaleType4KindE0ELNS_15FloatRoundStyleE2EaEENS1_15EpilogueDefaultEEEEEvvEEEEvNT_6ParamsE,(.L_x_579 - _ZN7cutlass13device_kernelINS_4gemm6kernel13GemmUniversalIN4cute5tupleIJiiiiEEENS1_10collective13CollectiveMmaINS1_34MainloopSm90TmaGmmaWarpSpecializedILi2ENS5_IJNS4_1CILi2EEENSA_ILi1EEESC_EEENS1_35KernelTmaWarpSpecializedCooperativeEEENS5_IJNSA_ILi512EEENSA_ILi128EEESH_EEEaNS5_IJlSC_lEEEaSJ_NS4_8TiledMMAINS4_8MMA_AtomIJNS4_4SM904GMMA27MMA_64x128x32_S32S8S8_SS_TNEEEENS4_6LayoutISD_NS5_IJSC_NSA_ILi0EEESR_EEEEENS5_IJNS4_10UnderscoreESU_SU_EEEEENS4_13SM90_TMA_LOADENS4_14ComposedLayoutINS4_7SwizzleILi3ELi4ELi3EEENS4_18smem_ptr_flag_bitsILi8EEENSQ_INS5_IJNSA_ILi8EEESH_EEENS5_IJSH_SC_EEEEEEEvNS4_8identityENS4_23SM90_TMA_LOAD_MULTICASTES17_vS18_EENS_8epilogue10collective6detail29Sm90TmaWarpSpecializedAdapterINS1C_15DefaultEpilogueIaSJ_SJ_NS1B_6thread17LinearCombinationIaLi1EiiLNS1G_9ScaleType4KindE0ELNS_15FloatRoundStyleE2EaEENS1_15EpilogueDefaultEEEEEvvEEEEvNT_6ParamsE)
        .other          _ZN7cutlass13device_kernelINS_4gemm6kernel13GemmUniversalIN4cute5tupleIJiiiiEEENS1_10collective13CollectiveMmaINS1_34MainloopSm90TmaGmmaWarpSpecializedILi2ENS5_IJNS4_1CILi2EEENSA_ILi1EEESC_EEENS1_35KernelTmaWarpSpecializedCooperativeEEENS5_IJNSA_ILi512EEENSA_ILi128EEESH_EEEaNS5_IJlSC_lEEEaSJ_NS4_8TiledMMAINS4_8MMA_AtomIJNS4_4SM904GMMA27MMA_64x128x32_S32S8S8_SS_TNEEEENS4_6LayoutISD_NS5_IJSC_NSA_ILi0EEESR_EEEEENS5_IJNS4_10UnderscoreESU_SU_EEEEENS4_13SM90_TMA_LOADENS4_14ComposedLayoutINS4_7SwizzleILi3ELi4ELi3EEENS4_18smem_ptr_flag_bitsILi8EEENSQ_INS5_IJNSA_ILi8EEESH_EEENS5_IJSH_SC_EEEEEEEvNS4_8identityENS4_23SM90_TMA_LOAD_MULTICASTES17_vS18_EENS_8epilogue10collective6detail29Sm90TmaWarpSpecializedAdapterINS1C_15DefaultEpilogueIaSJ_SJ_NS1B_6thread17LinearCombinationIaLi1EiiLNS1G_9ScaleType4KindE0ELNS_15FloatRoundStyleE2EaEENS1_15EpilogueDefaultEEEEEvvEEEEvNT_6ParamsE,@"STO_CUDA_ENTRY STV_DEFAULT"
_ZN7cutlass13device_kernelINS_4gemm6kernel13GemmUniversalIN4cute5tupleIJiiiiEEENS1_10collective13CollectiveMmaINS1_34MainloopSm90TmaGmmaWarpSpecializedILi2ENS5_IJNS4_1CILi2EEENSA_ILi1EEESC_EEENS1_35KernelTmaWarpSpecializedCooperativeEEENS5_IJNSA_ILi512EEENSA_ILi128EEESH_EEEaNS5_IJlSC_lEEEaSJ_NS4_8TiledMMAINS4_8MMA_AtomIJNS4_4SM904GMMA27MMA_64x128x32_S32S8S8_SS_TNEEEENS4_6LayoutISD_NS5_IJSC_NSA_ILi0EEESR_EEEEENS5_IJNS4_10UnderscoreESU_SU_EEEEENS4_13SM90_TMA_LOADENS4_14ComposedLayoutINS4_7SwizzleILi3ELi4ELi3EEENS4_18smem_ptr_flag_bitsILi8EEENSQ_INS5_IJNSA_ILi8EEESH_EEENS5_IJSH_SC_EEEEEEEvNS4_8identityENS4_23SM90_TMA_LOAD_MULTICASTES17_vS18_EENS_8epilogue10collective6detail29Sm90TmaWarpSpecializedAdapterINS1C_15DefaultEpilogueIaSJ_SJ_NS1B_6thread17LinearCombinationIaLi1EiiLNS1G_9ScaleType4KindE0ELNS_15FloatRoundStyleE2EaEENS1_15EpilogueDefaultEEEEEvvEEEEvNT_6ParamsE:
[----:B------:R-:W0:Y:S02]  /*0000*/  LDC R1, c[0x0][0x28] ;  /* 0x00000a00ff017b82 */ /* 0x000e240000000800 */
[----:B0-----:R-:W-:Y:S01]  /*0010*/  VIADD R1, R1, 0xfffffb70 ;  /* 0xfffffb7001017836 */ /* 0x001fe20000000000 */
[----:B------:R-:W0:Y:S01]  /*0020*/  S2R R4, SR_TID.X ;  /* 0x0000000000047919 */ /* 0x000e220000002100 */
[----:B------:R-:W-:Y:S01]  /*0030*/  ELECT P0, URZ, PT ;  /* 0x00000000003f782f */ /* 0x000fe20003800000 */
[----:B------:R-:W-:Y:S01]  /*0040*/  BSSY B0, `(.L_x_0) ;  /* 0x0000015000007945 */ /* 0x000fe20003800000 */
[--C-:B0-----:R-:W-:Y:S02]  /*0050*/  SHF.R.U32.HI R0, RZ, 0x5, R4.reuse ;  /* 0x00000005ff007819 */ /* 0x101fe40000011604 */
[----:B------:R-:W-:-:S03]  /*0060*/  SHF.R.U32.HI R2, RZ, 0x7, R4 ;  /* 0x00000007ff027819 */ /* 0x000fc60000011604 */
[----:B------:R-:W0:Y:S04]  /*0070*/  SHFL.IDX PT, R3, R0, RZ, 0x1f ;  /* 0x00001fff00037589 */ /* 0x000e2800000e0000 */
[----:B------:R-:W1:Y:S01]  /*0080*/  SHFL.IDX PT, R2, R2, RZ, 0x1f ;  /* 0x00001fff02027589 */ /* 0x000e6200000e0000 */
[----:B0-----:R-:W-:Y:S02]  /*0090*/  R2UR UR9, R3 ;  /* 0x00000000030972ca */ /* 0x001fe400000e0000 */
[----:B-1----:R-:W-:-:S11]  /*00a0*/  R2UR UR5, R2 ;  /* 0x00000000020572ca */ /* 0x002fd600000e0000 */
[----:B------:R-:W-:Y:S02]  /*00b0*/  USHF.R.S32.HI UR4, URZ, 0x1f, UR9 ;  /* 0x0000001f3f047899 */ /* 0x000fe40008011409 */
[----:B------:R-:W-:Y:S02]  /*00c0*/  ISETP.NE.OR P0, PT, RZ, UR9, !P0 ;  /* 0x00000009ff007c0c */ /* 0x000fe4000c705670 */
[----:B------:R-:W-:-:S04]  /*00d0*/  ULEA.HI UR4, UR4, UR9, URZ, 0x2 ;  /* 0x0000000904047291 */ /* 0x000fc8000f8f103f */
[----:B------:R-:W-:-:S04]  /*00e0*/  ULOP3.LUT UR4, UR4, 0xfffffffc, URZ, 0xc0, !UPT ;  /* 0xfffffffc04047892 */ /* 0x000fc8000f8ec03f */
[----:B------:R-:W-:-:S03]  /*00f0*/  UIADD3 UR9, UR9, -UR4, URZ ;  /* 0x8000000409097290 */ /* 0x000fc6000fffe03f */
[----:B------:R-:W-:Y:S09]  /*0100*/  @P0 BRA `(.L_x_1) ;  /* 0x0000000000200947 */ /* 0x000ff20003800000 */
[----:B------:R-:W-:Y:S02]  /*0110*/  ULDC.64 UR6, c[0x0][0x198] ;  /* 0x0000660000067ab9 */ /* 0x000fe40000000a00 */
[----:B------:R-:W-:Y:S02]  /*0120*/  UIADD3 UR10, UP0, UR6, 0xf0, URZ ;  /* 0x000000f0060a7890 */ /* 0x000fe4000ff1e03f */
[----:B------:R-:W-:Y:S02]  /*0130*/  UIADD3 UR6, UP1, UR6, 0x1f0, URZ ;  /* 0x000001f006067890 */ /* 0x000fe4000ff3e03f */
[----:B------:R-:W-:Y:S02]  /*0140*/  UIADD3.X UR11, URZ, UR7, URZ, UP0, !UPT ;  /* 0x000000073f0b7290 */ /* 0x000fe400087fe43f */
[----:B------:R-:W-:-:S07]  /*0150*/  UIADD3.X UR7, URZ, UR7, URZ, UP1, !UPT ;  /* 0x000000073f077290 */ /* 0x000fce0008ffe43f */
[----:B------:R0:W-:Y:S02]  /*0160*/  UTMACCTL.PF [UR10] ;  /* 0x000000000a0079b9 */ /* 0x0001e40008040000 */
[----:B------:R0:W-:Y:S02]  /*0170*/  UTMACCTL.PF [UR6] ;  /* 0x00000000060079b9 */ /* 0x0001e40008040000 */
[----:B0-----:R-:W-:Y:S01]  /*0180*/  NOP ;  /* 0x0000000000007918 */ /* 0x001fe20000000000 */
.L_x_1:
[----:B------:R-:W-:Y:S05]  /*0190*/  BSYNC B0 ;  /* 0x0000000000007941 */ /* 0x000fea0003800000 */
.L_x_0:
[----:B------:R-:W0:Y:S01]  /*01a0*/  SHFL.IDX PT, R2, R0, RZ, 0x1f ;  /* 0x00001fff00027589 */ /* 0x000e2200000e0000 */
[----:B------:R-:W-:Y:S01]  /*01b0*/  UISETP.NE.AND UP0, UPT, UR9, 0x3, UPT ;  /* 0x000000030900788c */ /* 0x000fe2000bf05270 */
[----:B------:R-:W-:Y:S01]  /*01c0*/  ISETP.NE.AND P1, PT, RZ, UR5, PT ;  /* 0x00000005ff007c0c */ /* 0x000fe2000bf25270 */
[----:B------:R-:W-:Y:S02]  /*01d0*/  UIADD3 UR16, UR5, -0x1, URZ ;  /* 0xffffffff05107890 */ /* 0x000fe4000fffe03f */
[----:B------:R-:W-:Y:S02]  /*01e0*/  UISETP.EQ.OR UP0, UPT, UR9, URZ, !UP0 ;  /* 0x0000003f0900728c */ /* 0x000fe4000c702670 */
[----:B------:R-:W-:Y:S02]  /*01f0*/  UISETP.GE.U32.AND UP1, UPT, UR16, 0x2, UPT ;  /* 0x000000021000788c */ /* 0x000fe4000bf26070 */
[----:B------:R-:W-:-:S04]  /*0200*/  UISETP.EQ.AND UP0, UPT, UR5, URZ, UP0 ;  /* 0x0000003f0500728c */ /* 0x000fc80008702270 */
[----:B------:R-:W-:-:S04]  /*0210*/  USEL UR38, URZ, 0x1, !UP0 ;  /* 0x000000013f267887 */ /* 0x000fc8000c000000 */
[----:B------:R-:W-:Y:S01]  /*0220*/  USEL UR38, UR38, 0x2, UP1 ;  /* 0x0000000226267887 */ /* 0x000fe20008800000 */
[----:B0-----:R-:W-:-:S13]  /*0230*/  ISETP.NE.AND P0, PT, R2, RZ, PT ;  /* 0x000000ff0200720c */ /* 0x001fda0003f05270 */
[----:B------:R-:W-:Y:S05]  /*0240*/  @P0 BRA `(.L_x_2) ;  /* 0x0000000000480947 */ /* 0x000fea0003800000 */
[----:B------:R-:W0:Y:S01]  /*0250*/  S2UR UR8, SR_CgaCtaId ;  /* 0x00000000000879c3 */ /* 0x000e220000008800 */
[----:B------:R-:W-:Y:S01]  /*0260*/  UMOV UR4, 0x400 ;  /* 0x0000040000047882 */ /* 0x000fe20000000000 */
[----:B------:R-:W-:Y:S01]  /*0270*/  UMOV UR5, 0x1 ;  /* 0x0000000100057882 */ /* 0x000fe20000000000 */
[----:B------:R-:W-:Y:S01]  /*0280*/  UMOV UR6, 0x4 ;  /* 0x0000000400067882 */ /* 0x000fe20000000000 */
[----:B------:R-:W-:Y:S01]  /*0290*/  ELECT P0, URZ, PT ;  /* 0x00000000003f782f */ /* 0x000fe20003800000 */
[----:B------:R-:W-:-:S04]  /*02a0*/  UIADD3 UR6, -UR6, 0x100000, URZ ;  /* 0x0010000006067890 */ /* 0x000fc8000fffe13f */
[----:B------:R-:W-:Y:S02]  /*02b0*/  USHF.L.U32 UR7, UR6, 0xb, URZ ;  /* 0x0000000b06077899 */ /* 0x000fe4000800063f */
[----:B------:R-:W-:Y:S02]  /*02c0*/  USHF.L.U32 UR6, UR6, 0x1, URZ ;  /* 0x0000000106067899 */ /* 0x000fe4000800063f */
[----:B0-----:R-:W-:Y:S02]  /*02d0*/  ULEA UR8, UR8, UR4, 0x18 ;  /* 0x0000000408087291 */ /* 0x001fe4000f8ec03f */
[----:B------:R-:W-:-:S04]  /*02e0*/  UIADD3 UR4, -UR5, 0x100000, URZ ;  /* 0x0010000005047890 */ /* 0x000fc8000fffe13f */
[----:B------:R-:W-:Y:S02]  /*02f0*/  USHF.L.U32 UR5, UR4, 0xb, URZ ;  /* 0x0000000b04057899 */ /* 0x000fe4000800063f */
[----:B------:R-:W-:Y:S01]  /*0300*/  USHF.L.U32 UR4, UR4, 0x1, URZ ;  /* 0x0000000104047899 */ /* 0x000fe2000800063f */
[----:B------:R-:W0:Y:S11]  /*0310*/  FENCE.VIEW.ASYNC.S ;  /* 0x00000000000073c6 */ /* 0x000e360000000000 */
[----:B0-----:R0:W1:Y:S01]  /*0320*/  SYNCS.EXCH.64 URZ, [UR8], UR4 ;  /* 0x00000004083f75b2 */ /* 0x0010620008000100 */
[----:B------:R0:W2:Y:S01]  /*0330*/  SYNCS.EXCH.64 URZ, [UR8+0x10], UR6 ;  /* 0x00001006083f75b2 */ /* 0x0000a20008000100 */
[----:B------:R0:W3:Y:S01]  /*0340*/  SYNCS.EXCH.64 URZ, [UR8+0x8], UR4 ;  /* 0x00000804083f75b2 */ /* 0x0000e20008000100 */
[----:B------:R0:W4:Y:S01]  /*0350*/  SYNCS.EXCH.64 URZ, [UR8+0x18], UR6 ;  /* 0x00001806083f75b2 */ /* 0x0001220008000100 */
[----:B------:R-:W-:Y:S01]  /*0360*/  NOP ;  /* 0x0000000000007918 */ /* 0x000fe20000000000 */
.L_x_2:
[----:B------:R-:W5:Y:S01]  /*0370*/  S2UR UR13, SR_CTAID.X ;  /* 0x00000000000d79c3 */ /* 0x000f620000002500 */
[----:B------:R-:W-:Y:S01]  /*0380*/  SHF.R.S32.HI R3, RZ, 0x1f, R4 ;  /* 0x0000001fff037819 */ /* 0x000fe20000011404 */
[----:B------:R5:W1:Y:S01]  /*0390*/  SHFL.IDX PT, R6, R0, RZ, 0x1f ;  /* 0x00001fff00067589 */ /* 0x000a6200000e0000 */
[----:B0-----:R-:W-:Y:S01]  /*03a0*/  ULDC UR4, c[0x0][0x150] ;  /* 0x0000540000047ab9 */ /* 0x001fe20000000800 */
[----:B------:R-:W-:Y:S02]  /*03b0*/  ELECT P0, URZ, PT ;  /* 0x00000000003f782f */ /* 0x000fe40003800000 */
[----:B------:R-:W-:Y:S01]  /*03c0*/  LEA.HI R3, R3, R4, RZ, 0x7 ;  /* 0x0000000403037211 */ /* 0x000fe200078f38ff */
[----:B------:R-:W-:Y:S01]  /*03d0*/  ULDC UR5, c[0x0][0x154] ;  /* 0x0000550000057ab9 */ /* 0x000fe20000000800 */
[----:B------:R-:W-:Y:S01]  /*03e0*/  SHF.R.S32.HI R7, RZ, 0x1f, R2 ;  /* 0x0000001fff077819 */ /* 0x000fe20000011402 */
[----:B------:R-:W0:Y:S01]  /*03f0*/  S2UR UR10, SR_CTAID.Y ;  /* 0x00000000000a79c3 */ /* 0x000e220000002600 */
[----:B------:R-:W-:Y:S01]  /*0400*/  LOP3.LUT R3, R3, 0xffffff80, RZ, 0xc0, !PT ;  /* 0xffffff8003037812 */ /* 0x000fe200078ec0ff */
[----:B------:R-:W-:Y:S01]  /*0410*/  ULDC UR8, c[0x0][0x144] ;  /* 0x0000510000087ab9 */ /* 0x000fe20000000800 */
[----:B------:R-:W-:Y:S01]  /*0420*/  LEA.HI R7, R7, R2, RZ, 0x2 ;  /* 0x0000000207077211 */ /* 0x000fe200078f10ff */
[----:B------:R-:W-:Y:S01]  /*0430*/  NOP ;  /* 0x0000000000007918 */ /* 0x000fe20000000000 */
[----:B------:R-:W-:Y:S01]  /*0440*/  NOP ;  /* 0x0000000000007918 */ /* 0x000fe20000000000 */
[----:B------:R-:W-:Y:S01]  /*0450*/  IMAD.IADD R3, R4, 0x1, -R3 ;  /* 0x0000000104037824 */ /* 0x000fe200078e0a03 */
[----:B------:R-:W-:Y:S01]  /*0460*/  LOP3.LUT R7, R7, 0x3ffffffc, RZ, 0xc0, !PT ;  /* 0x3ffffffc07077812 */ /* 0x000fe200078ec0ff */
[----:B------:R-:W-:Y:S01]  /*0470*/  ULDC UR11, c[0x0][0x148] ;  /* 0x00005200000b7ab9 */ /* 0x000fe20000000800 */
[----:B------:R-:W-:-:S02]  /*0480*/  IMAD.MOV.U32 R19, RZ, RZ, 0x1 ;  /* 0x00000001ff137424 */ /* 0x000fc400078e00ff */
[----:B------:R-:W-:Y:S01]  /*0490*/  SHF.R.S32.HI R4, RZ, 0x1f, R3 ;  /* 0x0000001fff047819 */ /* 0x000fe20000011403 */
[----:B------:R-:W-:-:S03]  /*04a0*/  IMAD.IADD R2, R2, 0x1, -R7 ;  /* 0x0000000102027824 */ /* 0x000fc600078e0a07 */
[----:B------:R-:W-:Y:S02]  /*04b0*/  LEA.HI R4, R4, R3, RZ, 0x3 ;  /* 0x0000000304047211 */ /* 0x000fe400078f18ff */
[----:B-----5:R-:W-:Y:S02]  /*04c0*/  I2FP.F32.U32 R5, UR13 ;  /* 0x0000000d00057c45 */ /* 0x020fe40008201000 */
[--C-:B------:R-:W-:Y:S02]  /*04d0*/  SHF.R.S32.HI R0, RZ, 0x3, R4.reuse ;  /* 0x00000003ff007819 */ /* 0x100fe40000011404 */
[----:B-1----:R-:W-:Y:S01]  /*04e0*/  ISETP.NE.OR P0, PT, R6, RZ, !P0 ;  /* 0x000000ff0600720c */ /* 0x002fe20004705670 */
[----:B------:R-:W-:Y:S01]  /*04f0*/  FMUL R8, R5, UR4 ;  /* 0x0000000405087c20 */ /* 0x000fe20008400000 */
[----:B------:R-:W-:-:S04]  /*0500*/  SHF.R.S32.HI R5, RZ, 0x1f, R4 ;  /* 0x0000001fff057819 */ /* 0x000fc80000011404 */
[----:B------:R-:W-:Y:S01]  /*0510*/  LEA.HI R5, R5, R0, RZ, 0x2 ;  /* 0x0000000005057211 */ /* 0x000fe200078f10ff */
[----:B------:R-:W1:Y:S03]  /*0520*/  F2I.U32.TRUNC.NTZ R8, R8 ;  /* 0x0000000800087305 */ /* 0x000e66000020f000 */
[----:B------:R-:W-:-:S03]  /*0530*/  LOP3.LUT R5, R5, 0xfffffffc, RZ, 0xc0, !PT ;  /* 0xfffffffc05057812 */ /* 0x000fc600078ec0ff */
[----:B------:R-:W-:Y:S01]  /*0540*/  VOTEU.ALL UP0, P0 ;  /* 0x00000000003f7886 */ /* 0x000fe20000000000 */
[----:B------:R-:W-:Y:S01]  /*0550*/  VOTEU.ALL UP1, P0 ;  /* 0x00000000003f7886 */ /* 0x000fe20000020000 */
[----:B------:R-:W-:Y:S01]  /*0560*/  IMAD.IADD R5, R0, 0x1, -R5 ;  /* 0x0000000100057824 */ /* 0x000fe200078e0a05 */
[----:B0-----:R-:W-:Y:S02]  /*0570*/  I2FP.F32.U32 R0, UR10 ;  /* 0x0000000a00007c45 */ /* 0x001fe40008201000 */
[----:B------:R-:W0:Y:S01]  /*0580*/  @!UP0 S2UR UR7, SR_CgaCtaId ;  /* 0x00000000000789c3 */ /* 0x000e220000008800 */
[----:B------:R-:W-:Y:S01]  /*0590*/  IMAD R2, R2, 0x4, R5 ;  /* 0x0000000402027824 */ /* 0x000fe200078e0205 */
[----:B------:R-:W-:Y:S01]  /*05a0*/  @!UP0 UMOV UR6, 0x400 ;  /* 0x0000040000068882 */ /* 0x000fe20000000000 */
[----:B------:R-:W-:Y:S01]  /*05b0*/  FMUL R4, R0, UR5 ;  /* 0x0000000500047c20 */ /* 0x000fe20008400000 */
[----:B-1----:R-:W-:Y:S02]  /*05c0*/  R2UR UR4, R8 ;  /* 0x00000000080472ca */ /* 0x002fe400000e0000 */
[----:B------:R-:W-:-:S03]  /*05d0*/  LEA.HI R0, R2, R2, RZ, 0x1 ;  /* 0x0000000202007211 */ /* 0x000fc600078f08ff */
[----:B------:R-:W1:Y:S01]  /*05e0*/  F2I.U32.TRUNC.NTZ R4, R4 ;  /* 0x0000000400047305 */ /* 0x000e62000020f000 */
[----:B------:R-:W-:-:S05]  /*05f0*/  LOP3.LUT R5, R0, 0xfffffffe, RZ, 0xc0, !PT ;  /* 0xfffffffe00057812 */ /* 0x000fca00078ec0ff */
[----:B------:R-:W-:Y:S02]  /*0600*/  IMAD.IADD R5, R2, 0x1, -R5 ;  /* 0x0000000102057824 */ /* 0x000fe400078e0a05 */
[----:B------:R-:W-:-:S04]  /*0610*/  UIADD3 UR4, -UR4, URZ, URZ ;  /* 0x0000003f04047290 */ /* 0x000fc8000fffe13f */
[----:B------:R-:W-:Y:S01]  /*0620*/  UIMAD UR8, UR8, UR4, UR13 ;  /* 0x00000004080872a4 */ /* 0x000fe2000f8e020d */
[----:B-1----:R-:W-:Y:S02]  /*0630*/  R2UR UR12, R4 ;  /* 0x00000000040c72ca */ /* 0x002fe400000e0000 */
[----:B------:R-:W-:Y:S01]  /*0640*/  UMOV UR4, 0x20 ;  /* 0x0000002000047882 */ /* 0x000fe20000000000 */
[----:B------:R-:W1:Y:S02]  /*0650*/  LDC R4, c[0x0][0x140] ;  /* 0x00005000ff047b82 */ /* 0x000e640000000800 */
[----:B------:R-:W-:Y:S01]  /*0660*/  ISETP.NE.AND P3, PT, R5, UR8, PT ;  /* 0x0000000805007c0c */ /* 0x000fe2000bf65270 */
[----:B------:R-:W-:Y:S01]  /*0670*/  IMAD.SHL.U32 R5, R2, 0x4, RZ ;  /* 0x0000000402057824 */ /* 0x000fe200078e00ff */
[----:B------:R-:W-:-:S04]  /*0680*/  @!UP0 UIADD3 UR4, -UR4, 0x100000, URZ ;  /* 0x0010000004048890 */ /* 0x000fc8000fffe13f */
[----:B------:R-:W-:Y:S02]  /*0690*/  @!UP0 USHF.L.U32 UR5, UR4, 0xb, URZ ;  /* 0x0000000b04058899 */ /* 0x000fe4000800063f */
[----:B------:R-:W-:Y:S02]  /*06a0*/  @!UP0 USHF.L.U32 UR4, UR4, 0x1, URZ ;  /* 0x0000000104048899 */ /* 0x000fe4000800063f */
[----:B0-----:R-:W-:Y:S01]  /*06b0*/  @!UP0 ULEA UR6, UR7, UR6, 0x18 ;  /* 0x0000000607068291 */ /* 0x001fe2000f8ec03f */
[----:B------:R-:W-:Y:S01]  /*06c0*/  LOP3.LUT R9, R2, 0xc, R5, 0x78, !PT ;  /* 0x0000000c02097812 */ /* 0x000fe200078e7805 */
[----:B------:R-:W-:Y:S01]  /*06d0*/  VOTEU.ALL UP0, P0 ;  /* 0x00000000003f7886 */ /* 0x000fe20000000000 */
[----:B------:R-:W-:Y:S01]  /*06e0*/  LOP3.LUT P0, RZ, R3, 0x7, RZ, 0xc0, !PT ;  /* 0x0000000703ff7812 */ /* 0x000fe2000780c0ff */
[----:B------:R-:W-:Y:S02]  /*06f0*/  UIADD3 UR12, -UR12, URZ, URZ ;  /* 0x0000003f0c0c7290 */ /* 0x000fe4000fffe13f */
[----:B------:R0:W-:Y:S01]  /*0700*/  STL [R1+0x100], R9 ;  /* 0x0001000901007387 */ /* 0x0001e20000100800 */
[----:B------:R-:W-:-:S02]  /*0710*/  ISETP.LT.U32.AND P0, PT, R9, 0x2, !P0 ;  /* 0x000000020900780c */ /* 0x000fc40004701070 */
[----:B------:R-:W-:Y:S01]  /*0720*/  @P3 LEA.HI R0, R9, R9, RZ, 0x1 ;  /* 0x0000000909003211 */ /* 0x000fe200078f08ff */
[----:B------:R-:W5:Y:S02]  /*0730*/  FENCE.VIEW.ASYNC.S ;  /* 0x00000000000073c6 */ /* 0x000f640000000000 */
[----:B-----5:R-:W0:Y:S01]  /*0740*/  @!UP0 SYNCS.EXCH.64 URZ, [UR6+0x30], UR4 ;  /* 0x00003004063f85b2 */ /* 0x020e220008000100 */
[----:B------:R-:W-:Y:S02]  /*0750*/  @P3 SHF.R.S32.HI R0, RZ, 0x1, R0 ;  /* 0x00000001ff003819 */ /* 0x000fe40000011400 */
[----:B-1----:R-:W-:Y:S01]  /*0760*/  ISETP.EQ.U32.AND P2, PT, R4, 0x1, PT ;  /* 0x000000010400780c */ /* 0x002fe20003f42070 */
[----:B------:R1:W0:Y:S01]  /*0770*/  @!UP1 SYNCS.EXCH.64 URZ, [UR6+0x38], UR4 ;  /* 0x00003804063f95b2 */ /* 0x0002220008000100 */
[----:B------:R-:W-:Y:S01]  /*0780*/  NOP ;  /* 0x0000000000007918 */ /* 0x000fe20000000000 */
[----:B-1----:R-:W-:-:S06]  /*0790*/  UIMAD UR4, UR11, UR12, UR10 ;  /* 0x0000000c0b0472a4 */ /* 0x002fcc000f8e020a */
[----:B------:R-:W-:Y:S02]  /*07a0*/  @P3 ISETP.NE.AND P4, PT, R0, UR4, PT ;  /* 0x0000000400003c0c */ /* 0x000fe4000bf85270 */
[----:B------:R-:W-:Y:S02]  /*07b0*/  SEL R0, RZ, 0x1, !P0 ;  /* 0x00000001ff007807 */ /* 0x000fe40004000000 */
[----:B------:R-:W-:-:S04]  /*07c0*/  @P3 SEL R19, RZ, 0x1, P4 ;  /* 0x00000001ff133807 */ /* 0x000fc80002000000 */
[----:B------:R-:W-:Y:S01]  /*07d0*/  LOP3.LUT R19, R19, R0, RZ, 0xc0, !PT ;  /* 0x0000000013137212 */ /* 0x000fe200078ec0ff */
[----:B------:R-:W-:Y:S06]  /*07e0*/  @!P2 BRA `(.L_x_3) ;  /* 0x000000000008a947 */ /* 0x000fec0003800000 */
[----:B0-234-:R-:W-:Y:S01]  /*07f0*/  UCGABAR_ARV ;  /* 0x00000000000079c7 */ /* 0x01dfe20008000000 */
[----:B------:R-:W-:Y:S05]  /*0800*/  BRA `(.L_x_4) ;  /* 0x0000000000047947 */ /* 0x000fea0003800000 */
.L_x_3:
[----:B0-234-:R-:W-:Y:S01]  /*0810*/  NOP ;  /* 0x0000000000007918 */ /* 0x01dfe20000000000 */
.L_x_4:
[----:B------:R-:W-:Y:S01]  /*0820*/  ULDC UR4, c[0x0][0x65c] ;  /* 0x0001970000047ab9 */ /* 0x000fe20000000800 */
[----:B------:R-:W-:Y:S01]  /*0830*/  UMOV UR5, URZ ;  /* 0x0000003f00057c82 */ /* 0x000fe20008000000 */
[----:B------:R-:W-:-:S03]  /*0840*/  UISETP.NE.AND UP0, UPT, UR4, 0x1, UPT ;  /* 0x000000010400788c */ /* 0x000fc6000bf05270 */
[----:B------:R-:W-:Y:S01]  /*0850*/  UMOV UR4, UR13 ;  /* 0x0000000d00047c82 */ /* 0x000fe20008000000 */
[----:B------:R-:W-:Y:S02]  /*0860*/  UP2UR UR39, UPR, URZ, 0x1 ;  /* 0x000000013f277883 */ /* 0x000fe40008000000 */
[----:B------:R-:W-:Y:S02]  /*0870*/  PLOP3.LUT P0, PT, PT, PT, UP0, 0x80, 0x0 ;  /* 0x000000000000781c */ /* 0x000fe40003f0f008 */
[----:B------:R-:W-:Y:S02]  /*0880*/  PLOP3.LUT P3, PT, PT, PT, UP0, 0x80, 0x0 ;  /* 0x000000000000781c */ /* 0x000fe40003f6f008 */
[----:B------:R-:W-:Y:S01]  /*0890*/  PLOP3.LUT P5, PT, PT, PT, UP0, 0x80, 0x0 ;  /* 0x000000000000781c */ /* 0x000fe20003faf008 */
[----:B------:R-:W-:Y:S01]  /*08a0*/  @UP0 ULDC UR14, c[0x0][0x10] ;  /* 0x00000400000e0ab9 */ /* 0x000fe20000000800 */
[----:B------:R-:W-:Y:S01]  /*08b0*/  @UP0 UMOV UR6, UR10 ;  /* 0x0000000a00060c82 */ /* 0x000fe20008000000 */
[----:B------:R-:W-:Y:S01]  /*08c0*/  @UP0 UMOV UR7, URZ ;  /* 0x0000003f00070c82 */ /* 0x000fe20008000000 */
[----:B------:R-:W-:Y:S01]  /*08d0*/  PLOP3.LUT P4, PT, PT, PT, UP0, 0x80, 0x0 ;  /* 0x000000000000781c */ /* 0x000fe20003f8f008 */
[----:B------:R-:W-:-:S03]  /*08e0*/  @UP0 UIMAD.WIDE.U32 UR14, UR13, UR14, UR6 ;  /* 0x0000000e0d0e02a5 */ /* 0x000fc6000f8e0006 */
[----:B------:R-:W-:Y:S01]  /*08f0*/  @!UP0 ULDC UR7, c[0x0][0xc] ;  /* 0x0000030000078ab9 */ /* 0x000fe20000000800 */
[----:B------:R-:W-:Y:S01]  /*0900*/  @UP0 UMOV UR6, URZ ;  /* 0x0000003f00060c82 */ /* 0x000fe20008000000 */
[----:B------:R-:W-:Y:S01]  /*0910*/  @!UP0 UIMAD.WIDE.U32 UR4, UR10, UR7, UR4 ;  /* 0x000000070a0482a5 */ /* 0x000fe2000f8e0004 */
[----:B------:R-:W-:Y:S01]  /*0920*/  IMAD.U32 R2, RZ, RZ, UR14 ;  /* 0x0000000eff027e24 */ /* 0x000fe2000f8e00ff */
[----:B------:R-:W-:Y:S02]  /*0930*/  @UP0 UIADD3 UR6, UR15, UR6, URZ ;  /* 0x000000060f060290 */ /* 0x000fe4000fffe03f */
[----:B------:R-:W-:Y:S02]  /*0940*/  IMAD.U32 R3, RZ, RZ, UR15 ;  /* 0x0000000fff037e24 */ /* 0x000fe4000f8e00ff */
[----:B------:R-:W-:Y:S02]  /*0950*/  @P0 IMAD.MOV.U32 R7, RZ, RZ, R2 ;  /* 0x000000ffff070224 */ /* 0x000fe400078e0002 */
[----:B------:R-:W-:-:S02]  /*0960*/  IMAD.U32 R5, RZ, RZ, UR5 ;  /* 0x00000005ff057e24 */ /* 0x000fc4000f8e00ff */
[----:B------:R-:W-:Y:S02]  /*0970*/  IMAD.U32 R2, RZ, RZ, UR4 ;  /* 0x00000004ff027e24 */ /* 0x000fe4000f8e00ff */
[----:B------:R-:W-:Y:S02]  /*0980*/  @P3 IMAD.U32 R6, RZ, RZ, UR6 ;  /* 0x00000006ff063e24 */ /* 0x000fe4000f8e00ff */
[----:B------:R-:W-:Y:S02]  /*0990*/  @!P5 IMAD.MOV.U32 R6, RZ, RZ, R5 ;  /* 0x000000ffff06d224 */ /* 0x000fe400078e0005 */
[----:B------:R-:W-:Y:S02]  /*09a0*/  @!P4 IMAD.MOV.U32 R7, RZ, RZ, R2 ;  /* 0x000000ffff07c224 */ /* 0x000fe400078e0002 */
[----:B------:R-:W-:Y:S01]  /*09b0*/  IMAD.U32 R3, RZ, RZ, UR5 ;  /* 0x00000005ff037e24 */ /* 0x000fe2000f8e00ff */
[----:B------:R0:W-:Y:S01]  /*09c0*/  STL [R1+0x104], R6 ;  /* 0x0001040601007387 */ /* 0x0001e20000100800 */
[----:B------:R-:W-:-:S03]  /*09d0*/  IMAD.U32 R4, RZ, RZ, UR4 ;  /* 0x00000004ff047e24 */ /* 0x000fc6000f8e00ff */
[----:B------:R0:W-:Y:S01]  /*09e0*/  STL [R1+0x108], R7 ;  /* 0x0001080701007387 */ /* 0x0001e20000100800 */
[----:B------:R-:W-:Y:S05]  /*09f0*/  @!P2 BRA `(.L_x_5) ;  /* 0x00000000000ca947 */ /* 0x000fea0003800000 */
[----:B------:R-:W-:Y:S01]  /*0a00*/  UCGABAR_WAIT ;  /* 0x0000000000007dc7 */ /* 0x000fe20008000000 */
[----:B------:R-:W-:Y:S01]  /*0a10*/  CCTL.IVALL ;  /* 0x00000000ff00798f */ /* 0x000fe20002000000 */
[----:B------:R-:W-:Y:S05]  /*0a20*/  BRA `(.L_x_6) ;  /* 0x0000000000047947 */ /* 0x000fea0003800000 */
.L_x_5:
[----:B------:R-:W-:Y:S06]  /*0a30*/  BAR.SYNC.DEFER_BLOCKING 0x0 ;  /* 0x0000000000007b1d */ /* 0x000fec0000010000 */
.L_x_6:
[----:B------:R-:W-:Y:S05]  /*0a40*/  @!P1 BRA `(.L_x_7) ;  /* 0x00000178006c9947 */ /* 0x000fea0003800000 */
[----:B------:R-:W-:-:S06]  /*0a50*/  UISETP.GT.U32.AND UP0, UPT, UR16, 0x1, UPT ;  /* 0x000000011000788c */ /* 0x000fcc000bf04070 */
[----:B------:R-:W-:-:S13]  /*0a60*/  PLOP3.LUT P0, PT, PT, PT, UP0, 0x80, 0x0 ;  /* 0x000000000000781c */ /* 0x000fda0003f0f008 */
[----:B------:R-:W-:Y:S05]  /*0a70*/  @P0 EXIT ;  /* 0x000000000000094d */ /* 0x000fea0003800000 */
[----:B------:R-:W-:Y:S01]  /*0a80*/  ULDC.64 UR4, c[0x0][0x650] ;  /* 0x0001940000047ab9 */ /* 0x000fe20000000a00 */
[----:B------:R-:W-:Y:S01]  /*0a90*/  UMOV UR49, 0xffffffff ;  /* 0xffffffff00317882 */ /* 0x000fe20000000000 */
[----:B------:R-:W-:Y:S01]  /*0aa0*/  ISETP.GE.U32.AND P0, PT, R7, UR4, PT ;  /* 0x0000000407007c0c */ /* 0x000fe2000bf06070 */
[----:B------:R-:W-:Y:S01]  /*0ab0*/  UMOV UR40, 0xffffffff ;  /* 0xffffffff00287882 */ /* 0x000fe20000000000 */
[----:B------:R-:W-:Y:S01]  /*0ac0*/  UMOV UR41, 0xffffffff ;  /* 0xffffffff00297882 */ /* 0x000fe20000000000 */
[----:B------:R-:W-:Y:S02]  /*0ad0*/  PRMT R0, RZ, 0x7610, R0 ;  /* 0x00007610ff007816 */ /* 0x000fe40000000000 */
[----:B------:R-:W-:-:S13]  /*0ae0*/  ISETP.GE.U32.AND.EX P0, PT, R6, UR5, PT, P0 ;  /* 0x0000000506007c0c */ /* 0x000fda000bf06100 */
[----:B------:R-:W-:Y:S05]  /*0af0*/  @P0 BRA `(.L_x_8) ;  /* 0x0000000400480947 */ /* 0x000fea0003800000 */
[----:B------:R-:W-:Y:S01]  /*0b00*/  ULDC.64 UR16, c[0x0][0x628] ;  /* 0x00018a0000107ab9 */ /* 0x000fe20000000a00 */
[C---:B------:R-:W-:Y:S01]  /*0b10*/  R2UR UR19, R7.reuse ;  /* 0x00000000071372ca */ /* 0x040fe200000e0000 */
[----:B------:R-:W-:Y:S01]  /*0b20*/  ULDC UR18, c[0x0][0x630] ;  /* 0x00018c0000127ab9 */ /* 0x000fe20000000800 */
[----:B------:R-:W-:Y:S02]  /*0b30*/  ISETP.NE.U32.AND P0, PT, RZ, UR16, PT ;  /* 0x00000010ff007c0c */ /* 0x000fe4000bf05070 */
[----:B------:R-:W-:Y:S02]  /*0b40*/  R2UR UR4, R7 ;  /* 0x00000000070472ca */ /* 0x000fe400000e0000 */
[----:B------:R-:W-:Y:S02]  /*0b50*/  ISETP.NE.AND.EX P0, PT, RZ, UR17, PT, P0 ;  /* 0x00000011ff007c0c */ /* 0x000fe4000bf05300 */
[----:B------:R-:W-:-:S11]  /*0b60*/  R2UR UR5, R6 ;  /* 0x00000000060572ca */ /* 0x000fd600000e0000 */
[----:B------:R-:W-:Y:S05]  /*0b70*/  @!P0 BRA `(.L_x_9) ;  /* 0x0000000000308947 */ /* 0x000fea0003800000 */
[----:B------:R-:W-:Y:S01]  /*0b80*/  R2UR UR4, R7 ;  /* 0x00000000070472ca */ /* 0x000fe200000e0000 */
[----:B------:R-:W-:Y:S01]  /*0b90*/  ULDC UR9, c[0x0][0x634] ;  /* 0x00018d0000097ab9 */ /* 0x000fe20000000800 */
[----:B------:R-:W-:-:S11]  /*0ba0*/  R2UR UR13, R6 ;  /* 0x00000000060d72ca */ /* 0x000fd600000e0000 */
[----:B------:R-:W-:-:S04]  /*0bb0*/  UIADD3 UR9, UP0, UR4, UR9, URZ ;  /* 0x0000000904097290 */ /* 0x000fc8000ff1e03f */
[----:B------:R-:W-:-:S04]  /*0bc0*/  UIADD3.X UR13, URZ, UR13, URZ, UP0, !UPT ;  /* 0x0000000d3f0d7290 */ /* 0x000fc800087fe43f */
[----:B------:R-:W-:-:S04]  /*0bd0*/  UIMAD.WIDE.U32 UR4, UR13, UR16, URZ ;  /* 0x000000100d0472a5 */ /* 0x000fc8000f8e003f */
[----:B------:R-:W-:Y:S02]  /*0be0*/  UIMAD.WIDE.U32 UR6, UP0, UR9, UR17, UR4 ;  /* 0x00000011090672a5 */ /* 0x000fe4000f800004 */
[----:B------:R-:W-:Y:S02]  /*0bf0*/  UIMAD.WIDE.U32 UR4, UR9, UR16, URZ ;  /* 0x00000010090472a5 */ /* 0x000fe4000f8e003f */
[----:B------:R-:W-:Y:S02]  /*0c00*/  UIADD3.X UR15, URZ, URZ, URZ, UP0, !UPT ;  /* 0x0000003f3f0f7290 */ /* 0x000fe400087fe43f */
[----:B------:R-:W-:Y:S01]  /*0c10*/  UIADD3 URZ, UP0, UR5, UR6, URZ ;  /* 0x00000006053f7290 */ /* 0x000fe2000ff1e03f */
[----:B------:R-:W-:-:S03]  /*0c20*/  UMOV UR14, UR7 ;  /* 0x00000007000e7c82 */ /* 0x000fc60008000000 */
[----:B------:R-:W-:-:S12]  /*0c30*/  UIMAD.WIDE.U32.X UR4, UR13, UR17, UR14, UP0 ;  /* 0x000000110d0472a5 */ /* 0x000fd800080e040e */
.L_x_9:
[----:B------:R-:W-:Y:S01]  /*0c40*/  USHF.R.U64 UR41, UR4, UR18, UR5 ;  /* 0x0000001204297299 */ /* 0x000fe20008001205 */
[----:B------:R-:W-:Y:S01]  /*0c50*/  R2UR UR7, R6 ;  /* 0x00000000060772ca */ /* 0x000fe200000e0000 */
[----:B------:R-:W-:Y:S02]  /*0c60*/  USHF.R.U32.HI UR4, URZ, UR18, UR5 ;  /* 0x000000123f047299 */ /* 0x000fe40008011605 */
[----:B------:R-:W-:Y:S01]  /*0c70*/  UIADD3 UR5, UP0, URZ, -UR41, URZ ;  /* 0x800000293f057290 */ /* 0x000fe2000ff1e03f */
[----:B------:R-:W-:Y:S01]  /*0c80*/  ULDC.64 UR14, c[0x0][0x620] ;  /* 0x00018800000e7ab9 */ /* 0x000fe20000000a00 */
[----:B------:R-:W-:Y:S02]  /*0c90*/  UMOV UR6, UR19 ;  /* 0x0000001300067c82 */ /* 0x000fe40008000000 */
[----:B------:R-:W-:Y:S01]  /*0ca0*/  UIADD3.X UR4, URZ, ~UR4, URZ, UP0, !UPT ;  /* 0x800000043f047290 */ /* 0x000fe200087fe43f */
[----:B------:R-:W-:Y:S01]  /*0cb0*/  ULDC UR9, c[0x0][0x618] ;  /* 0x0001860000097ab9 */ /* 0x000fe20000000800 */
[----:B------:R-:W-:-:S02]  /*0cc0*/  UIMAD UR12, UR11, UR12, UR10 ;  /* 0x0000000c0b0c72a4 */ /* 0x000fc4000f8e020a */
[----:B------:R-:W-:Y:S02]  /*0cd0*/  UIMAD UR4, UR4, UR14, URZ ;  /* 0x0000000e040472a4 */ /* 0x000fe4000f8e023f */
[----:B------:R-:W-:Y:S02]  /*0ce0*/  UIMAD.WIDE.U32 UR6, UR5, UR14, UR6 ;  /* 0x0000000e050672a5 */ /* 0x000fe4000f8e0006 */
[----:B------:R-:W-:Y:S01]  /*0cf0*/  UIMAD UR4, UR5, UR15, UR4 ;  /* 0x0000000f050472a4 */ /* 0x000fe2000f8e0204 */
[----:B------:R-:W-:Y:S01]  /*0d00*/  ULDC UR10, c[0x0][0x608] ;  /* 0x00018200000a7ab9 */ /* 0x000fe20000000800 */
[----:B------:R-:W-:Y:S02]  /*0d10*/  ULDC UR18, c[0x0][0x658] ;  /* 0x0001960000127ab9 */ /* 0x000fe40000000800 */
[----:B------:R-:W-:Y:S01]  /*0d20*/  UIADD3 UR7, UR7, UR4, URZ ;  /* 0x0000000407077290 */ /* 0x000fe2000fffe03f */
[----:B------:R-:W-:Y:S02]  /*0d30*/  UMOV UR11, 0xffffffff ;  /* 0xffffffff000b7882 */ /* 0x000fe40000000000 */
[----:B------:R-:W-:Y:S01]  /*0d40*/  ULDC.64 UR4, c[0x0][0x640] ;  /* 0x0001900000047ab9 */ /* 0x000fe20000000a00 */
[----:B------:R-:W-:Y:S01]  /*0d50*/  USHF.R.U64 UR16, UR6, UR9, UR7 ;  /* 0x0000000906107299 */ /* 0x000fe20008001207 */
[----:B------:R-:W-:Y:S01]  /*0d60*/  ISETP.NE.U32.AND P0, PT, RZ, UR4, PT ;  /* 0x00000004ff007c0c */ /* 0x000fe2000bf05070 */
[----:B------:R-:W-:-:S02]  /*0d70*/  USHF.R.U32.HI UR7, URZ, UR9, UR7 ;  /* 0x000000093f077299 */ /* 0x000fc40008011607 */
[----:B------:R-:W-:Y:S01]  /*0d80*/  USHF.L.U32 UR6, UR11, UR18, URZ ;  /* 0x000000120b067299 */ /* 0x000fe2000800063f */
[----:B------:R-:W-:Y:S01]  /*0d90*/  ISETP.NE.AND.EX P0, PT, RZ, UR5, PT, P0 ;  /* 0x00000005ff007c0c */ /* 0x000fe2000bf05300 */
[----:B------:R-:W-:Y:S02]  /*0da0*/  USHF.R.U64 UR22, UR16, UR10, UR7 ;  /* 0x0000000a10167299 */ /* 0x000fe40008001207 */
[----:B------:R-:W-:Y:S02]  /*0db0*/  USHF.R.U32.HI UR7, URZ, UR10, UR7 ;  /* 0x0000000a3f077299 */ /* 0x000fe40008011607 */
[----:B------:R-:W-:Y:S02]  /*0dc0*/  UISETP.NE.AND UP1, UPT, UR39, URZ, UPT ;  /* 0x0000003f2700728c */ /* 0x000fe4000bf25270 */
[----:B------:R-:W-:Y:S01]  /*0dd0*/  USHF.R.U64 UR23, UR22, UR18, UR7 ;  /* 0x0000001216177299 */ /* 0x000fe20008001207 */
[----:B------:R-:W-:Y:S01]  /*0de0*/  ULDC UR17, c[0x0][0x600] ;  /* 0x0001800000117ab9 */ /* 0x000fe20000000800 */
[----:B------:R-:W-:-:S02]  /*0df0*/  ULOP3.LUT UR13, URZ, UR6, URZ, 0x33, !UPT ;  /* 0x000000063f0d7292 */ /* 0x000fc4000f8e333f */
[----:B------:R-:W-:Y:S02]  /*0e00*/  UIADD3 UR15, UR17, -0x1, URZ ;  /* 0xffffffff110f7890 */ /* 0x000fe4000fffe03f */
[----:B------:R-:W-:Y:S02]  /*0e10*/  USEL UR12, UR8, UR12, !UP1 ;  /* 0x0000000c080c7287 */ /* 0x000fe4000c800000 */
[----:B------:R-:W-:Y:S01]  /*0e20*/  USHF.R.U32.HI UR7, URZ, UR18, UR7 ;  /* 0x000000123f077299 */ /* 0x000fe20008011607 */
[----:B------:R-:W-:Y:S01]  /*0e30*/  ULDC UR19, c[0x0][0x648] ;  /* 0x0001920000137ab9 */ /* 0x000fe20000000800 */
[----:B------:R-:W-:Y:S01]  /*0e40*/  ULDC UR20, c[0x0][0x638] ;  /* 0x00018e0000147ab9 */ /* 0x000fe20000000800 */
[----:B------:R-:W-:Y:S01]  /*0e50*/  UMOV UR21, 0x1 ;  /* 0x0000000100157882 */ /* 0x000fe20000000000 */
[----:B------:R-:W-:Y:S01]  /*0e60*/  UMOV UR6, UR23 ;  /* 0x0000001700067c82 */ /* 0x000fe20008000000 */
[----:B------:R-:W-:Y:S07]  /*0e70*/  @!P0 BRA `(.L_x_10) ;  /* 0x0000000000308947 */ /* 0x000fee0003800000 */
[----:B------:R-:W-:Y:S02]  /*0e80*/  ULDC UR10, c[0x0][0x64c] ;  /* 0x00019300000a7ab9 */ /* 0x000fe40000000800 */
        /* <DEDUP_REMOVED lines=8> */
[----:B------:R-:W-:-:S07]  /*0f10*/  UIMAD.WIDE.U32.X UR4, UR14, UR5, UR10, UP0 ;  /* 0x000000050e0472a5 */ /* 0x000fce00080e040a */
[----:B------:R-:W-:Y:S01]  /*0f20*/  UMOV UR6, UR4 ;  /* 0x0000000400067c82 */ /* 0x000fe20008000000 */
[----:B------:R-:W-:-:S05]  /*0f30*/  UMOV UR7, UR5 ;  /* 0x0000000500077c82 */ /* 0x000fca0008000000 */
.L_x_10:
[----:B------:R-:W-:Y:S01]  /*0f40*/  USHF.R.U64 UR5, UR6, UR19, UR7 ;  /* 0x0000001306057299 */ /* 0x000fe20008001207 */
[----:B------:R-:W-:Y:S01]  /*0f50*/  IMAD.MOV.U32 R0, RZ, RZ, 0x1 ;  /* 0x00000001ff007424 */ /* 0x000fe200078e00ff */
[----:B------:R-:W-:Y:S02]  /*0f60*/  USHF.L.U32 UR4, UR21, UR18, URZ ;  /* 0x0000001215047299 */ /* 0x000fe4000800063f */
[----:B------:R-:W-:Y:S02]  /*0f70*/  ULOP3.LUT UR13, UR22, UR13, URZ, 0xc0, !UPT ;  /* 0x0000000d160d7292 */ /* 0x000fe4000f8ec03f */
[----:B------:R-:W-:Y:S02]  /*0f80*/  UIADD3 UR6, -UR5, URZ, URZ ;  /* 0x0000003f05067290 */ /* 0x000fe4000fffe13f */
[----:B------:R-:W-:Y:S02]  /*0f90*/  UIMAD UR13, UR4, UR5, UR13 ;  /* 0x00000005040d72a4 */ /* 0x000fe4000f8e020d */
[----:B------:R-:W-:-:S02]  /*0fa0*/  ULOP3.LUT UR15, UR16, UR15, URZ, 0xc0, !UPT ;  /* 0x0000000f100f7292 */ /* 0x000fc4000f8ec03f */
[----:B------:R-:W-:Y:S01]  /*0fb0*/  UIMAD UR4, UR6, UR20, UR23 ;  /* 0x00000014060472a4 */ /* 0x000fe2000f8e0217 */
[----:B------:R-:W-:Y:S01]  /*0fc0*/  ULDC UR5, c[0x0][0x610] ;  /* 0x0001840000057ab9 */ /* 0x000fe20000000800 */
[----:B------:R-:W-:Y:S02]  /*0fd0*/  UISETP.NE.AND UP0, UPT, UR39, URZ, UPT ;  /* 0x0000003f2700728c */ /* 0x000fe4000bf05270 */
[----:B------:R-:W-:Y:S02]  /*0fe0*/  UIMAD UR12, UR13, UR5, UR12 ;  /* 0x000000050d0c72a4 */ /* 0x000fe4000f8e020c */
[----:B------:R-:W-:-:S04]  /*0ff0*/  UIMAD UR4, UR4, UR17, UR15 ;  /* 0x00000011040472a4 */ /* 0x000fc8000f8e020f */
[----:B------:R-:W-:Y:S02]  /*1000*/  USEL UR40, UR4, UR12, !UP0 ;  /* 0x0000000c04287287 */ /* 0x000fe4000c000000 */
[----:B------:R-:W-:-:S12]  /*1010*/  USEL UR49, UR12, UR4, !UP0 ;  /* 0x000000040c317287 */ /* 0x000fd8000c000000 */
.L_x_8:
[----:B------:R-:W-:-:S08]  /*1020*/  NOP ;  /* 0x0000000000007918 */ /* 0x000fd00000000000 */
[----:B------:R-:W1:Y:S02]  /*1030*/  USETMAXREG.TRY_ALLOC.CTAPOOL UP0, 0xf0 ;  /* 0x000000f0000079c8 */ /* 0x000e640008000600 */
[----:B-1----:R-:W-:-:S13]  /*1040*/  PLOP3.LUT P0, PT, PT, PT, UP0, 0x80, 0x0 ;  /* 0x000000000000781c */ /* 0x002fda0003f0f008 */
[----:B------:R-:W-:Y:S05]  /*1050*/  @!P0 BRA `(.L_x_8) ;  /* 0xfffffffc00f08947 */ /* 0x000fea000383ffff */
[----:B------:R-:W-:Y:S01]  /*1060*/  ULDC.64 UR4, c[0x0][0x598] ;  /* 0x0001660000047ab9 */ /* 0x000fe20000000a00 */
[----:B------:R-:W-:Y:S01]  /*1070*/  ULDC.64 UR50, c[0x0][0x208] ;  /* 0x0000820000327ab9 */ /* 0x000fe20000000a00 */
[----:B------:R-:W-:-:S04]  /*1080*/  ISETP.NE.U32.AND P0, PT, RZ, UR4, PT ;  /* 0x00000004ff007c0c */ /* 0x000fc8000bf05070 */
[----:B------:R-:W-:-:S13]  /*1090*/  ISETP.NE.AND.EX P0, PT, RZ, UR5, PT, P0 ;  /* 0x00000005ff007c0c */ /* 0x000fda000bf05300 */
[----:B------:R-:W-:Y:S05]  /*10a0*/  @!P0 BRA `(.L_x_11) ;  /* 0x00000000001c8947 */ /* 0x000fea0003800000 */
[----:B------:R-:W1:Y:S02]  /*10b0*/  LDC.64 R2, c[0x0][0x598] ;  /* 0x00016600ff027b82 */ /* 0x000e640000000a00 */
[----:B-1----:R-:W2:Y:S02]  /*10c0*/  LDG.E.64 R2, desc[UR50][R2.64] ;  /* 0x0000003202027981 */ /* 0x002ea4000c1e1b00 */
[----:B--2---:R-:W-:-:S04]  /*10d0*/  ISETP.NE.U32.AND P0, PT, R2, RZ, PT ;  /* 0x000000ff0200720c */ /* 0x004fc80003f05070 */
[----:B------:R-:W-:-:S13]  /*10e0*/  ISETP.NE.AND.EX P0, PT, R3, RZ, PT, P0 ;  /* 0x000000ff0300720c */ /* 0x000fda0003f05300 */
[----:B------:R-:W-:Y:S05]  /*10f0*/  @!P0 BRA `(.L_x_11) ;  /* 0x0000000000088947 */ /* 0x000fea0003800000 */
[----:B------:R1:W5:Y:S01]  /*1100*/  LD.E R17, desc[UR50][R2.64] ;  /* 0x0000003202117980 */ /* 0x000362000c101900 */
[----:B------:R-:W-:Y:S05]  /*1110*/  BRA `(.L_x_12) ;  /* 0x0000000000247947 */ /* 0x000fea0003800000 */
.L_x_11:
[----:B------:R-:W-:Y:S02]  /*1120*/  ULDC.64 UR4, c[0x0][0x588] ;  /* 0x0001620000047ab9 */ /* 0x000fe40000000a00 */
[----:B------:R-:W-:-:S04]  /*1130*/  ISETP.NE.U32.AND P0, PT, RZ, UR4, PT ;  /* 0x00000004ff007c0c */ /* 0x000fc8000bf05070 */
[----:B------:R-:W-:-:S13]  /*1140*/  ISETP.NE.AND.EX P0, PT, RZ, UR5, PT, P0 ;  /* 0x00000005ff007c0c */ /* 0x000fda000bf05300 */
[----:B------:R-:W-:Y:S05]  /*1150*/  @!P0 BRA `(.L_x_13) ;  /* 0x00000000000c8947 */ /* 0x000fea0003800000 */
[----:B------:R-:W1:Y:S02]  /*1160*/  LDC.64 R2, c[0x0][0x588] ;  /* 0x00016200ff027b82 */ /* 0x000e640000000a00 */
[----:B-1----:R2:W5:Y:S01]  /*1170*/  LDG.E R17, desc[UR50][R2.64] ;  /* 0x0000003202117981 */ /* 0x002562000c1e1900 */
[----:B------:R-:W-:Y:S05]  /*1180*/  BRA `(.L_x_12) ;  /* 0x0000000000087947 */ /* 0x000fea0003800000 */
.L_x_13:
[----:B------:R-:W-:Y:S02]  /*1190*/  ULDC UR4, c[0x0][0x580] ;  /* 0x0001600000047ab9 */ /* 0x000fe40000000800 */
[----:B------:R-:W-:-:S07]  /*11a0*/  IMAD.U32 R17, RZ, RZ, UR4 ;  /* 0x00000004ff117e24 */ /* 0x000fce000f8e00ff */
.L_x_12:
[----:B------:R-:W-:Y:S02]  /*11b0*/  ULDC.64 UR4, c[0x0][0x5a0] ;  /* 0x0001680000047ab9 */ /* 0x000fe40000000a00 */
[----:B------:R-:W-:-:S04]  /*11c0*/  ISETP.NE.U32.AND P0, PT, RZ, UR4, PT ;  /* 0x00000004ff007c0c */ /* 0x000fc8000bf05070 */
[----:B------:R-:W-:-:S13]  /*11d0*/  ISETP.NE.AND.EX P0, PT, RZ, UR5, PT, P0 ;  /* 0x00000005ff007c0c */ /* 0x000fda000bf05300 */
[----:B------:R-:W-:Y:S05]  /*11e0*/  @!P0 BRA `(.L_x_14) ;  /* 0x00000000001c8947 */ /* 0x000fea0003800000 */
[----:B-12---:R-:W1:Y:S02]  /*11f0*/  LDC.64 R2, c[0x0][0x5a0] ;  /* 0x00016800ff027b82 */ /* 0x006e640000000a00 */
[----:B-1----:R-:W2:Y:S02]  /*1200*/  LDG.E.64 R2, desc[UR50][R2.64] ;  /* 0x0000003202027981 */ /* 0x002ea4000c1e1b00 */
[----:B--2---:R-:W-:-:S04]  /*1210*/  ISETP.NE.U32.AND P0, PT, R2, RZ, PT ;  /* 0x000000ff0200720c */ /* 0x004fc80003f05070 */
[----:B------:R-:W-:-:S13]  /*1220*/  ISETP.NE.AND.EX P0, PT, R3, RZ, PT, P0 ;  /* 0x000000ff0300720c */ /* 0x000fda0003f05300 */
[----:B------:R-:W-:Y:S05]  /*1230*/  @!P0 BRA `(.L_x_14) ;  /* 0x0000000000088947 */ /* 0x000fea0003800000 */
[----:B------:R1:W5:Y:S01]  /*1240*/  LD.E R18, desc[UR50][R2.64] ;  /* 0x0000003202127980 */ /* 0x000362000c101900 */
[----:B------:R-:W-:Y:S05]  /*1250*/  BRA `(.L_x_15) ;  /* 0x0000000000247947 */ /* 0x000fea0003800000 */
.L_x_14:
[----:B------:R-:W-:Y:S02]  /*1260*/  ULDC.64 UR4, c[0x0][0x590] ;  /* 0x0001640000047ab9 */ /* 0x000fe40000000a00 */
[----:B------:R-:W-:-:S04]  /*1270*/  ISETP.NE.U32.AND P0, PT, RZ, UR4, PT ;  /* 0x00000004ff007c0c */ /* 0x000fc8000bf05070 */
[----:B------:R-:W-:-:S13]  /*1280*/  ISETP.NE.AND.EX P0, PT, RZ, UR5, PT, P0 ;  /* 0x00000005ff007c0c */ /* 0x000fda000bf05300 */
[----:B------:R-:W-:Y:S05]  /*1290*/  @!P0 BRA `(.L_x_16) ;  /* 0x00000000000c8947 */ /* 0x000fea0003800000 */
[----:B-12---:R-:W1:Y:S02]  /*12a0*/  LDC.64 R2, c[0x0][0x590] ;  /* 0x00016400ff027b82 */ /* 0x006e640000000a00 */
[----:B-1----:R2:W5:Y:S01]  /*12b0*/  LDG.E R18, desc[UR50][R2.64] ;  /* 0x0000003202127981 */ /* 0x002562000c1e1900 */
[----:B------:R-:W-:Y:S05]  /*12c0*/  BRA `(.L_x_15) ;  /* 0x0000000000087947 */ /* 0x000fea0003800000 */
.L_x_16:
[----:B------:R-:W-:Y:S02]  /*12d0*/  ULDC UR4, c[0x0][0x584] ;  /* 0x0001610000047ab9 */ /* 0x000fe40000000800 */
[----:B------:R-:W-:-:S07]  /*12e0*/  IMAD.U32 R18, RZ, RZ, UR4 ;  /* 0x00000004ff127e24 */ /* 0x000fce000f8e00ff */
.L_x_15:
[----:B------:R-:W-:-:S13]  /*12f0*/  LOP3.LUT P0, RZ, R0, 0xff, RZ, 0xc0, !PT ;  /* 0x000000ff00ff7812 */ /* 0x000fda000780c0ff */
[----:B------:R-:W-:Y:S05]  /*1300*/  @!P0 EXIT ;  /* 0x000000000000894d */ /* 0x000fea0003800000 */
[----:B------:R-:W-:Y:S01]  /*1310*/  ULDC UR4, c[0x0][0x28c] ;  /* 0x0000a30000047ab9 */ /* 0x000fe20000000800 */
[----:B------:R-:W-:Y:S01]  /*1320*/  ULDC.64 UR6, c[0x0][0x5c8] ;  /* 0x0001720000067ab9 */ /* 0x000fe20000000a00 */
[----:B------:R-:W-:Y:S02]  /*1330*/  UIADD3 UR4, UR4, 0x7f, URZ ;  /* 0x0000007f04047890 */ /* 0x000fe4000fffe03f */
[----:B------:R-:W-:Y:S02]  /*1340*/  USHF.L.U64.HI UR42, UR6, 0x7, UR7 ;  /* 0x00000007062a7899 */ /* 0x000fe40008010207 */
[----:B------:R-:W-:Y:S02]  /*1350*/  USHF.R.S32.HI UR5, URZ, 0x1f, UR4 ;  /* 0x0000001f3f057899 */ /* 0x000fe40008011404 */
[----:B------:R-:W-:Y:S02]  /*1360*/  USHF.L.U32 UR43, UR6, 0x7, URZ ;  /* 0x00000007062b7899 */ /* 0x000fe4000800063f */
[----:B------:R-:W-:-:S02]  /*1370*/  ULEA.HI UR5, UR5, UR4, URZ, 0x7 ;  /* 0x0000000405057291 */ /* 0x000fc4000f8f383f */
[----:B------:R-:W-:Y:S02]  /*1380*/  USHF.L.U64.HI UR44, UR6, 0x3, UR7 ;  /* 0x00000003062c7899 */ /* 0x000fe40008010207 */
[----:B------:R-:W-:Y:S02]  /*1390*/  USHF.L.U32 UR45, UR6, 0x3, URZ ;  /* 0x00000003062d7899 */ /* 0x000fe4000800063f */
[----:B------:R-:W-:Y:S02]  /*13a0*/  USHF.L.U64.HI UR46, UR6, 0x8, UR7 ;  /* 0x00000008062e7899 */ /* 0x000fe40008010207 */
[----:B------:R-:W-:Y:S02]  /*13b0*/  USHF.L.U32 UR47, UR6, 0x8, URZ ;  /* 0x00000008062f7899 */ /* 0x000fe4000800063f */
[----:B------:R-:W-:Y:S01]  /*13c0*/  USHF.R.S32.HI UR48, URZ, 0x7, UR5 ;  /* 0x000000073f307899 */ /* 0x000fe20008011405 */
[----:B------:R-:W-:Y:S01]  /*13d0*/  UMOV UR36, URZ ;  /* 0x0000003f00247c82 */ /* 0x000fe20008000000 */
[----:B------:R-:W-:-:S10]  /*13e0*/  UMOV UR37, URZ ;  /* 0x0000003f00257c82 */ /* 0x000fd40008000000 */
.L_x_548:
[----:B------:R-:W3:Y:S01]  /*13f0*/  S2R R0, SR_TID.X ;  /* 0x0000000000007919 */ /* 0x000ee20000002100 */
[----:B------:R-:W4:Y:S01]  /*1400*/  S2UR UR7, SR_CgaCtaId ;  /* 0x00000000000779c3 */ /* 0x000f220000008800 */
[----:B------:R-:W-:Y:S02]  /*1410*/  UMOV UR6, 0x400 ;  /* 0x0000040000067882 */ /* 0x000fe40000000000 */
[----:B----4-:R-:W-:Y:S01]  /*1420*/  ULEA UR6, UR7, UR6, 0x18 ;  /* 0x0000000607067291 */ /* 0x010fe2000f8ec03f */
[----:B---3--:R-:W-:-:S04]  /*1430*/  LOP3.LUT R0, R0, 0x80, RZ, 0xc0, !PT ;  /* 0x0000008000007812 */ /* 0x008fc800078ec0ff */
[----:B------:R-:W-:-:S06]  /*1440*/  SHF.R.U32.HI R0, RZ, 0x7, R0 ;  /* 0x00000007ff007819 */ /* 0x000fcc0000011600 */
[----:B------:R-:W3:Y:S02]  /*1450*/  SHFL.IDX PT, R0, R0, RZ, 0x1f ;  /* 0x00001fff00007589 */ /* 0x000ee400000e0000 */
[----:B---3--:R-:W-:-:S13]  /*1460*/  R2UR UR4, R0 ;  /* 0x00000000000472ca */ /* 0x008fda00000e0000 */
[----:B------:R-:W-:-:S04]  /*1470*/  ULEA.HI UR5, UR4, UR4, URZ, 0x1 ;  /* 0x0000000404057291 */ /* 0x000fc8000f8f083f */
[----:B------:R-:W-:-:S04]  /*1480*/  ULOP3.LUT UR5, UR5, 0x7fffe, URZ, 0xc0, !UPT ;  /* 0x0007fffe05057892 */ /* 0x000fc8000f8ec03f */
[----:B------:R-:W-:-:S03]  /*1490*/  UIADD3 UR5, UR4, -UR5, URZ ;  /* 0x8000000504057290 */ /* 0x000fc6000fffe03f */
[----:B------:R-:W-:Y:S01]  /*14a0*/  ULDC UR4, c[0x0][0x28c] ;  /* 0x0000a30000047ab9 */ /* 0x000fe20000000800 */
[----:B------:R-:W-:Y:S01]  /*14b0*/  ULEA UR5, UR5, UR6, 0xd ;  /* 0x0000000605057291 */ /* 0x000fe2000f8e683f */
[----:B------:R-:W-:-:S03]  /*14c0*/  ISETP.LT.AND P0, PT, RZ, UR4, PT ;  /* 0x00000004ff007c0c */ /* 0x000fc6000bf01270 */
[----:B------:R-:W-:-:S04]  /*14d0*/  UIADD3 UR5, UR5, 0x100, URZ ;  /* 0x0000010005057890 */ /* 0x000fc8000fffe03f */
[----:B------:R-:W-:-:S04]  /*14e0*/  USHF.R.U32.HI UR5, URZ, 0x4, UR5 ;  /* 0x000000043f057899 */ /* 0x000fc80008011605 */
[----:B------:R-:W-:Y:S02]  /*14f0*/  ULOP3.LUT UR52, UR5, 0x3fff, URZ, 0xc0, !UPT ;  /* 0x00003fff05347892 */ /* 0x000fe4000f8ec03f */
[----:B-1---5:R-:W-:Y:S10]  /*1500*/  @P0 BRA `(.L_x_17) ;  /* 0x0000000000400947 */ /* 0x022ff40003800000 */
[----:B------:R-:W-:Y:S01]  /*1510*/  MOV R0, 0x0 ;  /* 0x0000000000007802 */ /* 0x000fe20000000f00 */
[----:B------:R-:W-:Y:S01]  /*1520*/  ULDC.64 UR4, c[0x4][0x68] ;  /* 0x01001a0000047ab9 */ /* 0x000fe20000000a00 */
[----:B------:R-:W-:Y:S01]  /*1530*/  ULDC.64 UR6, c[0x4][0x8] ;  /* 0x0100020000067ab9 */ /* 0x000fe20000000a00 */
[----:B------:R-:W-:Y:S01]  /*1540*/  IMAD.U32 R4, RZ, RZ, UR4 ;  /* 0x00000004ff047e24 */ /* 0x000fe2000f8e00ff */
[----:B-12---:R1:W2:Y:S01]  /*1550*/  LDC.64 R2, c[0x4][R0] ;  /* 0x0100000000027b82 */ /* 0x0062a20000000a00 */
[----:B------:R-:W-:Y:S01]  /*1560*/  IMAD.U32 R5, RZ, RZ, UR5 ;  /* 0x00000005ff057e24 */ /* 0x000fe2000f8e00ff */
[----:B------:R-:W-:Y:S01]  /*1570*/  ULDC.64 UR4, c[0x4][0x70] ;  /* 0x01001c0000047ab9 */ /* 0x000fe20000000a00 */
[----:B------:R-:W-:Y:S02]  /*1580*/  IMAD.U32 R10, RZ, RZ, UR6 ;  /* 0x00000006ff0a7e24 */ /* 0x000fe4000f8e00ff */
[----:B0-----:R-:W-:Y:S02]  /*1590*/  IMAD.U32 R6, RZ, RZ, UR4 ;  /* 0x00000004ff067e24 */ /* 0x001fe4000f8e00ff */
[----:B------:R-:W-:-:S02]  /*15a0*/  IMAD.U32 R7, RZ, RZ, UR5 ;  /* 0x00000005ff077e24 */ /* 0x000fc4000f8e00ff */
[----:B------:R-:W-:Y:S02]  /*15b0*/  IMAD.U32 R11, RZ, RZ, UR7 ;  /* 0x00000007ff0b7e24 */ /* 0x000fe4000f8e00ff */
[----:B------:R-:W-:Y:S02]  /*15c0*/  IMAD.MOV.U32 R8, RZ, RZ, 0x1e1 ;  /* 0x000001e1ff087424 */ /* 0x000fe400078e00ff */
[----:B------:R-:W-:Y:S02]  /*15d0*/  IMAD.MOV.U32 R12, RZ, RZ, 0x1 ;  /* 0x00000001ff0c7424 */ /* 0x000fe400078e00ff */
[----:B-1----:R-:W-:-:S07]  /*15e0*/  IMAD.MOV.U32 R13, RZ, RZ, RZ ;  /* 0x000000ffff0d7224 */ /* 0x002fce00078e00ff */
[----:B------:R-:W-:-:S07]  /*15f0*/  LEPC R20, `(.L_x_17) ;  /* 0x000000001014794e */ /* 0x000fce0000000000 */
[----:B--2--5:R-:W-:Y:S05]  /*1600*/  CALL.ABS.NOINC R2 ;  /* 0x0000000002007343 */ /* 0x024fea0003c00000 */
.L_x_17:
[----:B------:R-:W-:-:S06]  /*1610*/  ULOP3.LUT UR4, UR38, 0x1, URZ, 0xfc, !UPT ;  /* 0x0000000126047892 */ /* 0x000fcc000f8efc3f */
[----:B------:R-:W-:-:S05]  /*1620*/  IMAD.U32 R0, RZ, RZ, UR4 ;  /* 0x00000004ff007e24 */ /* 0x000fca000f8e00ff */
[----:B------:R-:W-:-:S13]  /*1630*/  ISETP.NE.AND P0, PT, R0, 0x3, PT ;  /* 0x000000030000780c */ /* 0x000fda0003f05270 */
[----:B------:R-:W-:Y:S05]  /*1640*/  @!P0 BRA `(.L_x_18) ;  /* 0x0000000000048947 */ /* 0x000fea0003800000 */
[----:B------:R-:W-:Y:S01]  /*1650*/  BPT.TRAP 0x1 ;  /* 0x000000040000795c */ /* 0x000fe20000300000 */
.L_x_18:
[----:B------:R-:W3:Y:S01]  /*1660*/  S2UR UR5, SR_CgaCtaId ;  /* 0x00000000000579c3 */ /* 0x000ee20000008800 */
[----:B------:R-:W-:Y:S01]  /*1670*/  UMOV UR4, 0x400 ;  /* 0x0000040000047882 */ /* 0x000fe20000000000 */
[----:B-12---:R-:W-:Y:S02]  /*1680*/  IMAD.U32 R2, RZ, RZ, UR36 ;  /* 0x00000024ff027e24 */ /* 0x006fe4000f8e00ff */
[----:B------:R-:W-:-:S03]  /*1690*/  IMAD.U32 R3, RZ, RZ, UR37 ;  /* 0x00000025ff037e24 */ /* 0x000fc6000f8e00ff */
[----:B------:R-:W-:Y:S01]  /*16a0*/  SHF.L.U32 R2, R2, 0x1f, RZ ;  /* 0x0000001f02027819 */ /* 0x000fe200000006ff */
[----:B---3--:R-:W-:-:S06]  /*16b0*/  ULEA UR4, UR5, UR4, 0x18 ;  /* 0x0000000405047291 */ /* 0x008fcc000f8ec03f */
[----:B------:R-:W-:-:S04]  /*16c0*/  IMAD.U32 R0, RZ, RZ, UR4 ;  /* 0x00000004ff007e24 */ /* 0x000fc8000f8e00ff */
[----:B------:R-:W-:-:S04]  /*16d0*/  IMAD R3, R3, 0x8, R0 ;  /* 0x0000000803037824 */ /* 0x000fc800078e0200 */
[----:B------:R1:W2:Y:S01]  /*16e0*/  SYNCS.PHASECHK.TRANS64.TRYWAIT P1, [R3+URZ], R2 ;  /* 0x00000002030075a7 */ /* 0x0002a2000802017f */
[----:B------:R-:W-:Y:S05]  /*16f0*/  @!P0 BRA `(.L_x_19) ;  /* 0x0000000000048947 */ /* 0x000fea0003800000 */
[----:B------:R-:W-:Y:S01]  /*1700*/  BPT.TRAP 0x1 ;  /* 0x000000040000795c */ /* 0x000fe20000300000 */
.L_x_19:
[----:B--2---:R-:W-:Y:S05]  /*1710*/  @P1 BRA `(.L_x_20) ;  /* 0x0000000000081947 */ /* 0x004fea0003800000 */
[----:B------:R-:W2:Y:S02]  /*1720*/  SYNCS.PHASECHK.TRANS64.TRYWAIT P1, [R3+URZ], R2 ;  /* 0x00000002030075a7 */ /* 0x000ea4000802017f */
[----:B--2---:R-:W-:Y:S05]  /*1730*/  @!P1 BRA `(.L_x_21) ;  /* 0x0000018000b89947 */ /* 0x004fea0003800000 */
.L_x_20:
[----:B------:R-:W-:-:S04]  /*1740*/  UISETP.LT.AND UP0, UPT, UR48, 0x1, UPT ;  /* 0x000000013000788c */ /* 0x000fc8000bf01270 */
[----:B------:R-:W-:-:S06]  /*1750*/  USEL UR4, UR48, 0x1, UP0 ;  /* 0x0000000130047887 */ /* 0x000fcc0008000000 */
[----:B-12---:R-:W-:Y:S01]  /*1760*/  IMAD.U32 R2, RZ, RZ, UR4 ;  /* 0x00000004ff027e24 */ /* 0x006fe2000f8e00ff */
[----:B------:R-:W-:Y:S05]  /*1770*/  WARPSYNC.ALL ;  /* 0x0000000000007948 */ /* 0x000fea0003800000 */
[----:B------:R-:W-:-:S04]  /*1780*/  IADD3 R2, -R2, UR48, RZ ;  /* 0x0000003002027c10 */ /* 0x000fc8000fffe1ff */
[----:B------:R-:W-:Y:S02]  /*1790*/  ISETP.GE.AND P1, PT, R2, 0x1, PT ;  /* 0x000000010200780c */ /* 0x000fe40003f26270 */
[----:B------:R-:W-:Y:S01]  /*17a0*/  R2UR UR4, R0 ;  /* 0x00000000000472ca */ /* 0x000fe200000e0000 */
[----:B------:R-:W-:Y:S01]  /*17b0*/  ULOP3.LUT UR8, UR52, 0x10000, URZ, 0xfc, !UPT ;  /* 0x0001000034087892 */ /* 0x000fe2000f8efc3f */
[----:B------:R-:W-:Y:S01]  /*17c0*/  WARPGROUP.ARRIVE ;  /* 0x00000000000079c5 */ /* 0x000fe20000000000 */
[----:B------:R-:W-:Y:S01]  /*17d0*/  UMOV UR5, 0x40000040 ;  /* 0x4000004000057882 */ /* 0x000fe20000000000 */
[----:B------:R-:W-:Y:S01]  /*17e0*/  UMOV UR7, 0x40000040 ;  /* 0x4000004000077882 */ /* 0x000fe20000000000 */
[----:B------:R-:W-:Y:S01]  /*17f0*/  ULEA UR10, UR37, UR8, 0xc ;  /* 0x00000008250a7291 */ /* 0x000fe2000f8e603f */
[----:B------:R1:W-:Y:S04]  /*1800*/  STL [R1+0x1d0], R19 ;  /* 0x0001d01301007387 */ /* 0x0003e80000100800 */
[----:B-----5:R2:W-:Y:S03]  /*1810*/  STL [R1+0x1cc], R18 ;  /* 0x0001cc1201007387 */ /* 0x0205e60000100800 */
[----:B------:R-:W-:Y:S01]  /*1820*/  UIADD3 UR4, UR4, 0x20100, URZ ;  /* 0x0002010004047890 */ /* 0x000fe2000fffe03f */
[----:B------:R3:W-:Y:S03]  /*1830*/  STL [R1+0x1c8], R17 ;  /* 0x0001c81101007387 */ /* 0x0007e60000100800 */
[----:B------:R-:W-:Y:S01]  /*1840*/  USHF.R.U32.HI UR4, URZ, 0x4, UR4 ;  /* 0x000000043f047899 */ /* 0x000fe20008011604 */
[----:B------:R4:W-:Y:S03]  /*1850*/  STL [R1+0x1c4], R16 ;  /* 0x0001c41001007387 */ /* 0x0009e60000100800 */
[----:B------:R-:W-:Y:S01]  /*1860*/  ULOP3.LUT UR4, UR4, 0x3fff, URZ, 0xc0, !UPT ;  /* 0x00003fff04047892 */ /* 0x000fe2000f8ec03f */
[----:B------:R0:W-:Y:S03]  /*1870*/  STL [R1+0x1c0], R2 ;  /* 0x0001c00201007387 */ /* 0x0001e60000100800 */
[----:B------:R-:W-:Y:S01]  /*1880*/  ULOP3.LUT UR9, UR4, 0x10000, URZ, 0xfc, !UPT ;  /* 0x0001000004097892 */ /* 0x000fe2000f8efc3f */
[----:B------:R0:W-:Y:S02]  /*1890*/  STL [R1+0x1d4], R0 ;  /* 0x0001d40001007387 */ /* 0x0001e40000100800 */
[----:B------:R-:W-:Y:S01]  /*18a0*/  UMOV UR4, UR10 ;  /* 0x0000000a00047c82 */ /* 0x000fe20008000000 */
[----:B------:R-:W-:-:S07]  /*18b0*/  ULEA UR11, UR37, UR9, 0xa ;  /* 0x00000009250b7291 */ /* 0x000fce000f8e503f */
[----:B------:R-:W-:Y:S02]  /*18c0*/  UMOV UR6, UR11 ;  /* 0x0000000b00067c82 */ /* 0x000fe40008000000 */
[----:B------:R-:W-:Y:S01]  /*18d0*/  IGMMA.64x128x32.S8.S8 R68, gdesc[UR4], RZ, !UPT, gsb0 ;  /* 0x03600000044479f1 */ /* 0x000fe2000c0410ff */
[----:B------:R-:W-:Y:S01]  /*18e0*/  UIADD3 UR4, UR10, 0x400, URZ ;  /* 0x000004000a047890 */ /* 0x000fe2000fffe03f */
[----:B------:R-:W-:Y:S01]  /*18f0*/  UMOV UR5, 0x40000040 ;  /* 0x4000004000057882 */ /* 0x000fe20000000000 */
[----:B------:R-:W-:Y:S02]  /*1900*/  WARPGROUP.DEPBAR.LE gsb0, 0x0 ;  /* 0x00008000000079c5 */ /* 0x000fe40000010000 */
[----:B------:R-:W-:Y:S01]  /*1910*/  WARPGROUP.ARRIVE ;  /* 0x00000000000079c5 */ /* 0x000fe20000000000 */
[----:B------:R-:W-:Y:S02]  /*1920*/  IMAD.MOV.U32 R44, RZ, RZ, R88 ;  /* 0x000000ffff2c7224 */ /* 0x000fe400078e0058 */
[----:B------:R-:W-:-:S02]  /*1930*/  IMAD.MOV.U32 R43, RZ, RZ, R89 ;  /* 0x000000ffff2b7224 */ /* 0x000fc400078e0059 */
[----:B------:R-:W-:Y:S01]  /*1940*/  IMAD.MOV.U32 R42, RZ, RZ, R90 ;  /* 0x000000ffff2a7224 */ /* 0x000fe200078e005a */
[----:B------:R-:W-:Y:S01]  /*1950*/  IGMMA.64x128x32.S8.S8 R152, gdesc[UR4], RZ, !UPT, gsb0 ;  /* 0x03600000049879f1 */ /* 0x000fe2000c0410ff */
[----:B------:R-:W-:Y:S01]  /*1960*/  UIADD3 UR4, UR10, 0x800, URZ ;  /* 0x000008000a047890 */ /* 0x000fe2000fffe03f */
[----:B------:R-:W-:Y:S01]  /*1970*/  IMAD.MOV.U32 R41, RZ, RZ, R91 ;  /* 0x000000ffff297224 */ /* 0x000fe200078e005b */
[----:B------:R-:W-:Y:S01]  /*1980*/  UMOV UR5, 0x40000040 ;  /* 0x4000004000057882 */ /* 0x000fe20000000000 */
[----:B------:R-:W-:Y:S02]  /*1990*/  IMAD.MOV.U32 R40, RZ, RZ, R92 ;  /* 0x000000ffff287224 */ /* 0x000fe400078e005c */
[----:B------:R-:W-:Y:S02]  /*19a0*/  IMAD.MOV.U32 R39, RZ, RZ, R93 ;  /* 0x000000ffff277224 */ /* 0x000fe400078e005d */
[----:B------:R-:W-:Y:S02]  /*19b0*/  IMAD.MOV.U32 R38, RZ, RZ, R94 ;  /* 0x000000ffff267224 */ /* 0x000fe400078e005e */
[----:B------:R-:W-:-:S02]  /*19c0*/  IMAD.MOV.U32 R37, RZ, RZ, R95 ;  /* 0x000000ffff257224 */ /* 0x000fc400078e005f */
[----:B------:R-:W-:Y:S02]  /*19d0*/  IMAD.MOV.U32 R36, RZ, RZ, R96 ;  /* 0x000000ffff247224 */ /* 0x000fe400078e0060 */
[----:B------:R-:W-:Y:S02]  /*19e0*/  IMAD.MOV.U32 R35, RZ, RZ, R97 ;  /* 0x000000ffff237224 */ /* 0x000fe400078e0061 */
        /* <DEDUP_REMOVED lines=15> */
[----:B-1----:R-:W-:-:S02]  /*1ae0*/  IMAD.MOV.U32 R19, RZ, RZ, R113 ;  /* 0x000000ffff137224 */ /* 0x002fc400078e0071 */
[----:B--2---:R-:W-:Y:S02]  /*1af0*/  IMAD.MOV.U32 R18, RZ, RZ, R114 ;  /* 0x000000ffff127224 */ /* 0x004fe400078e0072 */
[----:B---3--:R-:W-:Y:S02]  /*1b00*/  IMAD.MOV.U32 R17, RZ, RZ, R115 ;  /* 0x000000ffff117224 */ /* 0x008fe400078e0073 */
[----:B----4-:R-:W-:Y:S02]  /*1b10*/  IMAD.MOV.U32 R16, RZ, RZ, R116 ;  /* 0x000000ffff107224 */ /* 0x010fe400078e0074 */
        /* <DEDUP_REMOVED lines=8> */
[----:B0-----:R-:W-:-:S02]  /*1ba0*/  IMAD.MOV.U32 R7, RZ, RZ, R125 ;  /* 0x000000ffff077224 */ /* 0x001fc400078e007d */
        /* <DEDUP_REMOVED lines=30> */
[----:B------:R-:W-:Y:S01]  /*1d90*/  IMAD.MOV.U32 R220, RZ, RZ, R16 ;  /* 0x000000ffffdc7224 */ /* 0x000fe200078e0010 */
[----:B------:R-:W-:Y:S02]  /*1da0*/  WARPGROUP.DEPBAR.LE gsb0, 0x0 ;  /* 0x00008000000079c5 */ /* 0x000fe40000010000 */
[----:B------:R-:W-:Y:S01]  /*1db0*/  WARPGROUP.ARRIVE ;  /* 0x00000000000079c5 */ /* 0x000fe20000000000 */
[----:B------:R0:W-:Y:S01]  /*1dc0*/  STL.64 [R1+0x380], R214 ;  /* 0x000380d601007387 */ /* 0x0001e20000100a00 */
[----:B------:R-:W-:Y:S02]  /*1dd0*/  IMAD.MOV.U32 R221, RZ, RZ, R15 ;  /* 0x000000ffffdd7224 */ /* 0x000fe400078e000f */
[----:B------:R-:W-:Y:S01]  /*1de0*/  IMAD.MOV.U32 R222, RZ, RZ, R14 ;  /* 0x000000ffffde7224 */ /* 0x000fe200078e000e */
[----:B------:R1:W-:Y:S01]  /*1df0*/  STL.64 [R1+0x378], R212 ;  /* 0x000378d401007387 */ /* 0x0003e20000100a00 */
[----:B------:R-:W-:Y:S01]  /*1e00*/  IGMMA.64x128x32.S8.S8 R88, gdesc[UR4], RZ, !UPT, gsb0 ;  /* 0x03600000045879f1 */ /* 0x000fe2000c0410ff */
[----:B------:R-:W-:Y:S01]  /*1e10*/  UIADD3 UR4, UR10, 0xc00, URZ ;  /* 0x00000c000a047890 */ /* 0x000fe2000fffe03f */
[----:B------:R-:W-:Y:S01]  /*1e20*/  IMAD.MOV.U32 R223, RZ, RZ, R13 ;  /* 0x000000ffffdf7224 */ /* 0x000fe200078e000d */
[----:B------:R2:W-:Y:S01]  /*1e30*/  STL.64 [R1+0x370], R210 ;  /* 0x000370d201007387 */ /* 0x0005e20000100a00 */
[----:B------:R-:W-:Y:S01]  /*1e40*/  UMOV UR5, 0x40000040 ;  /* 0x4000004000057882 */ /* 0x000fe20000000000 */
[----:B------:R-:W-:-:S02]  /*1e50*/  IMAD.MOV.U32 R224, RZ, RZ, R12 ;  /* 0x000000ffffe07224 */ /* 0x000fc400078e000c */
[----:B------:R3:W-:Y:S01]  /*1e60*/  STL.64 [R1+0x368], R208 ;  /* 0x000368d001007387 */ /* 0x0007e20000100a00 */
[----:B0-----:R-:W-:Y:S02]  /*1e70*/  IMAD.MOV.U32 R214, RZ, RZ, R22 ;  /* 0x000000ffffd67224 */ /* 0x001fe400078e0016 */
[----:B------:R-:W-:Y:S01]  /*1e80*/  IMAD.MOV.U32 R215, RZ, RZ, R21 ;  /* 0x000000ffffd77224 */ /* 0x000fe200078e0015 */
[----:B------:R0:W-:Y:S01]  /*1e90*/  STL.64 [R1+0x360], R206 ;  /* 0x000360ce01007387 */ /* 0x0001e20000100a00 */
[----:B-1----:R-:W-:Y:S02]  /*1ea0*/  IMAD.MOV.U32 R212, RZ, RZ, R24 ;  /* 0x000000ffffd47224 */ /* 0x002fe400078e0018 */
[----:B------:R-:W-:Y:S01]  /*1eb0*/  IMAD.MOV.U32 R213, RZ, RZ, R23 ;  /* 0x000000ffffd57224 */ /* 0x000fe200078e0017 */
[----:B------:R1:W-:Y:S01]  /*1ec0*/  STL.64 [R1+0x358], R204 ;  /* 0x000358cc01007387 */ /* 0x0003e20000100a00 */
[----:B--2---:R-:W-:Y:S02]  /*1ed0*/  IMAD.MOV.U32 R210, RZ, RZ, R26 ;  /* 0x000000ffffd27224 */ /* 0x004fe400078e001a */
[----:B------:R-:W-:Y:S01]  /*1ee0*/  IMAD.MOV.U32 R211, RZ, RZ, R25 ;  /* 0x000000ffffd37224 */ /* 0x000fe200078e0019 */
[----:B------:R2:W-:Y:S01]  /*1ef0*/  STL.64 [R1+0x350], R202 ;  /* 0x000350ca01007387 */ /* 0x0005e20000100a00 */
[----:B---3--:R-:W-:-:S02]  /*1f00*/  IMAD.MOV.U32 R208, RZ, RZ, R28 ;  /* 0x000000ffffd07224 */ /* 0x008fc400078e001c */
[----:B------:R-:W-:Y:S01]  /*1f10*/  IMAD.MOV.U32 R209, RZ, RZ, R27 ;  /* 0x000000ffffd17224 */ /* 0x000fe200078e001b */
[----:B------:R3:W-:Y:S01]  /*1f20*/  STL.64 [R1+0x348], R200 ;  /* 0x000348c801007387 */ /* 0x0007e20000100a00 */
[----:B0-----:R-:W-:Y:S02]  /*1f30*/  IMAD.MOV.U32 R206, RZ, RZ, R30 ;  /* 0x000000ffffce7224 */ /* 0x001fe400078e001e */
[----:B------:R-:W-:Y:S01]  /*1f40*/  IMAD.MOV.U32 R207, RZ, RZ, R29 ;  /* 0x000000ffffcf7224 */ /* 0x000fe200078e001d */
[----:B------:R0:W-:Y:S01]  /*1f50*/  STL.64 [R1+0x340], R198 ;  /* 0x000340c601007387 */ /* 0x0001e20000100a00 */
[----:B-1----:R-:W-:Y:S02]  /*1f60*/  IMAD.MOV.U32 R204, RZ, RZ, R32 ;  /* 0x000000ffffcc7224 */ /* 0x002fe400078e0020 */
[----:B------:R-:W-:Y:S01]  /*1f70*/  IMAD.MOV.U32 R205, RZ, RZ, R31 ;  /* 0x000000ffffcd7224 */ /* 0x000fe200078e001f */
[----:B------:R1:W-:Y:S01]  /*1f80*/  STL.64 [R1+0x338], R196 ;  /* 0x000338c401007387 */ /* 0x0003e20000100a00 */
[----:B--2---:R-:W-:-:S02]  /*1f90*/  IMAD.MOV.U32 R202, RZ, RZ, R34 ;  /* 0x000000ffffca7224 */ /* 0x004fc400078e0022 */
[----:B------:R-:W-:Y:S01]  /*1fa0*/  IMAD.MOV.U32 R203, RZ, RZ, R33 ;  /* 0x000000ffffcb7224 */ /* 0x000fe200078e0021 */
[----:B------:R2:W-:Y:S01]  /*1fb0*/  STL.64 [R1+0x330], R194 ;  /* 0x000330c201007387 */ /* 0x0005e20000100a00 */
[----:B---3--:R-:W-:Y:S02]  /*1fc0*/  IMAD.MOV.U32 R200, RZ, RZ, R36 ;  /* 0x000000ffffc87224 */ /* 0x008fe400078e0024 */
[----:B------:R-:W-:Y:S01]  /*1fd0*/  IMAD.MOV.U32 R201, RZ, RZ, R35 ;  /* 0x000000ffffc97224 */ /* 0x000fe200078e0023 */
[----:B------:R3:W-:Y:S01]  /*1fe0*/  STL.64 [R1+0x328], R192 ;  /* 0x000328c001007387 */ /* 0x0007e20000100a00 */
[----:B0-----:R-:W-:Y:S02]  /*1ff0*/  IMAD.MOV.U32 R198, RZ, RZ, R38 ;  /* 0x000000ffffc67224 */ /* 0x001fe400078e0026 */
[----:B------:R-:W-:Y:S01]  /*2000*/  IMAD.MOV.U32 R199, RZ, RZ, R37 ;  /* 0x000000ffffc77224 */ /* 0x000fe200078e0025 */
[----:B------:R0:W-:Y:S01]  /*2010*/  STL.64 [R1+0x320], R190 ;  /* 0x000320be01007387 */ /* 0x0001e20000100a00 */
[----:B-1----:R-:W-:-:S02]  /*2020*/  IMAD.MOV.U32 R196, RZ, RZ, R40 ;  /* 0x000000ffffc47224 */ /* 0x002fc400078e0028 */
[----:B------:R-:W-:Y:S01]  /*2030*/  IMAD.MOV.U32 R197, RZ, RZ, R39 ;  /* 0x000000ffffc57224 */ /* 0x000fe200078e0027 */
[----:B------:R1:W-:Y:S01]  /*2040*/  STL.64 [R1+0x318], R188 ;  /* 0x000318bc01007387 */ /* 0x0003e20000100a00 */
[----:B--2---:R-:W-:Y:S02]  /*2050*/  IMAD.MOV.U32 R194, RZ, RZ, R42 ;  /* 0x000000ffffc27224 */ /* 0x004fe400078e002a */
[----:B------:R-:W-:Y:S01]  /*2060*/  IMAD.MOV.U32 R195, RZ, RZ, R41 ;  /* 0x000000ffffc37224 */ /* 0x000fe200078e0029 */
[----:B------:R2:W-:Y:S01]  /*2070*/  STL.64 [R1+0x310], R186 ;  /* 0x000310ba01007387 */ /* 0x0005e20000100a00 */
[----:B---3--:R-:W-:Y:S02]  /*2080*/  IMAD.MOV.U32 R192, RZ, RZ, R44 ;  /* 0x000000ffffc07224 */ /* 0x008fe400078e002c */
[----:B------:R-:W-:Y:S01]  /*2090*/  IMAD.MOV.U32 R193, RZ, RZ, R43 ;  /* 0x000000ffffc17224 */ /* 0x000fe200078e002b */
[----:B------:R3:W-:Y:S01]  /*20a0*/  STL.64 [R1+0x308], R184 ;  /* 0x000308b801007387 */ /* 0x0007e20000100a00 */
[----:B0-----:R-:W-:-:S02]  /*20b0*/  IMAD.MOV.U32 R190, RZ, RZ, R46 ;  /* 0x000000ffffbe7224 */ /* 0x001fc400078e002e */
        /* <DEDUP_REMOVED lines=18> */
[----:B------:R-:W-:Y:S02]  /*21e0*/  IMAD.MOV.U32 R179, RZ, RZ, R57 ;  /* 0x000000ffffb37224 */ /* 0x000fe400078e0039 */
[----:B---3--:R-:W-:Y:S02]  /*21f0*/  IMAD.MOV.U32 R176, RZ, RZ, R60 ;  /* 0x000000ffffb07224 */ /* 0x008fe400078e003c */
[----:B------:R-:W-:Y:S02]  /*2200*/  IMAD.MOV.U32 R177, RZ, RZ, R59 ;  /* 0x000000ffffb17224 */ /* 0x000fe400078e003b */
[----:B0-----:R-:W-:Y:S02]  /*2210*/  IMAD.MOV.U32 R174, RZ, RZ, R62 ;  /* 0x000000ffffae7224 */ /* 0x001fe400078e003e */
[----:B------:R-:W-:Y:S02]  /*2220*/  IMAD.MOV.U32 R175, RZ, RZ, R61 ;  /* 0x000000ffffaf7224 */ /* 0x000fe400078e003d */
[----:B-1----:R-:W-:-:S02]  /*2230*/  IMAD.MOV.U32 R172, RZ, RZ, R64 ;  /* 0x000000ffffac7224 */ /* 0x002fc400078e0040 */
        /* <DEDUP_REMOVED lines=11> */
[----:B------:R-:W-:Y:S01]  /*22f0*/  IMAD.MOV.U32 R235, RZ, RZ, R0 ;  /* 0x000000ffffeb7224 */ /* 0x000fe200078e0000 */
[----:B------:R-:W-:-:S02]  /*2300*/  WARPGROUP.DEPBAR.LE gsb0, 0x0 ;  /* 0x00008000000079c5 */ /* 0x000fc40000010000 */
[----:B------:R-:W-:-:S06]  /*2310*/  WARPGROUP.ARRIVE ;  /* 0x00000000000079c5 */ /* 0x000fcc0000000000 */
[----:B------:R-:W-:Y:S01]  /*2320*/  IGMMA.64x128x32.S8.S8 R24, gdesc[UR4], RZ, !UPT, gsb0 ;  /* 0x03600000041879f1 */ /* 0x000fe2000c0410ff */
[----:B------:R-:W-:Y:S02]  /*2330*/  UIADD3 UR4, UR10, 0x2, URZ ;  /* 0x000000020a047890 */ /* 0x000fe4000fffe03f */
[----:B------:R-:W-:Y:S01]  /*2340*/  UIADD3 UR6, UR11, 0x2, URZ ;  /* 0x000000020b067890 */ /* 0x000fe2000fffe03f */
[----:B------:R-:W-:Y:S01]  /*2350*/  UMOV UR5, 0x40000040 ;  /* 0x4000004000057882 */ /* 0x000fe20000000000 */
[----:B------:R-:W-:Y:S01]  /*2360*/  UMOV UR7, 0x40000040 ;  /* 0x4000004000077882 */ /* 0x000fe20000000000 */
[----:B------:R-:W-:Y:S02]  /*2370*/  WARPGROUP.DEPBAR.LE gsb0, 0x0 ;  /* 0x00008000000079c5 */ /* 0x000fe40000010000 */
[----:B------:R-:W-:-:S06]  /*2380*/  WARPGROUP.ARRIVE ;  /* 0x00000000000079c5 */ /* 0x000fcc0000000000 */
[----:B------:R-:W-:Y:S03]  /*2390*/  IGMMA.64x128x32.S8.S8 R172, gdesc[UR4], R172, gsb0 ;  /* 0x0360000004ac79f1 */ /* 0x000fe600080410ac */
[----:B------:R-:W-:Y:S02]  /*23a0*/  WARPGROUP.DEPBAR.LE gsb0, 0x0 ;  /* 0x00008000000079c5 */ /* 0x000fe40000010000 */
[----:B------:R-:W-:Y:S04]  /*23b0*/  STL.64 [R1], R172 ;  /* 0x000000ac01007387 */ /* 0x000fe80000100a00 */
[----:B------:R-:W-:Y:S04]  /*23c0*/  STL.64 [R1+0x8], R174 ;  /* 0x000008ae01007387 */ /* 0x000fe80000100a00 */
        /* <DEDUP_REMOVED lines=19> */
[----:B------:R0:W-:Y:S04]  /*2500*/  STL.64 [R1+0xa8], R214 ;  /* 0x0000a8d601007387 */ /* 0x0001e80000100a00 */
        /* <DEDUP_REMOVED lines=10> */
[----:B0-----:R-:W2:Y:S04]  /*25b0*/  LDL.LU.64 R214, [R1+0x380] ;  /* 0x0003800001d67983 */ /* 0x001ea80000300a00 */
[----:B------:R-:W2:Y:S04]  /*25c0*/  LDL.LU.64 R212, [R1+0x378] ;  /* 0x0003780001d47983 */ /* 0x000ea80000300a00 */
        /* <DEDUP_REMOVED lines=19> */
[----:B------:R-:W2:Y:S01]  /*2700*/  LDL.LU.64 R172, [R1+0x2d8] ;  /* 0x0002d80001ac7983 */ /* 0x000ea20000300a00 */
[----:B------:R-:W-:Y:S01]  /*2710*/  UIADD3 UR4, UR10, 0x402, URZ ;  /* 0x000004020a047890 */ /* 0x000fe2000fffe03f */
[----:B------:R-:W-:Y:S01]  /*2720*/  UMOV UR5, 0x40000040 ;  /* 0x4000004000057882 */ /* 0x000fe20000000000 */
[----:B--2---:R-:W-:-:S07]  /*2730*/  WARPGROUP.ARRIVE ;  /* 0x00000000000079c5 */ /* 0x004fce0000000000 */
[----:B------:R-:W-:Y:S01]  /*2740*/  IGMMA.64x128x32.S8.S8 R152, gdesc[UR4], R152, gsb0 ;  /* 0x03600000049879f1 */ /* 0x000fe20008041098 */
[----:B------:R-:W-:Y:S02]  /*2750*/  UIADD3 UR4, UR10, 0x802, URZ ;  /* 0x000008020a047890 */ /* 0x000fe4000fffe03f */
[----:B------:R-:W-:Y:S02]  /*2760*/  WARPGROUP.DEPBAR.LE gsb0, 0x0 ;  /* 0x00008000000079c5 */ /* 0x000fe40000010000 */
        /* <DEDUP_REMOVED lines=32> */
[----:B0-----:R-:W2:Y:S04]  /*2970*/  LDL.LU.64 R152, [R1] ;  /* 0x0000000001987983 */ /* 0x001ea80000300a00 */
        /* <DEDUP_REMOVED lines=31> */
[----:B------:R-:W-:Y:S01]  /*2b70*/  WARPGROUP.ARRIVE ;  /* 0x00000000000079c5 */ /* 0x000fe20000000000 */
[----:B------:R-:W-:-:S05]  /*2b80*/  UMOV UR5, 0x40000040 ;  /* 0x4000004000057882 */ /* 0x000fca0000000000 */
[----:B------:R-:W-:Y:S01]  /*2b90*/  IGMMA.64x128x32.S8.S8 R88, gdesc[UR4], R88, gsb0 ;  /* 0x03600000045879f1 */ /* 0x000fe20008041058 */
[----:B------:R-:W-:Y:S01]  /*2ba0*/  UIADD3 UR4, UR10, 0xc02, URZ ;  /* 0x00000c020a047890 */ /* 0x000fe2000fffe03f */
[----:B------:R-:W-:Y:S01]  /*2bb0*/  UMOV UR5, 0x40000040 ;  /* 0x4000004000057882 */ /* 0x000fe20000000000 */
[----:B------:R-:W-:Y:S02]  /*2bc0*/  WARPGROUP.DEPBAR.LE gsb0, 0x0 ;  /* 0x00008000000079c5 */ /* 0x000fe40000010000 */
[----:B------:R-:W-:-:S06]  /*2bd0*/  WARPGROUP.ARRIVE ;  /* 0x00000000000079c5 */ /* 0x000fcc0000000000 */
[----:B------:R-:W-:Y:S01]  /*2be0*/  IGMMA.64x128x32.S8.S8 R24, gdesc[UR4], R24, gsb0 ;  /* 0x03600000041879f1 */ /* 0x000fe20008041018 */
[----:B------:R-:W-:Y:S02]  /*2bf0*/  UIADD3 UR4, UR10, 0x4, URZ ;  /* 0x000000040a047890 */ /* 0x000fe4000fffe03f */
[----:B------:R-:W-:Y:S01]  /*2c00*/  UIADD3 UR6, UR11, 0x4, URZ ;  /* 0x000000040b067890 */ /* 0x000fe2000fffe03f */
[----:B------:R-:W-:Y:S01]  /*2c10*/  UMOV UR5, 0x40000040 ;  /* 0x4000004000057882 */ /* 0x000fe20000000000 */
[----:B------:R-:W-:Y:S01]  /*2c20*/  UMOV UR7, 0x40000040 ;  /* 0x4000004000077882 */ /* 0x000fe20000000000 */
[----:B------:R-:W-:Y:S02]  /*2c30*/  WARPGROUP.DEPBAR.LE gsb0, 0x0 ;  /* 0x00008000000079c5 */ /* 0x000fe40000010000 */
[----:B--2---:R-:W-:-:S06]  /*2c40*/  WARPGROUP.ARRIVE ;  /* 0x00000000000079c5 */ /* 0x004fcc0000000000 */
[----:B------:R-:W-:Y:S03]  /*2c50*/  IGMMA.64x128x32.S8.S8 R152, gdesc[UR4], R152, gsb0 ;  /* 0x03600000049879f1 */ /* 0x000fe60008041098 */
[----:B------:R-:W-:Y:S02]  /*2c60*/  WARPGROUP.DEPBAR.LE gsb0, 0x0 ;  /* 0x00008000000079c5 */ /* 0x000fe40000010000 */
[----:B------:R-:W-:Y:S01]  /*2c70*/  STL.64 [R1], R152 ;  /* 0x0000009801007387 */ /* 0x000fe20000100a00 */
[----:B------:R-:W-:Y:S02]  /*2c80*/  IMAD.MOV.U32 R4, RZ, RZ, R214 ;  /* 0x000000ffff047224 */ /* 0x000fe400078e00d6 */
[----:B------:R-:W-:Y:S01]  /*2c90*/  IMAD.MOV.U32 R3, RZ, RZ, R215 ;  /* 0x000000ffff037224 */ /* 0x000fe200078e00d7 */
[----:B------:R-:W-:Y:S01]  /*2ca0*/  STL.64 [R1+0x8], R154 ;  /* 0x0000089a01007387 */ /* 0x000fe20000100a00 */
[----:B------:R-:W-:-:S02]  /*2cb0*/  IMAD.MOV.U32 R6, RZ, RZ, R212 ;  /* 0x000000ffff067224 */ /* 0x000fc400078e00d4 */
[----:B------:R-:W-:Y:S01]  /*2cc0*/  IMAD.MOV.U32 R5, RZ, RZ, R213 ;  /* 0x000000ffff057224 */ /* 0x000fe200078e00d5 */
[----:B------:R-:W-:Y:S01]  /*2cd0*/  STL.64 [R1+0x10], R156 ;  /* 0x0000109c01007387 */ /* 0x000fe20000100a00 */
[----:B------:R-:W-:Y:S02]  /*2ce0*/  IMAD.MOV.U32 R8, RZ, RZ, R210 ;  /* 0x000000ffff087224 */ /* 0x000fe400078e00d2 */
[----:B------:R-:W-:Y:S01]  /*2cf0*/  IMAD.MOV.U32 R7, RZ, RZ, R211 ;  /* 0x000000ffff077224 */ /* 0x000fe200078e00d3 */
[----:B------:R-:W-:Y:S01]  /*2d00*/  STL.64 [R1+0x18], R158 ;  /* 0x0000189e01007387 */ /* 0x000fe20000100a00 */
        /* <DEDUP_REMOVED lines=20> */
[----:B------:R0:W-:Y:S01]  /*2e50*/  STL [R1+0x50], R172 ;  /* 0x000050ac01007387 */ /* 0x0001e20000100800 */
[----:B------:R-:W-:-:S02]  /*2e60*/  IMAD.MOV.U32 R220, RZ, RZ, R194 ;  /* 0x000000ffffdc7224 */ /* 0x000fc400078e00c2 */
[----:B------:R-:W-:Y:S01]  /*2e70*/  IMAD.MOV.U32 R219, RZ, RZ, R195 ;  /* 0x000000ffffdb7224 */ /* 0x000fe200078e00c3 */
[----:B------:R-:W2:Y:S01]  /*2e80*/  LDL.LU.64 R214, [R1+0x2d0] ;  /* 0x0002d00001d67983 */ /* 0x000ea20000300a00 */
[----:B------:R-:W-:Y:S02]  /*2e90*/  IMAD.MOV.U32 R222, RZ, RZ, R192 ;  /* 0x000000ffffde7224 */ /* 0x000fe400078e00c0 */
[----:B------:R-:W-:Y:S01]  /*2ea0*/  IMAD.MOV.U32 R221, RZ, RZ, R193 ;  /* 0x000000ffffdd7224 */ /* 0x000fe200078e00c1 */
[----:B------:R-:W2:Y:S01]  /*2eb0*/  LDL.LU.64 R212, [R1+0x2c8] ;  /* 0x0002c80001d47983 */ /* 0x000ea20000300a00 */
[----:B------:R-:W-:Y:S02]  /*2ec0*/  IMAD.MOV.U32 R224, RZ, RZ, R190 ;  /* 0x000000ffffe07224 */ /* 0x000fe400078e00be */
[----:B------:R-:W-:Y:S01]  /*2ed0*/  IMAD.MOV.U32 R223, RZ, RZ, R191 ;  /* 0x000000ffffdf7224 */ /* 0x000fe200078e00bf */
[----:B------:R-:W2:Y:S01]  /*2ee0*/  LDL.LU.64 R210, [R1+0x2c0] ;  /* 0x0002c00001d27983 */ /* 0x000ea20000300a00 */
        /* <DEDUP_REMOVED lines=24> */
[----:B------:R-:W-:-:S03]  /*3070*/  IMAD.MOV.U32 R0, RZ, RZ, R173 ;  /* 0x000000ffff007224 */ /* 0x000fc600078e00ad */
        /* <DEDUP_REMOVED lines=25> */
[----:B------:R-:W-:Y:S01]  /*3210*/  UIADD3 UR4, UR10, 0x804, URZ ;  /* 0x000008040a047890 */ /* 0x000fe2000fffe03f */
[----:B------:R-:W-:Y:S01]  /*3220*/  UMOV UR5, 0x40000040 ;  /* 0x4000004000057882 */ /* 0x000fe20000000000 */
        /* <DEDUP_REMOVED lines=23> */
[----:B0-----:R-:W2:Y:S04]  /*33a0*/  LDL.LU R172, [R1] ;  /* 0x0000000001ac7983 */ /* 0x001ea80000300800 */
[----:B------:R-:W2:Y:S04]  /*33b0*/  LDL.LU R173, [R1+0x4] ;  /* 0x0000040001ad7983 */ /* 0x000ea80000300800 */
        /* <DEDUP_REMOVED lines=18> */
[----:B------:R-:W2:Y:S01]  /*34e0*/  LDL.LU R192, [R1+0x50] ;  /* 0x0000500001c07983 */ /* 0x000ea20000300800 */
[----:B------:R-:W-:-:S06]  /*34f0*/  WARPGROUP.ARRIVE ;  /* 0x00000000000079c5 */ /* 0x000fcc0000000000 */
[----:B------:R-:W-:Y:S01]  /*3500*/  IGMMA.64x128x32.S8.S8 R88, gdesc[UR4], R88, gsb0 ;  /* 0x03600000045879f1 */ /* 0x000fe20008041058 */
[----:B------:R-:W-:Y:S01]  /*3510*/  UIADD3 UR4, UR10, 0xc04, URZ ;  /* 0x00000c040a047890 */ /* 0x000fe2000fffe03f */
[----:B------:R-:W-:Y:S01]  /*3520*/  UMOV UR5, 0x40000040 ;  /* 0x4000004000057882 */ /* 0x000fe20000000000 */
        /* <DEDUP_REMOVED lines=13> */
[----:B------:R-:W-:Y:S01]  /*3600*/  IGMMA.64x128x32.S8.S8 R24, gdesc[UR4], R24, gsb0 ;  /* 0x03600000041879f1 */ /* 0x000fe20008041018 */
        /* <DEDUP_REMOVED lines=22> */
[----:B------:R-:W-:Y:S01]  /*3770*/  IMAD.MOV.U32 R235, RZ, RZ, R3 ;  /* 0x000000ffffeb7224 */ /* 0x000fe200078e0003 */
[----:B------:R-:W-:Y:S01]  /*3780*/  UIADD3 UR4, UR10, 0x6, URZ ;  /* 0x000000060a047890 */ /* 0x000fe2000fffe03f */
[----:B------:R-:W-:Y:S01]  /*3790*/  IMAD.MOV.U32 R219, RZ, RZ, R23 ;  /* 0x000000ffffdb7224 */ /* 0x000fe200078e0017 */
[----:B------:R-:W-:Y:S01]  /*37a0*/  UIADD3 UR6, UR11, 0x6, URZ ;  /* 0x000000060b067890 */ /* 0x000fe2000fffe03f */
[----:B------:R-:W-:Y:S01]  /*37b0*/  IMAD.MOV.U32 R220, RZ, RZ, R22 ;  /* 0x000000ffffdc7224 */ /* 0x000fe200078e0016 */
[----:B------:R-:W-:Y:S01]  /*37c0*/  UMOV UR5, 0x40000040 ;  /* 0x4000004000057882 */ /* 0x000fe20000000000 */
[----:B------:R-:W-:Y:S01]  /*37d0*/  IMAD.MOV.U32 R221, RZ, RZ, R21 ;  /* 0x000000ffffdd7224 */ /* 0x000fe200078e0015 */
[----:B------:R-:W-:Y:S01]  /*37e0*/  UMOV UR7, 0x40000040 ;  /* 0x4000004000077882 */ /* 0x000fe20000000000 */
[----:B------:R-:W-:Y:S01]  /*37f0*/  IMAD.MOV.U32 R222, RZ, RZ, R20 ;  /* 0x000000ffffde7224 */ /* 0x000fe200078e0014 */
[----:B------:R0:W5:Y:S01]  /*3800*/  LDL.LU R0, [R1+0x1d4] ;  /* 0x0001d40001007983 */ /* 0x0001620000300800 */
[----:B------:R-:W-:-:S02]  /*3810*/  IMAD.MOV.U32 R223, RZ, RZ, R15 ;  /* 0x000000ffffdf7224 */ /* 0x000fc400078e000f */
[----:B------:R-:W-:Y:S01]  /*3820*/  IMAD.MOV.U32 R224, RZ, RZ, R14 ;  /* 0x000000ffffe07224 */ /* 0x000fe200078e000e */
[----:B------:R0:W5:Y:S04]  /*3830*/  LDL.LU R19, [R1+0x1d0] ;  /* 0x0001d00001137983 */ /* 0x0001680000300800 */
[----:B------:R0:W5:Y:S04]  /*3840*/  LDL.LU R18, [R1+0x1cc] ;  /* 0x0001cc0001127983 */ /* 0x0001680000300800 */
[----:B------:R0:W5:Y:S04]  /*3850*/  LDL.LU R17, [R1+0x1c8] ;  /* 0x0001c80001117983 */ /* 0x0001680000300800 */
[----:B------:R0:W5:Y:S04]  /*3860*/  LDL.LU R16, [R1+0x1c4] ;  /* 0x0001c40001107983 */ /* 0x0001680000300800 */
[----:B------:R0:W5:Y:S01]  /*3870*/  LDL.LU R2, [R1+0x1c0] ;  /* 0x0001c00001027983 */ /* 0x0001620000300800 */
[----:B------:R-:W-:-:S02]  /*3880*/  WARPGROUP.DEPBAR.LE gsb0, 0x0 ;  /* 0x00008000000079c5 */ /* 0x000fc40000010000 */
[----:B--2---:R-:W-:-:S06]  /*3890*/  WARPGROUP.ARRIVE ;  /* 0x00000000000079c5 */ /* 0x004fcc0000000000 */
        /* <DEDUP_REMOVED lines=34> */
[----:B-1----:R-:W2:Y:S04]  /*3ac0*/  LDL.LU.64 R214, [R1+0x1b8] ;  /* 0x0001b80001d67983 */ /* 0x002ea80000300a00 */
        /* <DEDUP_REMOVED lines=28> */
[----:B------:R-:W-:-:S06]  /*3c90*/  WARPGROUP.ARRIVE ;  /* 0x00000000000079c5 */ /* 0x000fcc0000000000 */
[----:B------:R-:W-:Y:S01]  /*3ca0*/  IGMMA.64x128x32.S8.S8 R88, gdesc[UR4], R88, gsb0 ;  /* 0x03600000045879f1 */ /* 0x000fe20008041058 */
[----:B------:R-:W-:Y:S01]  /*3cb0*/  UIADD3 UR4, UR10, 0xc06, URZ ;  /* 0x00000c060a047890 */ /* 0x000fe2000fffe03f */
[----:B------:R-:W-:Y:S01]  /*3cc0*/  UMOV UR5, 0x40000040 ;  /* 0x4000004000057882 */ /* 0x000fe20000000000 */
[----:B------:R-:W-:Y:S02]  /*3cd0*/  WARPGROUP.DEPBAR.LE gsb0, 0x0 ;  /* 0x00008000000079c5 */ /* 0x000fe40000010000 */
[----:B------:R-:W-:-:S06]  /*3ce0*/  WARPGROUP.ARRIVE ;  /* 0x00000000000079c5 */ /* 0x000fcc0000000000 */
[----:B------:R-:W-:Y:S03]  /*3cf0*/  IGMMA.64x128x32.S8.S8 R24, gdesc[UR4], R24, gsb0 ;  /* 0x03600000041879f1 */ /* 0x000fe60008041018 */
[----:B------:R-:W-:Y:S02]  /*3d00*/  WARPGROUP.DEPBAR.LE gsb0, 0x0 ;  /* 0x00008000000079c5 */ /* 0x000fe40000010000 */
[----:B0-----:R-:W-:Y:S05]  /*3d10*/  @!P1 BRA `(.L_x_22) ;  /* 0x0000002c005c9947 */ /* 0x001fea0003800000 */
[----:B------:R-:W-:Y:S01]  /*3d20*/  UIADD3 UR11, UR37, 0x1, URZ ;  /* 0x00000001250b7890 */ /* 0x000fe2000fffe03f */
[----:B-----5:R-:W-:Y:S01]  /*3d30*/  R2UR UR12, R2 ;  /* 0x00000000020c72ca */ /* 0x020fe200000e0000 */
[----:B------:R-:W-:Y:S02]  /*3d40*/  UMOV UR10, UR37 ;  /* 0x00000025000a7c82 */ /* 0x000fe40008000000 */
[----:B------:R-:W-:-:S04]  /*3d50*/  UISETP.NE.AND UP0, UPT, UR11, 0x2, UPT ;  /* 0x000000020b00788c */ /* 0x000fc8000bf05270 */
[----:B------:R-:W-:Y:S02]  /*3d60*/  USEL UR4, URZ, 0x1, UP0 ;  /* 0x000000013f047887 */ /* 0x000fe40008000000 */
[----:B------:R-:W-:Y:S02]  /*3d70*/  USEL UR11, UR11, URZ, UP0 ;  /* 0x0000003f0b0b7287 */ /* 0x000fe40008000000 */
[----:B------:R-:W-:-:S06]  /*3d80*/  ULOP3.LUT UR4, UR36, UR4, URZ, 0x3c, !UPT ;  /* 0x0000000424047292 */ /* 0x000fcc000f8e3c3f */
[----:B------:R-:W-:-:S07]  /*3d90*/  IMAD.U32 R2, RZ, RZ, UR4 ;  /* 0x00000004ff027e24 */ /* 0x000fce000f8e00ff */
.L_x_29:
[----:B------:R-:W-:Y:S05]  /*3da0*/  @!P0 BRA `(.L_x_23) ;  /* 0x0000000000048947 */ /* 0x000fea0003800000 */
[----:B------:R-:W-:Y:S01]  /*3db0*/  BPT.TRAP 0x1 ;  /* 0x000000040000795c */ /* 0x000fe20000300000 */
.L_x_23:
[----:B------:R-:W0:Y:S01]  /*3dc0*/  S2UR UR5, SR_CgaCtaId ;  /* 0x00000000000579c3 */ /* 0x000e220000008800 */
[----:B------:R-:W-:Y:S01]  /*3dd0*/  UMOV UR4, 0x400 ;  /* 0x0000040000047882 */ /* 0x000fe20000000000 */
[----:B------:R-:W-:Y:S01]  /*3de0*/  IMAD.U32 R3, RZ, RZ, UR11 ;  /* 0x0000000bff037e24 */ /* 0x000fe2000f8e00ff */
[----:B------:R-:W-:Y:S01]  /*3df0*/  SHF.L.U32 R4, R2, 0x1f, RZ ;  /* 0x0000001f02047819 */ /* 0x000fe200000006ff */
[----:B0-----:R-:W-:-:S06]  /*3e00*/  ULEA UR4, UR5, UR4, 0x18 ;  /* 0x0000000405047291 */ /* 0x001fcc000f8ec03f */
[----:B------:R-:W-:-:S04]  /*3e10*/  IMAD.U32 R0, RZ, RZ, UR4 ;  /* 0x00000004ff007e24 */ /* 0x000fc8000f8e00ff */
[----:B------:R-:W-:-:S04]  /*3e20*/  IMAD R3, R3, 0x8, R0 ;  /* 0x0000000803037824 */ /* 0x000fc800078e0200 */
[----:B------:R0:W1:Y:S01]  /*3e30*/  SYNCS.PHASECHK.TRANS64.TRYWAIT P1, [R3+URZ], R4 ;  /* 0x00000004030075a7 */ /* 0x000062000802017f */
[----:B------:R-:W-:Y:S05]  /*3e40*/  @!P0 BRA `(.L_x_24) ;  /* 0x0000000000048947 */ /* 0x000fea0003800000 */
[----:B------:R-:W-:Y:S01]  /*3e50*/  BPT.TRAP 0x1 ;  /* 0x000000040000795c */ /* 0x000fe20000300000 */
.L_x_24:
[----:B-1----:R-:W-:Y:S05]  /*3e60*/  @P1 BRA `(.L_x_25) ;  /* 0x0000000000081947 */ /* 0x002fea0003800000 */
[----:B------:R-:W1:Y:S02]  /*3e70*/  SYNCS.PHASECHK.TRANS64.TRYWAIT P1, [R3+URZ], R4 ;  /* 0x00000004030075a7 */ /* 0x000e64000802017f */
[----:B-1----:R-:W-:Y:S05]  /*3e80*/  @!P1 BRA `(.L_x_26) ;  /* 0x0000015800f89947 */ /* 0x002fea0003800000 */
.L_x_25:
        /* <DEDUP_REMOVED lines=32> */
[----:B--2---:R-:W2:Y:S04]  /*4090*/  LDL.LU.64 R24, [R1] ;  /* 0x0000000001187983 */ /* 0x004ea80000300a00 */
        /* <DEDUP_REMOVED lines=31> */
[----:B------:R-:W-:-:S02]  /*4290*/  ULEA UR13, UR11, UR8, 0xc ;  /* 0x000000080b0d7291 */ /* 0x000fc4000f8e603f */
[----:B------:R-:W-:Y:S01]  /*42a0*/  ULEA UR14, UR11, UR9, 0xa ;  /* 0x000000090b0e7291 */ /* 0x000fe2000f8e503f */
[----:B------:R-:W-:Y:S01]  /*42b0*/  STL [R1+0x1d4], R19 ;  /* 0x0001d41301007387 */ /* 0x000fe20000100800 */
[----:B------:R-:W-:Y:S01]  /*42c0*/  UMOV UR5, 0x40000040 ;  /* 0x4000004000057882 */ /* 0x000fe20000000000 */
[----:B------:R-:W-:Y:S02]  /*42d0*/  UMOV UR7, 0x40000040 ;  /* 0x4000004000077882 */ /* 0x000fe40000000000 */
[----:B------:R-:W-:Y:S01]  /*42e0*/  UMOV UR4, UR13 ;  /* 0x0000000d00047c82 */ /* 0x000fe20008000000 */
[----:B------:R-:W-:Y:S01]  /*42f0*/  STL [R1+0x1d0], R18 ;  /* 0x0001d01201007387 */ /* 0x000fe20000100800 */
[----:B------:R-:W-:-:S03]  /*4300*/  UMOV UR6, UR14 ;  /* 0x0000000e00067c82 */ /* 0x000fc60008000000 */
[----:B------:R-:W-:Y:S04]  /*4310*/  STL [R1+0x1cc], R17 ;  /* 0x0001cc1101007387 */ /* 0x000fe80000100800 */
[----:B------:R-:W-:Y:S04]  /*4320*/  STL [R1+0x1c8], R16 ;  /* 0x0001c81001007387 */ /* 0x000fe80000100800 */
[----:B------:R3:W-:Y:S04]  /*4330*/  STL [R1+0x1c4], R2 ;  /* 0x0001c40201007387 */ /* 0x0007e80000100800 */
[----:B------:R4:W-:Y:S01]  /*4340*/  STL [R1+0x1c0], R0 ;  /* 0x0001c00001007387 */ /* 0x0009e20000100800 */
[----:B--2---:R-:W-:-:S06]  /*4350*/  WARPGROUP.ARRIVE ;  /* 0x00000000000079c5 */ /* 0x004fcc0000000000 */
[----:B------:R-:W-:Y:S01]  /*4360*/  IGMMA.64x128x32.S8.S8 R24, gdesc[UR4], R24, gsb0 ;  /* 0x03600000041879f1 */ /* 0x000fe20008041018 */
[----:B------:R-:W-:Y:S01]  /*4370*/  UIADD3 UR4, UR13, 0x400, URZ ;  /* 0x000004000d047890 */ /* 0x000fe2000fffe03f */
[----:B------:R-:W-:Y:S01]  /*4380*/  UMOV UR5, 0x40000040 ;  /* 0x4000004000057882 */ /* 0x000fe20000000000 */
[----:B------:R-:W-:Y:S02]  /*4390*/  WARPGROUP.DEPBAR.LE gsb0, 0x0 ;  /* 0x00008000000079c5 */ /* 0x000fe40000010000 */
[----:B------:R-:W-:Y:S01]  /*43a0*/  STL.64 [R1], R24 ;  /* 0x0000001801007387 */ /* 0x000fe20000100a00 */
[----:B------:R-:W-:Y:S01]  /*43b0*/  WARPGROUP.ARRIVE ;  /* 0x00000000000079c5 */ /* 0x000fe20000000000 */
[----:B---3--:R-:W-:Y:S02]  /*43c0*/  IMAD.MOV.U32 R2, RZ, RZ, R86 ;  /* 0x000000ffff027224 */ /* 0x008fe400078e0056 */
[----:B------:R-:W-:Y:S01]  /*43d0*/  STL.64 [R1+0x8], R26 ;  /* 0x0000081a01007387 */ /* 0x000fe20000100a00 */
[----:B----4-:R-:W-:-:S02]  /*43e0*/  IMAD.MOV.U32 R0, RZ, RZ, R87 ;  /* 0x000000ffff007224 */ /* 0x010fc400078e0057 */
[----:B------:R-:W-:Y:S01]  /*43f0*/  IGMMA.64x128x32.S8.S8 R152, gdesc[UR4], R152, gsb0 ;  /* 0x03600000049879f1 */ /* 0x000fe20008041098 */
[----:B------:R-:W-:Y:S01]  /*4400*/  STL.64 [R1+0x10], R28 ;  /* 0x0000101c01007387 */ /* 0x000fe20000100a00 */
[----:B01----:R-:W-:Y:S02]  /*4410*/  IMAD.MOV.U32 R4, RZ, RZ, R84 ;  /* 0x000000ffff047224 */ /* 0x003fe400078e0054 */
        /* <DEDUP_REMOVED lines=80> */
[----:B------:R-:W-:-:S03]  /*4920*/  WARPGROUP.DEPBAR.LE gsb0, 0x0 ;  /* 0x00008000000079c5 */ /* 0x000fc60000010000 */
        /* <DEDUP_REMOVED lines=22> */
[----:B0-----:R-:W3:Y:S04]  /*4a90*/  LDL.LU R172, [R1] ;  /* 0x0000000001ac7983 */ /* 0x001ee80000300800 */
[----:B------:R-:W3:Y:S04]  /*4aa0*/  LDL.LU R173, [R1+0x4] ;  /* 0x0000040001ad7983 */ /* 0x000ee80000300800 */
        /* <DEDUP_REMOVED lines=18> */
[----:B------:R-:W3:Y:S01]  /*4bd0*/  LDL.LU R192, [R1+0x50] ;  /* 0x0000500001c07983 */ /* 0x000ee20000300800 */
[----:B------:R-:W-:Y:S01]  /*4be0*/  UIADD3 UR4, UR13, 0x800, URZ ;  /* 0x000008000d047890 */ /* 0x000fe2000fffe03f */
[----:B------:R-:W-:Y:S01]  /*4bf0*/  WARPGROUP.ARRIVE ;  /* 0x00000000000079c5 */ /* 0x000fe20000000000 */
[----:B------:R-:W-:-:S07]  /*4c00*/  UMOV UR5, 0x40000040 ;  /* 0x4000004000057882 */ /* 0x000fce0000000000 */
        /* <DEDUP_REMOVED lines=15> */
[----:B--2---:R-:W-:-:S06]  /*4d00*/  WARPGROUP.ARRIVE ;  /* 0x00000000000079c5 */ /* 0x004fcc0000000000 */
        /* <DEDUP_REMOVED lines=32> */
[----:B------:R-:W-:Y:S01]  /*4f10*/  IMAD.MOV.U32 R235, RZ, RZ, R0 ;  /* 0x000000ffffeb7224 */ /* 0x000fe200078e0000 */
[----:B------:R-:W-:Y:S02]  /*4f20*/  UIADD3 UR4, UR13, 0x2, URZ ;  /* 0x000000020d047890 */ /* 0x000fe4000fffe03f */
[----:B------:R-:W-:Y:S01]  /*4f30*/  UIADD3 UR6, UR14, 0x2, URZ ;  /* 0x000000020e067890 */ /* 0x000fe2000fffe03f */
[----:B------:R-:W-:Y:S01]  /*4f40*/  UMOV UR5, 0x40000040 ;  /* 0x4000004000057882 */ /* 0x000fe20000000000 */
[----:B------:R-:W-:Y:S01]  /*4f50*/  UMOV UR7, 0x40000040 ;  /* 0x4000004000077882 */ /* 0x000fe20000000000 */
[----:B------:R-:W-:Y:S02]  /*4f60*/  WARPGROUP.DEPBAR.LE gsb0, 0x0 ;  /* 0x00008000000079c5 */ /* 0x000fe40000010000 */
[----:B---3--:R-:W-:-:S06]  /*4f70*/  WARPGROUP.ARRIVE ;  /* 0x00000000000079c5 */ /* 0x008fcc0000000000 */
        /* <DEDUP_REMOVED lines=148> */
[----:B------:R-:W-:Y:S01]  /*58c0*/  STL.64 [R1+0x30], R164 ;  /* 0x000030a401007387 */ /* 0x000fe20000100a00 */
[----:B------:R-:W-:-:S03]  /*58d0*/  IMAD.MOV.U32 R4, RZ, RZ, R214 ;  /* 0x000000ffff047224 */ /* 0x000fc600078e00d6 */
[----:B------:R-:W-:Y:S01]  /*58e0*/  STL.64 [R1+0x38], R166 ;  /* 0x000038a601007387 */ /* 0x000fe20000100a00 */
[----:B------:R-:W-:-:S03]  /*58f0*/  IMAD.MOV.U32 R3, RZ, RZ, R215 ;  /* 0x000000ffff037224 */ /* 0x000fc600078e00d7 */
[----:B------:R-:W-:Y:S01]  /*5900*/  STL.64 [R1+0x40], R168 ;  /* 0x000040a801007387 */ /* 0x000fe20000100a00 */
[----:B------:R-:W-:-:S03]  /*5910*/  IMAD.MOV.U32 R6, RZ, RZ, R212 ;  /* 0x000000ffff067224 */ /* 0x000fc600078e00d4 */
[----:B------:R-:W-:Y:S01]  /*5920*/  STL.64 [R1+0x48], R170 ;  /* 0x000048aa01007387 */ /* 0x000fe20000100a00 */
[----:B------:R-:W-:-:S03]  /*5930*/  IMAD.MOV.U32 R5, RZ, RZ, R213 ;  /* 0x000000ffff057224 */ /* 0x000fc600078e00d5 */
[----:B------:R0:W-:Y:S01]  /*5940*/  STL [R1+0x50], R172 ;  /* 0x000050ac01007387 */ /* 0x0001e20000100800 */
[----:B------:R-:W-:Y:S02]  /*5950*/  IMAD.MOV.U32 R8, RZ, RZ, R210 ;  /* 0x000000ffff087224 */ /* 0x000fe400078e00d2 */
        /* <DEDUP_REMOVED lines=56> */
[----:B------:R-:W-:-:S03]  /*5ce0*/  IMAD.MOV.U32 R19, RZ, RZ, R173 ;  /* 0x000000ffff137224 */ /* 0x000fc600078e00ad */
        /* <DEDUP_REMOVED lines=194> */
[----:B------:R-:W-:Y:S01]  /*6910*/  BPT.TRAP 0x1 ;  /* 0x000000040000795c */ /* 0x000fe20000300000 */
.L_x_27:
[----:B------:R-:W2:Y:S01]  /*6920*/  LDL R4, [R1+0x100] ;  /* 0x0001000001047983 */ /* 0x000ea20000100800 */
[----:B-----5:R-:W-:Y:S01]  /*6930*/  ISETP.NE.AND P1, PT, R19, RZ, PT ;  /* 0x000000ff1300720c */ /* 0x020fe20003f25270 */
[----:B------:R-:W-:Y:S01]  /*6940*/  IMAD.U32 R3, RZ, RZ, UR10 ;  /* 0x0000000aff037e24 */ /* 0x000fe2000f8e00ff */
[----:B------:R-:W-:-:S11]  /*6950*/  UISETP.GT.U32.AND UP0, UPT, UR38, 0x1, UPT ;  /* 0x000000012600788c */ /* 0x000fd6000bf04070 */
[----:B------:R-:W-:-:S04]  /*6960*/  @P1 IMAD R3, R3, 0x8, R0 ;  /* 0x0000000803031824 */ /* 0x000fc800078e0200 */
[----:B------:R-:W-:-:S05]  /*6970*/  @P1 VIADD R3, R3, 0x10 ;  /* 0x0000001003031836 */ /* 0x000fca0000000000 */
[----:B--2---:R-:W-:-:S04]  /*6980*/  @P1 PRMT R3, R4, 0x654, R3 ;  /* 0x0000065404031816 */ /* 0x004fc80000000003 */
[----:B------:R0:W-:Y:S01]  /*6990*/  @P1 SYNCS.ARRIVE.TRANS64.RED.A1T0 RZ, [R3+URZ], RZ ;  /* 0x000000ff03ff19a7 */ /* 0x0001e2000810043f */
[----:B------:R-:W-:-:S13]  /*69a0*/  PLOP3.LUT P1, PT, PT, PT, UP0, 0x80, 0x0 ;  /* 0x000000000000781c */ /* 0x000fda0003f2f008 */
[----:B0-----:R-:W-:Y:S05]  /*69b0*/  @P1 BRA `(.L_x_28) ;  /* 0x0000000000041947 */ /* 0x001fea0003800000 */
[----:B------:R-:W-:Y:S01]  /*69c0*/  BPT.TRAP 0x1 ;  /* 0x000000040000795c */ /* 0x000fe20000300000 */
.L_x_28:
[----:B------:R-:W-:Y:S02]  /*69d0*/  UISETP.GT.AND UP2, UPT, UR12, 0x1, UPT ;  /* 0x000000010c00788c */ /* 0x000fe4000bf44270 */
[----:B------:R-:W-:Y:S02]  /*69e0*/  UIADD3 UR11, UR11, 0x1, URZ ;  /* 0x000000010b0b7890 */ /* 0x000fe4000fffe03f */
[----:B------:R-:W-:Y:S02]  /*69f0*/  UIADD3 UR10, UR10, 0x1, URZ ;  /* 0x000000010a0a7890 */ /* 0x000fe4000fffe03f */
[----:B------:R-:W-:Y:S01]  /*6a00*/  PLOP3.LUT P1, PT, PT, PT, UP2, 0x80, 0x0 ;  /* 0x000000000000781c */ /* 0x000fe20003f2f028 */
[----:B------:R-:W-:Y:S02]  /*6a10*/  UISETP.NE.AND UP0, UPT, UR11, 0x2, UPT ;  /* 0x000000020b00788c */ /* 0x000fe4000bf05270 */
[----:B------:R-:W-:Y:S02]  /*6a20*/  UISETP.NE.AND UP1, UPT, UR10, 0x2, UPT ;  /* 0x000000020a00788c */ /* 0x000fe4000bf25270 */
[----:B------:R-:W-:-:S02]  /*6a30*/  USEL UR4, URZ, 0x1, UP0 ;  /* 0x000000013f047887 */ /* 0x000fc40008000000 */
[----:B------:R-:W-:Y:S02]  /*6a40*/  UIADD3 UR12, UR12, -0x1, URZ ;  /* 0xffffffff0c0c7890 */ /* 0x000fe4000fffe03f */
[----:B------:R-:W-:Y:S02]  /*6a50*/  USEL UR11, UR11, URZ, UP0 ;  /* 0x0000003f0b0b7287 */ /* 0x000fe40008000000 */
[----:B------:R-:W-:Y:S01]  /*6a60*/  USEL UR10, UR10, URZ, UP1 ;  /* 0x0000003f0a0a7287 */ /* 0x000fe20008800000 */
[----:B------:R-:W-:Y:S01]  /*6a70*/  LOP3.LUT R2, R2, UR4, RZ, 0x3c, !PT ;  /* 0x0000000402027c12 */ /* 0x000fe2000f8e3cff */
[----:B------:R-:W-:Y:S10]  /*6a80*/  @P1 BRA `(.L_x_29) ;  /* 0xffffffd000c41947 */ /* 0x000ff4000383ffff */
.L_x_22:
[----:B-----5:R-:W0:Y:S02]  /*6a90*/  LDC R2, c[0x0][0x28c] ;  /* 0x0000a300ff027b82 */ /* 0x020e240000000800 */
[----:B0-----:R-:W-:-:S13]  /*6aa0*/  ISETP.GE.AND P1, PT, R2, 0x1, PT ;  /* 0x000000010200780c */ /* 0x001fda0003f26270 */
[----:B------:R-:W-:Y:S05]  /*6ab0*/  @!P1 BRA `(.L_x_30) ;  /* 0x0000000000489947 */ /* 0x000fea0003800000 */
[----:B------:R-:W-:Y:S05]  /*6ac0*/  @!P0 BRA `(.L_x_31) ;  /* 0x0000000000048947 */ /* 0x000fea0003800000 */
[----:B------:R-:W-:Y:S01]  /*6ad0*/  BPT.TRAP 0x1 ;  /* 0x000000040000795c */ /* 0x000fe20000300000 */
.L_x_31:
[----:B------:R-:W2:Y:S01]  /*6ae0*/  LDL R3, [R1+0x100] ;  /* 0x0001000001037983 */ /* 0x000ea20000100800 */
[----:B------:R-:W-:Y:S01]  /*6af0*/  ISETP.NE.AND P0, PT, R19, RZ, PT ;  /* 0x000000ff1300720c */ /* 0x000fe20003f05270 */
[----:B------:R-:W-:-:S12]  /*6b00*/  UISETP.LT.AND UP1, UPT, UR48, 0x1, UPT ;  /* 0x000000013000788c */ /* 0x000fd8000bf21270 */
[----:B------:R-:W-:-:S05]  /*6b10*/  VOTEU.ANY UP0, P0 ;  /* 0x00000000003f7886 */ /* 0x000fca0000000100 */
[----:B------:R-:W-:-:S04]  /*6b20*/  @UP0 USEL UR4, UR48, 0x1, UP1 ;  /* 0x0000000130040887 */ /* 0x000fc80008800000 */
[----:B------:R-:W-:Y:S02]  /*6b30*/  @UP0 UIADD3 UR4, UR37, UR48, -UR4 ;  /* 0x0000003025040290 */ /* 0x000fe4000fffe804 */
[----:B------:R-:W-:-:S04]  /*6b40*/  UISETP.GT.U32.AND UP0, UPT, UR38, 0x1, UPT ;  /* 0x000000012600788c */ /* 0x000fc8000bf04070 */
[----:B------:R-:W-:-:S04]  /*6b50*/  IMAD.U32 R2, RZ, RZ, UR4 ;  /* 0x00000004ff027e24 */ /* 0x000fc8000f8e00ff */
[----:B------:R-:W-:-:S05]  /*6b60*/  @P0 IMAD.SHL.U32 R2, R2, 0x8, RZ ;  /* 0x0000000802020824 */ /* 0x000fca00078e00ff */
[----:B------:R-:W-:-:S04]  /*6b70*/  @P0 LOP3.LUT R2, R2, 0x8, RZ, 0xc0, !PT ;  /* 0x0000000802020812 */ /* 0x000fc800078ec0ff */
[----:B------:R-:W-:-:S04]  /*6b80*/  @P0 IADD3 R0, R0, 0x10, R2 ;  /* 0x0000001000000810 */ /* 0x000fc80007ffe002 */
[----:B--2---:R-:W-:-:S04]  /*6b90*/  @P0 PRMT R0, R3, 0x654, R0 ;  /* 0x0000065403000816 */ /* 0x004fc80000000000 */
[----:B------:R0:W-:Y:S01]  /*6ba0*/  @P0 SYNCS.ARRIVE.TRANS64.RED.A1T0 RZ, [R0+URZ], RZ ;  /* 0x000000ff00ff09a7 */ /* 0x0001e2000810043f */
[----:B------:R-:W-:-:S13]  /*6bb0*/  PLOP3.LUT P0, PT, PT, PT, UP0, 0x80, 0x0 ;  /* 0x000000000000781c */ /* 0x000fda0003f0f008 */
[----:B0-----:R-:W-:Y:S05]  /*6bc0*/  @P0 BRA `(.L_x_30) ;  /* 0x0000000000040947 */ /* 0x001fea0003800000 */
[----:B------:R-:W-:Y:S01]  /*6bd0*/  BPT.TRAP 0x1 ;  /* 0x000000040000795c */ /* 0x000fe20000300000 */
.L_x_30:
[----:B------:R-:W0:Y:S01]  /*6be0*/  S2R R6, SR_TID.X ;  /* 0x0000000000067919 */ /* 0x000e220000002100 */
[----:B------:R-:W-:Y:S01]  /*6bf0*/  USHF.L.U32 UR40, UR40, 0x7, URZ ;  /* 0x0000000728287899 */ /* 0x000fe2000800063f */
[----:B------:R-:W-:Y:S01]  /*6c00*/  IMAD.MOV.U32 R7, RZ, RZ, -0x2 ;  /* 0xfffffffeff077424 */ /* 0x000fe200078e00ff */
[----:B------:R-:W-:Y:S02]  /*6c10*/  UIMAD.WIDE UR6, UR49, 0x200, URZ ;  /* 0x00000200310678a5 */ /* 0x000fe4000f8e023f */
[----:B------:R-:W-:Y:S02]  /*6c20*/  USHF.R.S32.HI UR10, URZ, 0x1f, UR41 ;  /* 0x0000001f3f0a7899 */ /* 0x000fe40008011429 */
[----:B------:R-:W-:Y:S01]  /*6c30*/  IMAD.U32 R22, RZ, RZ, UR40 ;  /* 0x00000028ff167e24 */ /* 0x000fe2000f8e00ff */
[----:B------:R-:W-:Y:S01]  /*6c40*/  ULDC.64 UR8, c[0x0][0x5d0] ;  /* 0x0001740000087ab9 */ /* 0x000fe20000000a00 */
[----:B------:R-:W-:Y:S02]  /*6c50*/  UIADD3 UR37, UR48, UR37, URZ ;  /* 0x0000002530257290 */ /* 0x000fe4000fffe03f */
[----:B------:R-:W-:-:S02]  /*6c60*/  UIMAD UR4, UR10, UR8, URZ ;  /* 0x000000080a0472a4 */ /* 0x000fc4000f8e023f */
[----:B------:R-:W-:Y:S02]  /*6c70*/  USHF.L.U32 UR49, UR49, 0x9, URZ ;  /* 0x0000000931317899 */ /* 0x000fe4000800063f */
[----:B------:R-:W-:Y:S01]  /*6c80*/  UIMAD UR4, UR41, UR9, UR4 ;  /* 0x00000009290472a4 */ /* 0x000fe2000f8e0204 */
[----:B------:R-:W-:Y:S01]  /*6c90*/  ULDC UR5, c[0x0][0x284] ;  /* 0x0000a10000057ab9 */ /* 0x000fe20000000800 */
[----:B------:R-:W-:Y:S01]  /*6ca0*/  UISETP.GT.U32.AND UP0, UPT, UR37, 0x1, UPT ;  /* 0x000000012500788c */ /* 0x000fe2000bf04070 */
[----:B------:R-:W-:-:S03]  /*6cb0*/  IMAD.U32 R14, RZ, RZ, UR5 ;  /* 0x00000005ff0e7e24 */ /* 0x000fc6000f8e00ff */
[----:B------:R-:W-:Y:S01]  /*6cc0*/  UISETP.LT.U32.AND UP0, UPT, UR48, 0x2, UP0 ;  /* 0x000000023000788c */ /* 0x000fe20008701070 */
[--C-:B0-----:R-:W-:Y:S01]  /*6cd0*/  SHF.R.U32.HI R2, RZ, 0x7, R6.reuse ;  /* 0x00000007ff027819 */ /* 0x101fe20000011606 */
[----:B------:R-:W-:Y:S01]  /*6ce0*/  IMAD.SHL.U32 R23, R6, 0x2, RZ ;  /* 0x0000000206177824 */ /* 0x000fe200078e00ff */
[----:B------:R-:W-:Y:S02]  /*6cf0*/  SHF.R.U32.HI R0, RZ, 0x2, R6 ;  /* 0x00000002ff007819 */ /* 0x000fe40000011606 */
[----:B------:R-:W-:Y:S02]  /*6d00*/  LOP3.LUT R2, R2, 0x1, RZ, 0xc0, !PT ;  /* 0x0000000102027812 */ /* 0x000fe400078ec0ff */
[----:B------:R-:W-:Y:S02]  /*6d10*/  LOP3.LUT R4, R6, 0x60, RZ, 0xc0, !PT ;  /* 0x0000006006047812 */ /* 0x000fe400078ec0ff */
[----:B------:R-:W-:Y:S01]  /*6d20*/  LOP3.LUT R0, R0, 0x7, RZ, 0xc0, !PT ;  /* 0x0000000700007812 */ /* 0x000fe200078ec0ff */
[----:B------:R-:W-:Y:S01]  /*6d30*/  IMAD.SHL.U32 R3, R2, 0x40, RZ ;  /* 0x0000004002037824 */ /* 0x000fe200078e00ff */
[----:B------:R-:W-:-:S02]  /*6d40*/  SHF.R.U32.HI R4, RZ, 0x1, R4 ;  /* 0x00000001ff047819 */ /* 0x000fc40000011604 */
[----:B------:R-:W-:Y:S02]  /*6d50*/  LOP3.LUT R22, R22, 0x6, R23, 0xf8, !PT ;  /* 0x0000000616167812 */ /* 0x000fe400078ef817 */
[--C-:B------:R-:W-:Y:S02]  /*6d60*/  LOP3.LUT R3, R3, 0x40, R0.reuse, 0xe2, !PT ;  /* 0x0000004003037812 */ /* 0x100fe400078ee200 */
[----:B------:R-:W-:Y:S02]  /*6d70*/  IADD3 R0, RZ, -R4, -R0 ;  /* 0x80000004ff007210 */ /* 0x000fe40007ffe800 */
[----:B------:R-:W-:Y:S01]  /*6d80*/  LOP3.LUT R3, R3, UR6, R4, 0xfe, !PT ;  /* 0x0000000603037c12 */ /* 0x000fe2000f8efe04 */
[----:B------:R-:W-:Y:S01]  /*6d90*/  IMAD.U32 R4, RZ, RZ, UR8 ;  /* 0x00000008ff047e24 */ /* 0x000fe2000f8e00ff */
[----:B------:R-:W-:Y:S01]  /*6da0*/  SHF.R.S32.HI R23, RZ, 0x1f, R22 ;  /* 0x0000001fff177819 */ /* 0x000fe20000011416 */
[----:B------:R-:W-:Y:S01]  /*6db0*/  ULDC UR8, c[0x0][0x288] ;  /* 0x0000a20000087ab9 */ /* 0x000fe20000000800 */
[----:B------:R-:W-:Y:S01]  /*6dc0*/  IMAD R0, R2, -0x40, R0 ;  /* 0xffffffc002007824 */ /* 0x000fe200078e0200 */
[----:B------:R-:W-:Y:S01]  /*6dd0*/  UISETP.GE.AND UP1, UPT, UR40, UR8, UPT ;  /* 0x000000082800728c */ /* 0x000fe2000bf26270 */
[----:B------:R-:W-:-:S03]  /*6de0*/  IMAD.WIDE.U32 R4, R4, UR41, R22 ;  /* 0x0000002904047c25 */ /* 0x000fc6000f8e0016 */
[----:B------:R-:W-:Y:S02]  /*6df0*/  UISETP.GE.OR UP1, UPT, UR49, UR5, UP1 ;  /* 0x000000053100728c */ /* 0x000fe40008f26670 */
[----:B------:R-:W-:Y:S01]  /*6e00*/  IADD3 R14, R14, -UR49, R0 ;  /* 0x800000310e0e7c10 */ /* 0x000fe2000fffe000 */
[----:B------:R-:W-:Y:S01]  /*6e10*/  VIADD R5, R5, UR4 ;  /* 0x0000000405057c36 */ /* 0x000fe20008000000 */
[----:B------:R-:W-:Y:S01]  /*6e20*/  USHF.R.U32.HI UR4, URZ, 0x1, UR37 ;  /* 0x000000013f047899 */ /* 0x000fe20008011625 */
[----:B------:R-:W-:Y:S01]  /*6e30*/  LOP3.LUT R0, R6, 0x3, RZ, 0xc0, !PT ;  /* 0x0000000306007812 */ /* 0x000fe200078ec0ff */
[----:B------:R-:W-:Y:S01]  /*6e40*/  USEL UR5, URZ, 0x1, !UP0 ;  /* 0x000000013f057887 */ /* 0x000fe2000c000000 */
[----:B------:R-:W-:Y:S01]  /*6e50*/  PLOP3.LUT P0, PT, PT, PT, UP1, 0x80, 0x0 ;  /* 0x000000000000781c */ /* 0x000fe20003f0f018 */
[----:B------:R-:W-:Y:S02]  /*6e60*/  ULOP3.LUT UR4, UR4, 0x1, URZ, 0xc0, !UPT ;  /* 0x0000000104047892 */ /* 0x000fe4000f8ec03f */
[----:B------:R-:W-:Y:S01]  /*6e70*/  IMAD R0, R0, R7, UR8 ;  /* 0x0000000800007e24 */ /* 0x000fe2000f8e0207 */
[----:B------:R-:W-:-:S02]  /*6e80*/  ULOP3.LUT UR37, UR37, 0x1, URZ, 0xc0, !UPT ;  /* 0x0000000125257892 */ /* 0x000fc4000f8ec03f */
[----:B------:R-:W-:Y:S01]  /*6e90*/  UISETP.NE.U32.AND UP2, UPT, UR4, 0x1, UPT ;  /* 0x000000010400788c */ /* 0x000fe2000bf45070 */
[----:B------:R-:W-:Y:S01]  /*6ea0*/  VIADD R0, R0, -UR40 ;  /* 0x8000002800007c36 */ /* 0x000fe20008000000 */
[----:B------:R-:W-:Y:S02]  /*6eb0*/  UMOV UR49, 0xffffffff ;  /* 0xffffffff00317882 */ /* 0x000fe40000000000 */
[----:B------:R-:W-:-:S04]  /*6ec0*/  UISETP.GT.U32.AND UP2, UPT, UR48, 0x1, !UP2 ;  /* 0x000000013000788c */ /* 0x000fc8000d744070 */
[----:B------:R-:W-:-:S04]  /*6ed0*/  USEL UR4, URZ, 0x1, !UP2 ;  /* 0x000000013f047887 */ /* 0x000fc8000d000000 */
[----:B------:R-:W-:Y:S01]  /*6ee0*/  ULOP3.LUT UR36, UR4, UR36, UR5, 0x96, !UPT ;  /* 0x0000002404247292 */ /* 0x000fe2000f8e9605 */
[----:B------:R-:W-:Y:S11]  /*6ef0*/  @P0 BRA `(.L_x_32) ;  /* 0x0000010c00680947 */ /* 0x000ff60003800000 */
[----:B------:R-:W-:Y:S01]  /*6f00*/  ISETP.NE.AND P0, PT, R18, RZ, PT ;  /* 0x000000ff1200720c */ /* 0x000fe20003f05270 */
[----:B------:R-:W-:Y:S01]  /*6f10*/  ULDC.64 UR12, c[0x0][0x5c8] ;  /* 0x00017200000c7ab9 */ /* 0x000fe20000000a00 */
[----:B------:R-:W-:Y:S01]  /*6f20*/  BSSY B0, `(.L_x_32) ;  /* 0x00010d7000007945 */ /* 0x000fe20003800000 */
[----:B------:R-:W-:Y:S01]  /*6f30*/  UIMAD UR4, UR7, UR12, URZ ;  /* 0x0000000c070472a4 */ /* 0x000fe2000f8e023f */
[----:B------:R-:W-:Y:S02]  /*6f40*/  IMAD.U32 R15, RZ, RZ, UR13 ;  /* 0x0000000dff0f7e24 */ /* 0x000fe4000f8e00ff */
[----:B------:R-:W-:-:S04]  /*6f50*/  IMAD.WIDE.U32 R4, R3, UR12, R4 ;  /* 0x0000000c03047c25 */ /* 0x000fc8000f8e0004 */
[----:B------:R-:W-:-:S04]  /*6f60*/  IMAD R15, R3, R15, UR4 ;  /* 0x00000004030f7e24 */ /* 0x000fc8000f8e020f */
[----:B------:R-:W-:Y:S01]  /*6f70*/  IMAD.IADD R15, R5, 0x1, R15 ;  /* 0x00000001050f7824 */ /* 0x000fe200078e020f */
[----:B------:R-:W-:Y:S06]  /*6f80*/  @!P0 BRA `(.L_x_33) ;  /* 0x000000b400048947 */ /* 0x000fec0003800000 */
[----:B------:R-:W0:Y:S01]  /*6f90*/  LDC.64 R10, c[0x0][0x5b0] ;  /* 0x00016c00ff0a7b82 */ /* 0x000e220000000a00 */
[----:B------:R-:W-:Y:S01]  /*6fa0*/  ULDC.64 UR8, c[0x0][0x5b8] ;  /* 0x00016e0000087ab9 */ /* 0x000fe20000000a00 */
[----:B------:R-:W-:Y:S01]  /*6fb0*/  ISETP.GE.AND P1, PT, R14, 0x1, PT ;  /* 0x000000010e00780c */ /* 0x000fe20003f26270 */
[----:B------:R-:W-:Y:S02]  /*6fc0*/  UIMAD UR4, UR10, UR8, URZ ;  /* 0x000000080a0472a4 */ /* 0x000fe4000f8e023f */
[----:B------:R-:W-:Y:S01]  /*6fd0*/  IMAD.U32 R2, RZ, RZ, UR8 ;  /* 0x00000008ff027e24 */ /* 0x000fe2000f8e00ff */
[----:B------:R-:W-:Y:S01]  /*6fe0*/  BSSY B1, `(.L_x_34) ;  /* 0x000000e000017945 */ /* 0x000fe20003800000 */
[----:B------:R-:W-:Y:S01]  /*6ff0*/  ISETP.LT.OR P2, PT, R0, 0x1, !P1 ;  /* 0x000000010000780c */ /* 0x000fe20004f41670 */
[----:B------:R-:W-:Y:S01]  /*7000*/  UIMAD UR4, UR41, UR9, UR4 ;  /* 0x00000009290472a4 */ /* 0x000fe2000f8e0204 */
[----:B------:R-:W1:Y:S01]  /*7010*/  LDC.64 R12, c[0x0][0x5a8] ;  /* 0x00016a00ff0c7b82 */ /* 0x000e620000000a00 */
[----:B------:R-:W-:-:S04]  /*7020*/  IMAD.WIDE.U32 R22, R2, UR41, R22 ;  /* 0x0000002902167c25 */ /* 0x000fc8000f8e0016 */
[----:B------:R-:W-:Y:S02]  /*7030*/  VIADD R21, R23, UR4 ;  /* 0x0000000417157c36 */ /* 0x000fe40008000000 */
[----:B------:R-:W-:Y:S02]  /*7040*/  IMAD.MOV.U32 R20, RZ, RZ, R22 ;  /* 0x000000ffff147224 */ /* 0x000fe400078e0016 */
[----:B0-----:R-:W-:Y:S02]  /*7050*/  IMAD R218, R10, UR7, RZ ;  /* 0x000000070ada7c24 */ /* 0x001fe4000f8e02ff */
[----:B------:R-:W-:-:S04]  /*7060*/  IMAD.WIDE.U32 R6, R3, R10, R20 ;  /* 0x0000000a03067225 */ /* 0x000fc800078e0014 */
[----:B------:R-:W-:Y:S01]  /*7070*/  IMAD R218, R3, R11, R218 ;  /* 0x0000000b03da7224 */ /* 0x000fe200078e02da */
[----:B-1----:R-:W-:-:S04]  /*7080*/  IADD3 R8, P0, R6, R12, RZ ;  /* 0x0000000c06087210 */ /* 0x002fc80007f1e0ff */
[----:B------:R-:W-:Y:S01]  /*7090*/  IADD3.X R9, R13, R7, R218, P0, !PT ;  /* 0x000000070d097210 */ /* 0x000fe200007fe4da */
[----:B------:R-:W-:Y:S08]  /*70a0*/  @P2 BRA `(.L_x_35) ;  /* 0x0000000000042947 */ /* 0x000ff00003800000 */
[----:B------:R0:W5:Y:S02]  /*70b0*/  LDG.E.U8 R16, desc[UR50][R8.64] ;  /* 0x0000003208107981 */ /* 0x000164000c1e1100 */
.L_x_35:
[----:B------:R-:W-:Y:S05]  /*70c0*/  BSYNC B1 ;  /* 0x0000000000017941 */ /* 0x000fea0003800000 */
.L_x_34:
[----:B------:R-:W2:Y:S01]  /*70d0*/  LDL.LU R6, [R1] ;  /* 0x0000000001067983 */ /* 0x000ea20000300800 */
[----:B-----5:R-:W-:Y:S01]  /*70e0*/  LOP3.LUT R2, R16, 0xffff, RZ, 0xc0, !PT ;  /* 0x0000ffff10027812 */ /* 0x020fe200078ec0ff */
[----:B------:R-:W-:Y:S01]  /*70f0*/  ULDC.64 UR4, c[0x0][0x5c0] ;  /* 0x0001700000047ab9 */ /* 0x000fe20000000a00 */
[----:B------:R-:W-:Y:S01]  /*7100*/  BSSY B1, `(.L_x_36) ;  /* 0x000000c000017945 */ /* 0x000fe20003800000 */
[----:B------:R-:W-:Y:S02]  /*7110*/  IADD3 R4, P0, R4, UR4, RZ ;  /* 0x0000000404047c10 */ /* 0x000fe4000ff1e0ff */
[----:B------:R-:W-:Y:S02]  /*7120*/  PRMT R2, R2, 0x8880, RZ ;  /* 0x0000888002027816 */ /* 0x000fe400000000ff */
[----:B------:R-:W-:Y:S02]  /*7130*/  IADD3.X R5, R15, UR5, RZ, P0, !PT ;  /* 0x000000050f057c10 */ /* 0x000fe400087fe4ff */
[----:B------:R-:W-:Y:S01]  /*7140*/  ISETP.LT.OR P0, PT, R0, 0x2, !P1 ;  /* 0x000000020000780c */ /* 0x000fe20004f01670 */
[----:B------:R-:W-:-:S04]  /*7150*/  IMAD R2, R2, R18, RZ ;  /* 0x0000001202027224 */ /* 0x000fc800078e02ff */
[----:B--2---:R-:W-:-:S05]  /*7160*/  @!P2 IMAD R6, R6, R17, R2 ;  /* 0x000000110606a224 */ /* 0x004fca00078e0202 */
[----:B------:R1:W-:Y:S03]  /*7170*/  @!P2 STG.E.U8 desc[UR50][R4.64], R6 ;  /* 0x000000060400a986 */ /* 0x0003e6000c101132 */
[----:B------:R-:W-:Y:S05]  /*7180*/  @P0 BRA `(.L_x_37) ;  /* 0x00000000000c0947 */ /* 0x000fea0003800000 */
[----:B------:R-:W2:Y:S02]  /*7190*/  LDG.E.U8 R16, desc[UR50][R8.64+0x1] ;  /* 0x0000013208107981 */ /* 0x000ea4000c1e1100 */
[----:B--2---:R-:W-:-:S05]  /*71a0*/  PRMT R2, R16, 0x8880, RZ ;  /* 0x0000888010027816 */ /* 0x004fca00000000ff */
[----:B------:R-:W-:-:S07]  /*71b0*/  IMAD R2, R2, R18, RZ ;  /* 0x0000001202027224 */ /* 0x000fce00078e02ff */
.L_x_37:
[----:B------:R-:W-:Y:S05]  /*71c0*/  BSYNC B1 ;  /* 0x0000000000017941 */ /* 0x000fea0003800000 */
.L_x_36:
[----:B-1----:R-:W2:Y:S01]  /*71d0*/  LDL.LU R6, [R1+0x4] ;  /* 0x0000040001067983 */ /* 0x002ea20000300800 */
[C---:B------:R-:W-:Y:S01]  /*71e0*/  SHF.L.U64.HI R217, R10.reuse, 0x3, R11 ;  /* 0x000000030ad97819 */ /* 0x040fe2000001020b */
[----:B------:R-:W-:Y:S01]  /*71f0*/  IMAD.SHL.U32 R216, R10, 0x8, RZ ;  /* 0x000000080ad87824 */ /* 0x000fe200078e00ff */
[----:B------:R-:W-:Y:S01]  /*7200*/  BSSY B1, `(.L_x_38) ;  /* 0x000000d000017945 */ /* 0x000fe20003800000 */
[----:B--2---:R-:W-:-:S05]  /*7210*/  @!P0 IMAD R6, R6, R17, R2 ;  /* 0x0000001106068224 */ /* 0x004fca00078e0202 */
[----:B------:R1:W-:Y:S01]  /*7220*/  @!P0 STG.E.U8 desc[UR50][R4.64+0x1], R6 ;  /* 0x0000010604008986 */ /* 0x0003e2000c101132 */
[----:B------:R-:W-:-:S04]  /*7230*/  ISETP.GE.AND P0, PT, R14, 0x9, PT ;  /* 0x000000090e00780c */ /* 0x000fc80003f06270 */
[----:B------:R-:W-:Y:S01]  /*7240*/  ISETP.LT.OR P4, PT, R0, 0x1, !P0 ;  /* 0x000000010000780c */ /* 0x000fe20004781670 */
[----:B-1----:R-:W-:-:S04]  /*7250*/  IMAD.WIDE.U32 R6, R3, R10, R216 ;  /* 0x0000000a03067225 */ /* 0x002fc800078e00d8 */
[----:B------:R-:W-:Y:S01]  /*7260*/  IMAD.IADD R218, R218, 0x1, R7 ;  /* 0x00000001dada7824 */ /* 0x000fe200078e0207 */
[----:B------:R-:W-:-:S04]  /*7270*/  IADD3 R6, P2, P3, R22, R12, R6 ;  /* 0x0000000c16067210 */ /* 0x000fc80007b5e006 */
[----:B------:R-:W-:-:S03]  /*7280*/  IADD3.X R7, R21, R13, R218, P2, P3 ;  /* 0x0000000d15077210 */ /* 0x000fc600017e64da */
[----:B------:R-:W-:Y:S06]  /*7290*/  @P4 BRA `(.L_x_39) ;  /* 0x00000000000c4947 */ /* 0x000fec0003800000 */
[----:B------:R-:W2:Y:S02]  /*72a0*/  LDG.E.U8 R16, desc[UR50][R6.64] ;  /* 0x0000003206107981 */ /* 0x000ea4000c1e1100 */
[----:B--2---:R-:W-:-:S05]  /*72b0*/  PRMT R2, R16, 0x8880, RZ ;  /* 0x0000888010027816 */ /* 0x004fca00000000ff */
[----:B------:R-:W-:-:S07]  /*72c0*/  IMAD R2, R2, R18, RZ ;  /* 0x0000001202027224 */ /* 0x000fce00078e02ff */
.L_x_39:
[----:B------:R-:W-:Y:S05]  /*72d0*/  BSYNC B1 ;  /* 0x0000000000017941 */ /* 0x000fea0003800000 */
.L_x_38:
[----:B------:R-:W2:Y:S01]  /*72e0*/  LDL.LU R15, [R1+0x8] ;  /* 0x00000800010f7983 */ /* 0x000ea20000300800 */
[----:B------:R-:W-:Y:S01]  /*72f0*/  @!P4 IADD3 R218, P2, R4, UR45, RZ ;  /* 0x0000002d04dacc10 */ /* 0x000fe2000ff5e0ff */
[----:B------:R-:W-:Y:S03]  /*7300*/  BSSY B1, `(.L_x_40) ;  /* 0x0000009000017945 */ /* 0x000fe60003800000 */
[----:B------:R-:W-:Y:S02]  /*7310*/  @!P4 IADD3.X R219, R5, UR44, RZ, P2, !PT ;  /* 0x0000002c05dbcc10 */ /* 0x000fe400097fe4ff */
[----:B------:R-:W-:Y:S01]  /*7320*/  ISETP.LT.OR P2, PT, R0, 0x2, !P0 ;  /* 0x000000020000780c */ /* 0x000fe20004741670 */
[----:B--2---:R-:W-:-:S05]  /*7330*/  @!P4 IMAD R15, R15, R17, R2 ;  /* 0x000000110f0fc224 */ /* 0x004fca00078e0202 */
[----:B------:R1:W-:Y:S07]  /*7340*/  @!P4 STG.E.U8 desc[UR50][R218.64], R15 ;  /* 0x0000000fda00c986 */ /* 0x0003ee000c101132 */
[----:B------:R-:W-:Y:S05]  /*7350*/  @P2 BRA `(.L_x_41) ;  /* 0x00000000000c2947 */ /* 0x000fea0003800000 */
[----:B------:R-:W2:Y:S02]  /*7360*/  LDG.E.U8 R16, desc[UR50][R6.64+0x1] ;  /* 0x0000013206107981 */ /* 0x000ea4000c1e1100 */
[----:B--2---:R-:W-:-:S05]  /*7370*/  PRMT R2, R16, 0x8880, RZ ;  /* 0x0000888010027816 */ /* 0x004fca00000000ff */
[----:B------:R-:W-:-:S07]  /*7380*/  IMAD R2, R2, R18, RZ ;  /* 0x0000001202027224 */ /* 0x000fce00078e02ff */
.L_x_41:
[----:B------:R-:W-:Y:S05]  /*7390*/  BSYNC B1 ;  /* 0x0000000000017941 */ /* 0x000fea0003800000 */
.L_x_40:
[----:B-1----:R-:W2:Y:S01]  /*73a0*/  LDL.LU R15, [R1+0xc] ;  /* 0x00000c00010f7983 */ /* 0x002ea20000300800 */
[----:B------:R-:W-:Y:S01]  /*73b0*/  @!P2 IADD3 R218, P3, R4, UR45, RZ ;  /* 0x0000002d04daac10 */ /* 0x000fe2000ff7e0ff */
[----:B------:R-:W-:Y:S01]  /*73c0*/  BSSY B1, `(.L_x_42) ;  /* 0x000000b000017945 */ /* 0x000fe20003800000 */
[C---:B------:R-:W-:Y:S02]  /*73d0*/  ISETP.LT.OR P4, PT, R0.reuse, 0x9, !P0 ;  /* 0x000000090000780c */ /* 0x040fe40004781670 */
[----:B------:R-:W-:Y:S02]  /*73e0*/  @!P2 IADD3.X R219, R5, UR44, RZ, P3, !PT ;  /* 0x0000002c05dbac10 */ /* 0x000fe40009ffe4ff */
[----:B------:R-:W-:Y:S01]  /*73f0*/  ISETP.LT.OR P3, PT, R0, 0xa, !P1 ;  /* 0x0000000a0000780c */ /* 0x000fe20004f61670 */
[----:B--2---:R-:W-:-:S05]  /*7400*/  @!P2 IMAD R15, R15, R17, R2 ;  /* 0x000000110f0fa224 */ /* 0x004fca00078e0202 */
[----:B------:R1:W-:Y:S01]  /*7410*/  @!P2 STG.E.U8 desc[UR50][R218.64+0x1], R15 ;  /* 0x0000010fda00a986 */ /* 0x0003e2000c101132 */
[----:B------:R-:W-:-:S13]  /*7420*/  ISETP.LT.OR P2, PT, R0, 0x9, !P1 ;  /* 0x000000090000780c */ /* 0x000fda0004f41670 */
[----:B-1----:R-:W-:Y:S05]  /*7430*/  @P2 BRA `(.L_x_43) ;  /* 0x00000000000c2947 */ /* 0x002fea0003800000 */
[----:B------:R-:W2:Y:S02]  /*7440*/  LDG.E.U8 R16, desc[UR50][R8.64+0x8] ;  /* 0x0000083208107981 */ /* 0x000ea4000c1e1100 */
[----:B--2---:R-:W-:-:S05]  /*7450*/  PRMT R2, R16, 0x8880, RZ ;  /* 0x0000888010027816 */ /* 0x004fca00000000ff */
[----:B------:R-:W-:-:S07]  /*7460*/  IMAD R2, R2, R18, RZ ;  /* 0x0000001202027224 */ /* 0x000fce00078e02ff */
.L_x_43:
[----:B------:R-:W-:Y:S05]  /*7470*/  BSYNC B1 ;  /* 0x0000000000017941 */ /* 0x000fea0003800000 */
.L_x_42:
[----:B------:R-:W2:Y:S01]  /*7480*/  LDL.LU R15, [R1+0x10] ;  /* 0x00001000010f7983 */ /* 0x000ea20000300800 */
[----:B------:R-:W-:Y:S01]  /*7490*/  BSSY B1, `(.L_x_44) ;  /* 0x0000007000017945 */ /* 0x000fe20003800000 */
[----:B--2---:R-:W-:-:S05]  /*74a0*/  @!P2 IMAD R15, R15, R17, R2 ;  /* 0x000000110f0fa224 */ /* 0x004fca00078e0202 */
[----:B------:R1:W-:Y:S01]  /*74b0*/  @!P2 STG.E.U8 desc[UR50][R4.64+0x8], R15 ;  /* 0x0000080f0400a986 */ /* 0x0003e2000c101132 */
[----:B------:R-:W-:Y:S05]  /*74c0*/  @P3 BRA `(.L_x_45) ;  /* 0x00000000000c3947 */ /* 0x000fea0003800000 */
[----:B------:R-:W2:Y:S02]  /*74d0*/  LDG.E.U8 R16, desc[UR50][R8.64+0x9] ;  /* 0x0000093208107981 */ /* 0x000ea4000c1e1100 */
[----:B--2---:R-:W-:-:S05]  /*74e0*/  PRMT R2, R16, 0x8880, RZ ;  /* 0x0000888010027816 */ /* 0x004fca00000000ff */
[----:B------:R-:W-:-:S07]  /*74f0*/  IMAD R2, R2, R18, RZ ;  /* 0x0000001202027224 */ /* 0x000fce00078e02ff */
.L_x_45:
[----:B------:R-:W-:Y:S05]  /*7500*/  BSYNC B1 ;  /* 0x0000000000017941 */ /* 0x000fea0003800000 */
.L_x_44:
[----:B-1----:R-:W2:Y:S01]  /*7510*/  LDL.LU R15, [R1+0x14] ;  /* 0x00001400010f7983 */ /* 0x002ea20000300800 */
[----:B------:R-:W-:Y:S01]  /*7520*/  BSSY B1, `(.L_x_46) ;  /* 0x0000009000017945 */ /* 0x000fe20003800000 */
[----:B------:R-:W-:Y:S01]  /*7530*/  ISETP.LT.OR P2, PT, R0, 0xa, !P0 ;  /* 0x0000000a0000780c */ /* 0x000fe20004741670 */
[----:B--2---:R-:W-:-:S05]  /*7540*/  @!P3 IMAD R15, R15, R17, R2 ;  /* 0x000000110f0fb224 */ /* 0x004fca00078e0202 */
[----:B------:R1:W-:Y:S01]  /*7550*/  @!P3 STG.E.U8 desc[UR50][R4.64+0x9], R15 ;  /* 0x0000090f0400b986 */ /* 0x0003e2000c101132 */
[----:B------:R-:W-:Y:S01]  /*7560*/  @!P4 IADD3 R218, P3, R4, UR45, RZ ;  /* 0x0000002d04dacc10 */ /* 0x000fe2000ff7e0ff */
[----:B------:R-:W-:-:S12]  /*7570*/  @P4 BRA `(.L_x_47) ;  /* 0x00000000000c4947 */ /* 0x000fd80003800000 */
[----:B------:R-:W2:Y:S02]  /*7580*/  LDG.E.U8 R16, desc[UR50][R6.64+0x8] ;  /* 0x0000083206107981 */ /* 0x000ea4000c1e1100 */
[----:B--2---:R-:W-:-:S05]  /*7590*/  PRMT R2, R16, 0x8880, RZ ;  /* 0x0000888010027816 */ /* 0x004fca00000000ff */
[----:B------:R-:W-:-:S07]  /*75a0*/  IMAD R2, R2, R18, RZ ;  /* 0x0000001202027224 */ /* 0x000fce00078e02ff */
.L_x_47:
[----:B------:R-:W-:Y:S05]  /*75b0*/  BSYNC B1 ;  /* 0x0000000000017941 */ /* 0x000fea0003800000 */
.L_x_46:
[----:B-1----:R-:W2:Y:S01]  /*75c0*/  LDL.LU R15, [R1+0x18] ;  /* 0x00001800010f7983 */ /* 0x002ea20000300800 */
[----:B------:R-:W-:Y:S01]  /*75d0*/  @!P4 IADD3.X R219, R5, UR44, RZ, P3, !PT ;  /* 0x0000002c05dbcc10 */ /* 0x000fe20009ffe4ff */
[----:B------:R-:W-:Y:S01]  /*75e0*/  BSSY B1, `(.L_x_48) ;  /* 0x000000b000017945 */ /* 0x000fe20003800000 */
[C---:B------:R-:W-:Y:S02]  /*75f0*/  ISETP.LT.OR P5, PT, R0.reuse, 0x12, !P1 ;  /* 0x000000120000780c */ /* 0x040fe40004fa1670 */
[----:B------:R-:W-:Y:S01]  /*7600*/  ISETP.LT.OR P3, PT, R0, 0x11, !P0 ;  /* 0x000000110000780c */ /* 0x000fe20004761670 */
[----:B--2---:R-:W-:-:S05]  /*7610*/  @!P4 IMAD R15, R15, R17, R2 ;  /* 0x000000110f0fc224 */ /* 0x004fca00078e0202 */
[----:B------:R1:W-:Y:S01]  /*7620*/  @!P4 STG.E.U8 desc[UR50][R218.64+0x8], R15 ;  /* 0x0000080fda00c986 */ /* 0x0003e2000c101132 */
[----:B------:R-:W-:Y:S02]  /*7630*/  ISETP.LT.OR P4, PT, R0, 0x11, !P1 ;  /* 0x000000110000780c */ /* 0x000fe40004f81670 */
[----:B-1----:R-:W-:Y:S01]  /*7640*/  @!P2 IADD3 R218, P6, R4, UR45, RZ ;  /* 0x0000002d04daac10 */ /* 0x002fe2000ffde0ff */
[----:B------:R-:W-:-:S12]  /*7650*/  @P2 BRA `(.L_x_49) ;  /* 0x00000000000c2947 */ /* 0x000fd80003800000 */
[----:B------:R-:W2:Y:S02]  /*7660*/  LDG.E.U8 R16, desc[UR50][R6.64+0x9] ;  /* 0x0000093206107981 */ /* 0x000ea4000c1e1100 */
[----:B--2---:R-:W-:-:S05]  /*7670*/  PRMT R2, R16, 0x8880, RZ ;  /* 0x0000888010027816 */ /* 0x004fca00000000ff */
[----:B------:R-:W-:-:S07]  /*7680*/  IMAD R2, R2, R18, RZ ;  /* 0x0000001202027224 */ /* 0x000fce00078e02ff */
.L_x_49:
[----:B------:R-:W-:Y:S05]  /*7690*/  BSYNC B1 ;  /* 0x0000000000017941 */ /* 0x000fea0003800000 */
.L_x_48:
[----:B------:R-:W2:Y:S01]  /*76a0*/  LDL.LU R15, [R1+0x1c] ;  /* 0x00001c00010f7983 */ /* 0x000ea20000300800 */
[----:B------:R-:W-:Y:S01]  /*76b0*/  @!P2 IADD3.X R219, R5, UR44, RZ, P6, !PT ;  /* 0x0000002c05dbac10 */ /* 0x000fe2000b7fe4ff */
[----:B------:R-:W-:Y:S01]  /*76c0*/  BSSY B1, `(.L_x_50) ;  /* 0x0000007000017945 */ /* 0x000fe20003800000 */
[----:B--2---:R-:W-:-:S05]  /*76d0*/  @!P2 IMAD R15, R15, R17, R2 ;  /* 0x000000110f0fa224 */ /* 0x004fca00078e0202 */
[----:B------:R1:W-:Y:S01]  /*76e0*/  @!P2 STG.E.U8 desc[UR50][R218.64+0x9], R15 ;  /* 0x0000090fda00a986 */ /* 0x0003e2000c101132 */
[----:B------:R-:W-:Y:S05]  /*76f0*/  @P4 BRA `(.L_x_51) ;  /* 0x00000000000c4947 */ /* 0x000fea0003800000 */
[----:B------:R-:W2:Y:S02]  /*7700*/  LDG.E.U8 R16, desc[UR50][R8.64+0x10] ;  /* 0x0000103208107981 */ /* 0x000ea4000c1e1100 */
[----:B--2---:R-:W-:-:S05]  /*7710*/  PRMT R2, R16, 0x8880, RZ ;  /* 0x0000888010027816 */ /* 0x004fca00000000ff */
[----:B------:R-:W-:-:S07]  /*7720*/  IMAD R2, R2, R18, RZ ;  /* 0x0000001202027224 */ /* 0x000fce00078e02ff */
.L_x_51:
[----:B------:R-:W-:Y:S05]  /*7730*/  BSYNC B1 ;  /* 0x0000000000017941 */ /* 0x000fea0003800000 */
.L_x_50:
[----:B-1----:R-:W2:Y:S01]  /*7740*/  LDL.LU R15, [R1+0x20] ;  /* 0x00002000010f7983 */ /* 0x002ea20000300800 */
[----:B------:R-:W-:Y:S01]  /*7750*/  BSSY B1, `(.L_x_52) ;  /* 0x0000007000017945 */ /* 0x000fe20003800000 */
[----:B--2---:R-:W-:-:S05]  /*7760*/  @!P4 IMAD R15, R15, R17, R2 ;  /* 0x000000110f0fc224 */ /* 0x004fca00078e0202 */
[----:B------:R1:W-:Y:S01]  /*7770*/  @!P4 STG.E.U8 desc[UR50][R4.64+0x10], R15 ;  /* 0x0000100f0400c986 */ /* 0x0003e2000c101132 */
[----:B------:R-:W-:Y:S05]  /*7780*/  @P5 BRA `(.L_x_53) ;  /* 0x00000000000c5947 */ /* 0x000fea0003800000 */
[----:B------:R-:W2:Y:S02]  /*7790*/  LDG.E.U8 R16, desc[UR50][R8.64+0x11] ;  /* 0x0000113208107981 */ /* 0x000ea4000c1e1100 */
[----:B--2---:R-:W-:-:S05]  /*77a0*/  PRMT R2, R16, 0x8880, RZ ;  /* 0x0000888010027816 */ /* 0x004fca00000000ff */
[----:B------:R-:W-:-:S07]  /*77b0*/  IMAD R2, R2, R18, RZ ;  /* 0x0000001202027224 */ /* 0x000fce00078e02ff */
.L_x_53:
[----:B------:R-:W-:Y:S05]  /*77c0*/  BSYNC B1 ;  /* 0x0000000000017941 */ /* 0x000fea0003800000 */
.L_x_52:
[----:B-1----:R-:W2:Y:S01]  /*77d0*/  LDL.LU R15, [R1+0x24] ;  /* 0x00002400010f7983 */ /* 0x002ea20000300800 */
[----:B------:R-:W-:Y:S01]  /*77e0*/  BSSY B1, `(.L_x_54) ;  /* 0x0000009000017945 */ /* 0x000fe20003800000 */
[----:B------:R-:W-:Y:S02]  /*77f0*/  ISETP.LT.OR P2, PT, R0, 0x12, !P0 ;  /* 0x000000120000780c */ /* 0x000fe40004741670 */
[----:B------:R-:W-:Y:S01]  /*7800*/  @!P3 IADD3 R218, P4, R4, UR45, RZ ;  /* 0x0000002d04dabc10 */ /* 0x000fe2000ff9e0ff */
[----:B--2---:R-:W-:-:S05]  /*7810*/  @!P5 IMAD R15, R15, R17, R2 ;  /* 0x000000110f0fd224 */ /* 0x004fca00078e0202 */
[----:B------:R1:W-:Y:S01]  /*7820*/  @!P5 STG.E.U8 desc[UR50][R4.64+0x11], R15 ;  /* 0x0000110f0400d986 */ /* 0x0003e2000c101132 */
[----:B------:R-:W-:Y:S06]  /*7830*/  @P3 BRA `(.L_x_55) ;  /* 0x00000000000c3947 */ /* 0x000fec0003800000 */
[----:B------:R-:W2:Y:S02]  /*7840*/  LDG.E.U8 R16, desc[UR50][R6.64+0x10] ;  /* 0x0000103206107981 */ /* 0x000ea4000c1e1100 */
[----:B--2---:R-:W-:-:S05]  /*7850*/  PRMT R2, R16, 0x8880, RZ ;  /* 0x0000888010027816 */ /* 0x004fca00000000ff */
[----:B------:R-:W-:-:S07]  /*7860*/  IMAD R2, R2, R18, RZ ;  /* 0x0000001202027224 */ /* 0x000fce00078e02ff */
.L_x_55:
[----:B------:R-:W-:Y:S05]  /*7870*/  BSYNC B1 ;  /* 0x0000000000017941 */ /* 0x000fea0003800000 */
.L_x_54:
        /* <DEDUP_REMOVED lines=13> */
.L_x_57:
[----:B------:R-:W-:Y:S05]  /*7950*/  BSYNC B1 ;  /* 0x0000000000017941 */ /* 0x000fea0003800000 */
.L_x_56:
        /* <DEDUP_REMOVED lines=9> */
.L_x_59:
[----:B------:R-:W-:Y:S05]  /*79f0*/  BSYNC B1 ;  /* 0x0000000000017941 */ /* 0x000fea0003800000 */
.L_x_58:
        /* <DEDUP_REMOVED lines=8> */
.L_x_61:
[----:B------:R-:W-:Y:S05]  /*7a80*/  BSYNC B1 ;  /* 0x0000000000017941 */ /* 0x000fea0003800000 */
.L_x_60:
        /* <DEDUP_REMOVED lines=10> */
.L_x_63:
[----:B------:R-:W-:Y:S05]  /*7b30*/  BSYNC B1 ;  /* 0x0000000000017941 */ /* 0x000fea0003800000 */
.L_x_62:
        /* <DEDUP_REMOVED lines=13> */
.L_x_65:
[----:B------:R-:W-:Y:S05]  /*7c10*/  BSYNC B1 ;  /* 0x0000000000017941 */ /* 0x000fea0003800000 */
.L_x_64:
        /* <DEDUP_REMOVED lines=9> */
.L_x_67:
[----:B------:R-:W-:Y:S05]  /*7cb0*/  BSYNC B1 ;  /* 0x0000000000017941 */ /* 0x000fea0003800000 */
.L_x_66:
        /* <DEDUP_REMOVED lines=8> */
.L_x_69:
[----:B------:R-:W-:Y:S05]  /*7d40*/  BSYNC B1 ;  /* 0x0000000000017941 */ /* 0x000fea0003800000 */
.L_x_68:
        /* <DEDUP_REMOVED lines=10> */
.L_x_71:
[----:B------:R-:W-:Y:S05]  /*7df0*/  BSYNC B1 ;  /* 0x0000000000017941 */ /* 0x000fea0003800000 */
.L_x_70:
        /* <DEDUP_REMOVED lines=13> */
.L_x_73:
[----:B------:R-:W-:Y:S05]  /*7ed0*/  BSYNC B1 ;  /* 0x0000000000017941 */ /* 0x000fea0003800000 */
.L_x_72:
        /* <DEDUP_REMOVED lines=9> */
.L_x_75:
[----:B------:R-:W-:Y:S05]  /*7f70*/  BSYNC B1 ;  /* 0x0000000000017941 */ /* 0x000fea0003800000 */
.L_x_74:
        /* <DEDUP_REMOVED lines=8> */
.L_x_77:
[----:B------:R-:W-:Y:S05]  /*8000*/  BSYNC B1 ;  /* 0x0000000000017941 */ /* 0x000fea0003800000 */
.L_x_76:
[----:B-1----:R-:W2:Y:S01]  /*8010*/  LDL.LU R15, [R1+0x54] ;  /* 0x00005400010f7983 */ /* 0x002ea20000300800 */
[----:B------:R-:W-:Y:S01]  /*8020*/  BSSY B1, `(.L_x_78) ;  /* 0x000000b000017945 */ /* 0x000fe20003800000 */
[C---:B------:R-:W-:Y:S02]  /*8030*/  ISETP.LT.OR P4, PT, R0.reuse, 0x2a, !P0 ;  /* 0x0000002a0000780c */ /* 0x040fe40004781670 */
[----:B------:R-:W-:Y:S01]  /*8040*/  ISETP.LT.OR P3, PT, R0, 0x31, !P0 ;  /* 0x000000310000780c */ /* 0x000fe20004761670 */
[----:B--2---:R-:W-:-:S05]  /*8050*/  @!P5 IMAD R15, R15, R17, R2 ;  /* 0x000000110f0fd224 */ /* 0x004fca00078e0202 */
[----:B------:R1:W-:Y:S01]  /*8060*/  @!P5 STG.E.U8 desc[UR50][R4.64+0x29], R15 ;  /* 0x0000290f0400d986 */ /* 0x0003e2000c101132 */
[----:B------:R-:W-:-:S04]  /*8070*/  @!P2 IADD3 R220, P5, R4, UR45, RZ ;  /* 0x0000002d04dcac10 */ /* 0x000fc8000ffbe0ff */
[----:B------:R-:W-:Y:S01]  /*8080*/  @!P2 IADD3.X R221, R5, UR44, RZ, P5, !PT ;  /* 0x0000002c05ddac10 */ /* 0x000fe2000affe4ff */
[----:B------:R-:W-:Y:S08]  /*8090*/  @P2 BRA `(.L_x_79) ;  /* 0x00000000000c2947 */ /* 0x000ff00003800000 */
[----:B------:R-:W2:Y:S02]  /*80a0*/  LDG.E.U8 R16, desc[UR50][R6.64+0x28] ;  /* 0x0000283206107981 */ /* 0x000ea4000c1e1100 */
[----:B--2---:R-:W-:-:S05]  /*80b0*/  PRMT R2, R16, 0x8880, RZ ;  /* 0x0000888010027816 */ /* 0x004fca00000000ff */
[----:B------:R-:W-:-:S07]  /*80c0*/  IMAD R2, R2, R18, RZ ;  /* 0x0000001202027224 */ /* 0x000fce00078e02ff */
.L_x_79:
[----:B------:R-:W-:Y:S05]  /*80d0*/  BSYNC B1 ;  /* 0x0000000000017941 */ /* 0x000fea0003800000 */
.L_x_78:
[----:B-1----:R-:W2:Y:S01]  /*80e0*/  LDL.LU R15, [R1+0x58] ;  /* 0x00005800010f7983 */ /* 0x002ea20000300800 */
[----:B------:R-:W-:Y:S01]  /*80f0*/  @!P4 IADD3 R218, P5, R4, UR45, RZ ;  /* 0x0000002d04dacc10 */ /* 0x000fe2000ffbe0ff */
[----:B------:R-:W-:Y:S03]  /*8100*/  BSSY B1, `(.L_x_80) ;  /* 0x0000008000017945 */ /* 0x000fe60003800000 */
[----:B------:R-:W-:Y:S01]  /*8110*/  @!P4 IADD3.X R219, R5, UR44, RZ, P5, !PT ;  /* 0x0000002c05dbcc10 */ /* 0x000fe2000affe4ff */
[----:B--2---:R-:W-:-:S05]  /*8120*/  @!P2 IMAD R15, R15, R17, R2 ;  /* 0x000000110f0fa224 */ /* 0x004fca00078e0202 */
[----:B------:R1:W-:Y:S01]  /*8130*/  @!P2 STG.E.U8 desc[UR50][R220.64+0x28], R15 ;  /* 0x0000280fdc00a986 */ /* 0x0003e2000c101132 */
[----:B------:R-:W-:Y:S05]  /*8140*/  @P4 BRA `(.L_x_81) ;  /* 0x00000000000c4947 */ /* 0x000fea0003800000 */
[----:B------:R-:W2:Y:S02]  /*8150*/  LDG.E.U8 R16, desc[UR50][R6.64+0x29] ;  /* 0x0000293206107981 */ /* 0x000ea4000c1e1100 */
[----:B--2---:R-:W-:-:S05]  /*8160*/  PRMT R2, R16, 0x8880, RZ ;  /* 0x0000888010027816 */ /* 0x004fca00000000ff */
[----:B------:R-:W-:-:S07]  /*8170*/  IMAD R2, R2, R18, RZ ;  /* 0x0000001202027224 */ /* 0x000fce00078e02ff */
.L_x_81:
[----:B------:R-:W-:Y:S05]  /*8180*/  BSYNC B1 ;  /* 0x0000000000017941 */ /* 0x000fea0003800000 */
.L_x_80:
[----:B-1----:R-:W2:Y:S01]  /*8190*/  LDL.LU R15, [R1+0x5c] ;  /* 0x00005c00010f7983 */ /* 0x002ea20000300800 */
[C---:B------:R-:W-:Y:S01]  /*81a0*/  ISETP.LT.OR P5, PT, R0.reuse, 0x31, !P1 ;  /* 0x000000310000780c */ /* 0x040fe20004fa1670 */
[----:B------:R-:W-:Y:S01]  /*81b0*/  BSSY B1, `(.L_x_82) ;  /* 0x000000a000017945 */ /* 0x000fe20003800000 */
[----:B------:R-:W-:Y:S02]  /*81c0*/  ISETP.LT.OR P2, PT, R0, 0x32, !P0 ;  /* 0x000000320000780c */ /* 0x000fe40004741670 */
[----:B------:R-:W-:Y:S01]  /*81d0*/  @!P3 IADD3 R220, P6, R4, UR45, RZ ;  /* 0x0000002d04dcbc10 */ /* 0x000fe2000ffde0ff */
[----:B--2---:R-:W-:-:S05]  /*81e0*/  @!P4 IMAD R15, R15, R17, R2 ;  /* 0x000000110f0fc224 */ /* 0x004fca00078e0202 */
[----:B------:R1:W-:Y:S01]  /*81f0*/  @!P4 STG.E.U8 desc[UR50][R218.64+0x29], R15 ;  /* 0x0000290fda00c986 */ /* 0x0003e2000c101132 */
[----:B------:R-:W-:Y:S02]  /*8200*/  ISETP.LT.OR P4, PT, R0, 0x32, !P1 ;  /* 0x000000320000780c */ /* 0x000fe40004f81670 */
[----:B------:R-:W-:Y:S11]  /*8210*/  @P5 BRA `(.L_x_83) ;  /* 0x00000000000c5947 */ /* 0x000ff60003800000 */
[----:B------:R-:W2:Y:S02]  /*8220*/  LDG.E.U8 R16, desc[UR50][R8.64+0x30] ;  /* 0x0000303208107981 */ /* 0x000ea4000c1e1100 */
[----:B--2---:R-:W-:-:S05]  /*8230*/  PRMT R2, R16, 0x8880, RZ ;  /* 0x0000888010027816 */ /* 0x004fca00000000ff */
[----:B------:R-:W-:-:S07]  /*8240*/  IMAD R2, R2, R18, RZ ;  /* 0x0000001202027224 */ /* 0x000fce00078e02ff */
.L_x_83:
[----:B------:R-:W-:Y:S05]  /*8250*/  BSYNC B1 ;  /* 0x0000000000017941 */ /* 0x000fea0003800000 */
.L_x_82:
        /* <DEDUP_REMOVED lines=8> */
.L_x_85:
[----:B------:R-:W-:Y:S05]  /*82e0*/  BSYNC B1 ;  /* 0x0000000000017941 */ /* 0x000fea0003800000 */
.L_x_84:
[----:B-1----:R-:W2:Y:S01]  /*82f0*/  LDL.LU R15, [R1+0x64] ;  /* 0x00006400010f7983 */ /* 0x002ea20000300800 */
[----:B------:R-:W-:Y:S01]  /*8300*/  BSSY B1, `(.L_x_86) ;  /* 0x0000008000017945 */ /* 0x000fe20003800000 */
[----:B------:R-:W-:Y:S01]  /*8310*/  @!P3 IADD3.X R221, R5, UR44, RZ, P6, !PT ;  /* 0x0000002c05ddbc10 */ /* 0x000fe2000b7fe4ff */
[----:B--2---:R-:W-:-:S05]  /*8320*/  @!P4 IMAD R15, R15, R17, R2 ;  /* 0x000000110f0fc224 */ /* 0x004fca00078e0202 */
[----:B------:R1:W-:Y:S01]  /*8330*/  @!P4 STG.E.U8 desc[UR50][R4.64+0x31], R15 ;  /* 0x0000310f0400c986 */ /* 0x0003e2000c101132 */
[----:B------:R-:W-:Y:S05]  /*8340*/  @P3 BRA `(.L_x_87) ;  /* 0x00000000000c3947 */ /* 0x000fea0003800000 */
[----:B------:R-:W2:Y:S02]  /*8350*/  LDG.E.U8 R16, desc[UR50][R6.64+0x30] ;  /* 0x0000303206107981 */ /* 0x000ea4000c1e1100 */
[----:B--2---:R-:W-:-:S05]  /*8360*/  PRMT R2, R16, 0x8880, RZ ;  /* 0x0000888010027816 */ /* 0x004fca00000000ff */
[----:B------:R-:W-:-:S07]  /*8370*/  IMAD R2, R2, R18, RZ ;  /* 0x0000001202027224 */ /* 0x000fce00078e02ff */
.L_x_87:
[----:B------:R-:W-:Y:S05]  /*8380*/  BSYNC B1 ;  /* 0x0000000000017941 */ /* 0x000fea0003800000 */
.L_x_86:
[----:B-1----:R-:W2:Y:S01]  /*8390*/  LDL.LU R15, [R1+0x68] ;  /* 0x00006800010f7983 */ /* 0x002ea20000300800 */
[----:B------:R-:W-:Y:S01]  /*83a0*/  @!P2 IADD3 R218, P5, R4, UR45, RZ ;  /* 0x0000002d04daac10 */ /* 0x000fe2000ffbe0ff */
[----:B------:R-:W-:Y:S01]  /*83b0*/  BSSY B1, `(.L_x_88) ;  /* 0x000000c000017945 */ /* 0x000fe20003800000 */
[C---:B------:R-:W-:Y:S02]  /*83c0*/  ISETP.LT.OR P6, PT, R0.reuse, 0x39, !P1 ;  /* 0x000000390000780c */ /* 0x040fe40004fc1670 */
[----:B------:R-:W-:Y:S02]  /*83d0*/  @!P2 IADD3.X R219, R5, UR44, RZ, P5, !PT ;  /* 0x0000002c05dbac10 */ /* 0x000fe4000affe4ff */
[C---:B------:R-:W-:Y:S02]  /*83e0*/  ISETP.LT.OR P4, PT, R0.reuse, 0x39, !P0 ;  /* 0x000000390000780c */ /* 0x040fe40004781670 */
[----:B------:R-:W-:Y:S01]  /*83f0*/  ISETP.LT.OR P5, PT, R0, 0x3a, !P0 ;  /* 0x0000003a0000780c */ /* 0x000fe200047a1670 */
[----:B--2---:R-:W-:-:S05]  /*8400*/  @!P3 IMAD R15, R15, R17, R2 ;  /* 0x000000110f0fb224 */ /* 0x004fca00078e0202 */
[----:B------:R1:W-:Y:S01]  /*8410*/  @!P3 STG.E.U8 desc[UR50][R220.64+0x30], R15 ;  /* 0x0000300fdc00b986 */ /* 0x0003e2000c101132 */
[----:B------:R-:W-:Y:S01]  /*8420*/  ISETP.LT.OR P3, PT, R0, 0x3a, !P1 ;  /* 0x0000003a0000780c */ /* 0x000fe20004f61670 */
[----:B------:R-:W-:-:S12]  /*8430*/  @P2 BRA `(.L_x_89) ;  /* 0x00000000000c2947 */ /* 0x000fd80003800000 */
[----:B------:R-:W2:Y:S02]  /*8440*/  LDG.E.U8 R16, desc[UR50][R6.64+0x31] ;  /* 0x0000313206107981 */ /* 0x000ea4000c1e1100 */
[----:B--2---:R-:W-:-:S05]  /*8450*/  PRMT R2, R16, 0x8880, RZ ;  /* 0x0000888010027816 */ /* 0x004fca00000000ff */
[----:B------:R-:W-:-:S07]  /*8460*/  IMAD R2, R2, R18, RZ ;  /* 0x0000001202027224 */ /* 0x000fce00078e02ff */
.L_x_89:
[----:B------:R-:W-:Y:S05]  /*8470*/  BSYNC B1 ;  /* 0x0000000000017941 */ /* 0x000fea0003800000 */
.L_x_88:
        /* <DEDUP_REMOVED lines=8> */
.L_x_91:
[----:B------:R-:W-:Y:S05]  /*8500*/  BSYNC B1 ;  /* 0x0000000000017941 */ /* 0x000fea0003800000 */
.L_x_90:
        /* <DEDUP_REMOVED lines=8> */
.L_x_93:
[----:B------:R-:W-:Y:S05]  /*8590*/  BSYNC B1 ;  /* 0x0000000000017941 */ /* 0x000fea0003800000 */
.L_x_92:
[----:B-1----:R-:W2:Y:S01]  /*85a0*/  LDL.LU R15, [R1+0x74] ;  /* 0x00007400010f7983 */ /* 0x002ea20000300800 */
[----:B------:R-:W-:Y:S01]  /*85b0*/  BSSY B1, `(.L_x_94) ;  /* 0x000000b000017945 */ /* 0x000fe20003800000 */
[----:B------:R-:W-:Y:S02]  /*85c0*/  ISETP.LT.OR P2, PT, R0, 0x41, !P0 ;  /* 0x000000410000780c */ /* 0x000fe40004741670 */
[----:B------:R-:W-:Y:S01]  /*85d0*/  @!P5 IADD3 R218, P6, R4, UR45, RZ ;  /* 0x0000002d04dadc10 */ /* 0x000fe2000ffde0ff */
        /* <DEDUP_REMOVED lines=8> */
.L_x_95:
[----:B------:R-:W-:Y:S05]  /*8660*/  BSYNC B1 ;  /* 0x0000000000017941 */ /* 0x000fea0003800000 */
.L_x_94:
        /* <DEDUP_REMOVED lines=9> */
.L_x_97:
[----:B------:R-:W-:Y:S05]  /*8700*/  BSYNC B1 ;  /* 0x0000000000017941 */ /* 0x000fea0003800000 */
.L_x_96:
        /* <DEDUP_REMOVED lines=12> */
.L_x_99:
[----:B------:R-:W-:Y:S05]  /*87d0*/  BSYNC B1 ;  /* 0x0000000000017941 */ /* 0x000fea0003800000 */
.L_x_98:
        /* <DEDUP_REMOVED lines=8> */
.L_x_101:
[----:B------:R-:W-:Y:S05]  /*8860*/  BSYNC B1 ;  /* 0x0000000000017941 */ /* 0x000fea0003800000 */
.L_x_100:
        /* <DEDUP_REMOVED lines=9> */
.L_x_103:
[----:B------:R-:W-:Y:S05]  /*8900*/  BSYNC B1 ;  /* 0x0000000000017941 */ /* 0x000fea0003800000 */
.L_x_102:
        /* <DEDUP_REMOVED lines=14> */
.L_x_105:
[----:B------:R-:W-:Y:S05]  /*89f0*/  BSYNC B1 ;  /* 0x0000000000017941 */ /* 0x000fea0003800000 */
.L_x_104:
        /* <DEDUP_REMOVED lines=8> */
.L_x_107:
[----:B------:R-:W-:Y:S05]  /*8a80*/  BSYNC B1 ;  /* 0x0000000000017941 */ /* 0x000fea0003800000 */
.L_x_106:
        /* <DEDUP_REMOVED lines=8> */
.L_x_109:
[----:B------:R-:W-:Y:S05]  /*8b10*/  BSYNC B1 ;  /* 0x0000000000017941 */ /* 0x000fea0003800000 */
.L_x_108:
        /* <DEDUP_REMOVED lines=12> */
.L_x_111:
[----:B------:R-:W-:Y:S05]  /*8be0*/  BSYNC B1 ;  /* 0x0000000000017941 */ /* 0x000fea0003800000 */
.L_x_110:
        /* <DEDUP_REMOVED lines=9> */
.L_x_113:
[----:B------:R-:W-:Y:S05]  /*8c80*/  BSYNC B1 ;  /* 0x0000000000017941 */ /* 0x000fea0003800000 */
.L_x_112:
        /* <DEDUP_REMOVED lines=12> */
.L_x_115:
[----:B------:R-:W-:Y:S05]  /*8d50*/  BSYNC B1 ;  /* 0x0000000000017941 */ /* 0x000fea0003800000 */
.L_x_114:
        /* <DEDUP_REMOVED lines=8> */
.L_x_117:
[----:B------:R-:W-:Y:S05]  /*8de0*/  BSYNC B1 ;  /* 0x0000000000017941 */ /* 0x000fea0003800000 */
.L_x_116:
        /* <DEDUP_REMOVED lines=9> */
.L_x_119:
[----:B------:R-:W-:Y:S05]  /*8e80*/  BSYNC B1 ;  /* 0x0000000000017941 */ /* 0x000fea0003800000 */
.L_x_118:
        /* <DEDUP_REMOVED lines=14> */
.L_x_121:
[----:B------:R-:W-:Y:S05]  /*8f70*/  BSYNC B1 ;  /* 0x0000000000017941 */ /* 0x000fea0003800000 */
.L_x_120:
        /* <DEDUP_REMOVED lines=8> */
.L_x_123:
[----:B------:R-:W-:Y:S05]  /*9000*/  BSYNC B1 ;  /* 0x0000000000017941 */ /* 0x000fea0003800000 */
.L_x_122:
        /* <DEDUP_REMOVED lines=8> */
.L_x_125:
[----:B------:R-:W-:Y:S05]  /*9090*/  BSYNC B1 ;  /* 0x0000000000017941 */ /* 0x000fea0003800000 */
.L_x_124:
        /* <DEDUP_REMOVED lines=12> */
.L_x_127:
[----:B------:R-:W-:Y:S05]  /*9160*/  BSYNC B1 ;  /* 0x0000000000017941 */ /* 0x000fea0003800000 */
.L_x_126:
        /* <DEDUP_REMOVED lines=9> */
.L_x_129:
[----:B------:R-:W-:Y:S05]  /*9200*/  BSYNC B1 ;  /* 0x0000000000017941 */ /* 0x000fea0003800000 */
.L_x_128:
        /* <DEDUP_REMOVED lines=12> */
.L_x_131:
[----:B------:R-:W-:Y:S05]  /*92d0*/  BSYNC B1 ;  /* 0x0000000000017941 */ /* 0x000fea0003800000 */
.L_x_130:
[----:B-1----:R-:W2:Y:S01]  /*92e0*/  LDL.LU R15, [R1+0xc0] ;  /* 0x0000c000010f7983 */ /* 0x002ea20000300800 */
[----:B------:R-:W-:Y:S01]  /*92f0*/  BSSY B1, `(.L_x_132) ;  /* 0x0000007000017945 */ /* 0x000fe20003800000 */
[----:B--2---:R-:W-:-:S05]  /*9300*/  @!P3 IMAD R15, R15, R17, R2 ;  /* 0x000000110f0fb224 */ /* 0x004fca00078e0202 */
[----:B------:R1:W-:Y:S01]  /*9310*/  @!P3 STG.E.U8 desc[UR50][R4.64+0x60], R15 ;  /* 0x0000600f0400b986 */ /* 0x0003e2000c101132 */
[----:B------:R-:W-:Y:S05]  /*9320*/  @P4 BRA `(.L_x_133) ;  /* 0x00000000000c4947 */ /* 0x000fea0003800000 */
[----:B------:R-:W1:Y:S02]  /*9330*/  LDG.E.U8 R16, desc[UR50][R8.64+0x61] ;  /* 0x0000613208107981 */ /* 0x000e64000c1e1100 */
[----:B-1----:R-:W-:-:S05]  /*9340*/  PRMT R15, R16, 0x8880, RZ ;  /* 0x00008880100f7816 */ /* 0x002fca00000000ff */
[----:B------:R-:W-:-:S07]  /*9350*/  IMAD R2, R15, R18, RZ ;  /* 0x000000120f027224 */ /* 0x000fce00078e02ff */
.L_x_133:
[----:B------:R-:W-:Y:S05]  /*9360*/  BSYNC B1 ;  /* 0x0000000000017941 */ /* 0x000fea0003800000 */
.L_x_132:
[----:B-1----:R-:W2:Y:S01]  /*9370*/  LDL.LU R15, [R1+0xc4] ;  /* 0x0000c400010f7983 */ /* 0x002ea20000300800 */
[----:B------:R-:W-:Y:S01]  /*9380*/  BSSY B1, `(.L_x_134) ;  /* 0x0000008000017945 */ /* 0x000fe20003800000 */
[----:B------:R-:W-:Y:S01]  /*9390*/  @!P2 IADD3.X R221, R5, UR44, RZ, P6, !PT ;  /* 0x0000002c05ddac10 */ /* 0x000fe2000b7fe4ff */
[----:B--2---:R-:W-:-:S05]  /*93a0*/  @!P4 IMAD R15, R15, R17, R2 ;  /* 0x000000110f0fc224 */ /* 0x004fca00078e0202 */
[----:B------:R1:W-:Y:S01]  /*93b0*/  @!P4 STG.E.U8 desc[UR50][R4.64+0x61], R15 ;  /* 0x0000610f0400c986 */ /* 0x0003e2000c101132 */
[----:B------:R-:W-:Y:S05]  /*93c0*/  @P2 BRA `(.L_x_135) ;  /* 0x00000000000c2947 */ /* 0x000fea0003800000 */
[----:B------:R-:W1:Y:S02]  /*93d0*/  LDG.E.U8 R16, desc[UR50][R6.64+0x60] ;  /* 0x0000603206107981 */ /* 0x000e64000c1e1100 */
[----:B-1----:R-:W-:-:S05]  /*93e0*/  PRMT R15, R16, 0x8880, RZ ;  /* 0x00008880100f7816 */ /* 0x002fca00000000ff */
[----:B------:R-:W-:-:S07]  /*93f0*/  IMAD R2, R15, R18, RZ ;  /* 0x000000120f027224 */ /* 0x000fce00078e02ff */
.L_x_135:
[----:B------:R-:W-:Y:S05]  /*9400*/  BSYNC B1 ;  /* 0x0000000000017941 */ /* 0x000fea0003800000 */
.L_x_134:
        /* <DEDUP_REMOVED lines=11> */
[----:B------:R-:W1:Y:S02]  /*94c0*/  LDG.E.U8 R16, desc[UR50][R6.64+0x61] ;  /* 0x0000613206107981 */ /* 0x000e64000c1e1100 */
[----:B-1----:R-:W-:-:S05]  /*94d0*/  PRMT R15, R16, 0x8880, RZ ;  /* 0x00008880100f7816 */ /* 0x002fca00000000ff */
[----:B------:R-:W-:-:S07]  /*94e0*/  IMAD R2, R15, R18, RZ ;  /* 0x000000120f027224 */ /* 0x000fce00078e02ff */
.L_x_137:
[----:B------:R-:W-:Y:S05]  /*94f0*/  BSYNC B1 ;  /* 0x0000000000017941 */ /* 0x000fea0003800000 */
.L_x_136:
        /* <DEDUP_REMOVED lines=8> */
.L_x_139:
[----:B------:R-:W-:Y:S05]  /*9580*/  BSYNC B1 ;  /* 0x0000000000017941 */ /* 0x000fea0003800000 */
.L_x_138:
        /* <DEDUP_REMOVED lines=8> */
.L_x_141:
[----:B------:R-:W-:Y:S05]  /*9610*/  BSYNC B1 ;  /* 0x0000000000017941 */ /* 0x000fea0003800000 */
.L_x_140:
[----:B-1----:R-:W2:Y:S01]  /*9620*/  LDL.LU R15, [R1+0xd4] ;  /* 0x0000d400010f7983 */ /* 0x002ea20000300800 */
[----:B------:R-:W-:Y:S01]  /*9630*/  @!P3 IADD3 R220, P6, R4, UR45, RZ ;  /* 0x0000002d04dcbc10 */ /* 0x000fe2000ffde0ff */
[----:B------:R-:W-:Y:S01]  /*9640*/  BSSY B1, `(.L_x_142) ;  /* 0x000000b000017945 */ /* 0x000fe20003800000 */
[----:B------:R-:W-:Y:S02]  /*9650*/  ISETP.LT.OR P5, PT, R0, 0x71, !P0 ;  /* 0x000000710000780c */ /* 0x000fe400047a1670 */
[----:B------:R-:W-:Y:S02]  /*9660*/  @!P3 IADD3.X R221, R5, UR44, RZ, P6, !PT ;  /* 0x0000002c05ddbc10 */ /* 0x000fe4000b7fe4ff */
[----:B------:R-:W-:Y:S01]  /*9670*/  @!P4 IADD3 R218, P6, R4, UR45, RZ ;  /* 0x0000002d04dacc10 */ /* 0x000fe2000ffde0ff */
[----:B--2---:R-:W-:-:S05]  /*9680*/  @!P2 IMAD R15, R15, R17, R2 ;  /* 0x000000110f0fa224 */ /* 0x004fca00078e0202 */
[----:B------:R1:W-:Y:S01]  /*9690*/  @!P2 STG.E.U8 desc[UR50][R4.64+0x69], R15 ;  /* 0x0000690f0400a986 */ /* 0x0003e2000c101132 */
[----:B------:R-:W-:Y:S01]  /*96a0*/  ISETP.LT.OR P2, PT, R0, 0x71, !P1 ;  /* 0x000000710000780c */ /* 0x000fe20004f41670 */
[----:B------:R-:W-:-:S12]  /*96b0*/  @P3 BRA `(.L_x_143) ;  /* 0x00000000000c3947 */ /* 0x000fd80003800000 */
[----:B------:R-:W1:Y:S02]  /*96c0*/  LDG.E.U8 R16, desc[UR50][R6.64+0x68] ;  /* 0x0000683206107981 */ /* 0x000e64000c1e1100 */
[----:B-1----:R-:W-:-:S05]  /*96d0*/  PRMT R15, R16, 0x8880, RZ ;  /* 0x00008880100f7816 */ /* 0x002fca00000000ff */
[----:B------:R-:W-:-:S07]  /*96e0*/  IMAD R2, R15, R18, RZ ;  /* 0x000000120f027224 */ /* 0x000fce00078e02ff */
.L_x_143:
[----:B------:R-:W-:Y:S05]  /*96f0*/  BSYNC B1 ;  /* 0x0000000000017941 */ /* 0x000fea0003800000 */
.L_x_142:
        /* <DEDUP_REMOVED lines=9> */
.L_x_145:
[----:B------:R-:W-:Y:S05]  /*9790*/  BSYNC B1 ;  /* 0x0000000000017941 */ /* 0x000fea0003800000 */
.L_x_144:
        /* <DEDUP_REMOVED lines=8> */
.L_x_147:
[----:B------:R-:W-:Y:S05]  /*9820*/  BSYNC B1 ;  /* 0x0000000000017941 */ /* 0x000fea0003800000 */
.L_x_146:
[----:B-1----:R-:W2:Y:S01]  /*9830*/  LDL.LU R15, [R1+0xe0] ;  /* 0x0000e000010f7983 */ /* 0x002ea20000300800 */
[----:B------:R-:W-:Y:S01]  /*9840*/  BSSY B1, `(.L_x_148) ;  /* 0x000000b000017945 */ /* 0x000fe20003800000 */
[----:B------:R-:W-:Y:S02]  /*9850*/  ISETP.LT.OR P3, PT, R0, 0x72, !P0 ;  /* 0x000000720000780c */ /* 0x000fe40004761670 */
[----:B------:R-:W-:Y:S01]  /*9860*/  @!P5 IADD3 R218, P6, R4, UR45, RZ ;  /* 0x0000002d04dadc10 */ /* 0x000fe2000ffde0ff */
[----:B--2---:R-:W-:Y:S01]  /*9870*/  @!P2 IMAD R221, R15, R17, R2 ;  /* 0x000000110fdda224 */ /* 0x004fe200078e0202 */
[----:B------:R-:W-:-:S04]  /*9880*/  IADD3 R15, P4, R3, 0x80, RZ ;  /* 0x00000080030f7810 */ /* 0x000fc80007f9e0ff */
[----:B------:R1:W-:Y:S01]  /*9890*/  @!P2 STG.E.U8 desc[UR50][R4.64+0x70], R221 ;  /* 0x000070dd0400a986 */ /* 0x0003e2000c101132 */
[----:B------:R-:W-:-:S13]  /*98a0*/  ISETP.LT.OR P2, PT, R0, 0x72, !P1 ;  /* 0x000000720000780c */ /* 0x000fda0004f41670 */
[----:B-1----:R-:W-:Y:S05]  /*98b0*/  @P2 BRA `(.L_x_149) ;  /* 0x00000000000c2947 */ /* 0x002fea0003800000 */
[----:B------:R-:W2:Y:S02]  /*98c0*/  LDG.E.U8 R16, desc[UR50][R8.64+0x71] ;  /* 0x0000713208107981 */ /* 0x000ea4000c1e1100 */
[----:B--2---:R-:W-:-:S05]  /*98d0*/  PRMT R221, R16, 0x8880, RZ ;  /* 0x0000888010dd7816 */ /* 0x004fca00000000ff */
[----:B------:R-:W-:-:S07]  /*98e0*/  IMAD R2, R221, R18, RZ ;  /* 0x00000012dd027224 */ /* 0x000fce00078e02ff */
.L_x_149:
[----:B------:R-:W-:Y:S05]  /*98f0*/  BSYNC B1 ;  /* 0x0000000000017941 */ /* 0x000fea0003800000 */
.L_x_148:
[----:B------:R-:W2:Y:S01]  /*9900*/  LDL.LU R220, [R1+0xe4] ;  /* 0x0000e40001dc7983 */ /* 0x000ea20000300800 */
        /* <DEDUP_REMOVED lines=8> */
.L_x_151:
[----:B------:R-:W-:Y:S05]  /*9990*/  BSYNC B1 ;  /* 0x0000000000017941 */ /* 0x000fea0003800000 */
.L_x_150:
[----:B------:R-:W1:Y:S01]  /*99a0*/  LDL.LU R220, [R1+0xe8] ;  /* 0x0000e80001dc7983 */ /* 0x000e620000300800 */
[----:B------:R-:W-:Y:S01]  /*99b0*/  BSSY B1, `(.L_x_152) ;  /* 0x000000c000017945 */ /* 0x000fe20003800000 */
[C---:B------:R-:W-:Y:S02]  /*99c0*/  ISETP.LT.OR P2, PT, R0.reuse, 0x79, !P1 ;  /* 0x000000790000780c */ /* 0x040fe40004f41670 */
[C---:B------:R-:W-:Y:S02]  /*99d0*/  ISETP.LT.OR P1, PT, R0.reuse, 0x7a, !P1 ;  /* 0x0000007a0000780c */ /* 0x040fe40004f21670 */
[----:B------:R-:W-:Y:S01]  /*99e0*/  ISETP.LT.OR P6, PT, R0, 0x79, !P0 ;  /* 0x000000790000780c */ /* 0x000fe200047c1670 */
[----:B-1----:R-:W-:-:S05]  /*99f0*/  @!P5 IMAD R221, R220, R17, R2 ;  /* 0x00000011dcddd224 */ /* 0x002fca00078e0202 */
[----:B------:R1:W-:Y:S02]  /*9a00*/  @!P5 STG.E.U8 desc[UR50][R218.64+0x70], R221 ;  /* 0x000070ddda00d986 */ /* 0x0003e4000c101132 */
[----:B-1----:R-:W-:-:S04]  /*9a10*/  @!P3 IADD3 R218, P5, R4, UR45, RZ ;  /* 0x0000002d04dabc10 */ /* 0x002fc8000ffbe0ff */
[----:B------:R-:W-:Y:S01]  /*9a20*/  @!P3 IADD3.X R219, R5, UR44, RZ, P5, !PT ;  /* 0x0000002c05dbbc10 */ /* 0x000fe2000affe4ff */
[----:B------:R-:W-:Y:S08]  /*9a30*/  @P3 BRA `(.L_x_153) ;  /* 0x00000000000c3947 */ /* 0x000ff00003800000 */
[----:B------:R-:W2:Y:S02]  /*9a40*/  LDG.E.U8 R16, desc[UR50][R6.64+0x71] ;  /* 0x0000713206107981 */ /* 0x000ea4000c1e1100 */
[----:B--2---:R-:W-:-:S05]  /*9a50*/  PRMT R221, R16, 0x8880, RZ ;  /* 0x0000888010dd7816 */ /* 0x004fca00000000ff */
[----:B------:R-:W-:-:S07]  /*9a60*/  IMAD R2, R221, R18, RZ ;  /* 0x00000012dd027224 */ /* 0x000fce00078e02ff */
.L_x_153:
[----:B------:R-:W-:Y:S05]  /*9a70*/  BSYNC B1 ;  /* 0x0000000000017941 */ /* 0x000fea0003800000 */
.L_x_152:
[----:B------:R-:W2:Y:S01]  /*9a80*/  LDL.LU R220, [R1+0xec] ;  /* 0x0000ec0001dc7983 */ /* 0x000ea20000300800 */
[----:B------:R-:W-:Y:S01]  /*9a90*/  BSSY B1, `(.L_x_154) ;  /* 0x0000007000017945 */ /* 0x000fe20003800000 */
[----:B--2---:R-:W-:-:S05]  /*9aa0*/  @!P3 IMAD R221, R220, R17, R2 ;  /* 0x00000011dcddb224 */ /* 0x004fca00078e0202 */
[----:B------:R1:W-:Y:S01]  /*9ab0*/  @!P3 STG.E.U8 desc[UR50][R218.64+0x71], R221 ;  /* 0x000071ddda00b986 */ /* 0x0003e2000c101132 */
[----:B------:R-:W-:Y:S05]  /*9ac0*/  @P2 BRA `(.L_x_155) ;  /* 0x00000000000c2947 */ /* 0x000fea0003800000 */
[----:B------:R-:W1:Y:S02]  /*9ad0*/  LDG.E.U8 R16, desc[UR50][R8.64+0x78] ;  /* 0x0000783208107981 */ /* 0x000e64000c1e1100 */
[----:B-1----:R-:W-:-:S05]  /*9ae0*/  PRMT R219, R16, 0x8880, RZ ;  /* 0x0000888010db7816 */ /* 0x002fca00000000ff */
[----:B------:R-:W-:-:S07]  /*9af0*/  IMAD R2, R219, R18, RZ ;  /* 0x00000012db027224 */ /* 0x000fce00078e02ff */
.L_x_155:
[----:B------:R-:W-:Y:S05]  /*9b00*/  BSYNC B1 ;  /* 0x0000000000017941 */ /* 0x000fea0003800000 */
.L_x_154:
        /* <DEDUP_REMOVED lines=8> */
.L_x_157:
[----:B------:R-:W-:Y:S05]  /*9b90*/  BSYNC B1 ;  /* 0x0000000000017941 */ /* 0x000fea0003800000 */
.L_x_156:
[----:B------:R-:W1:Y:S01]  /*9ba0*/  LDL.LU R218, [R1+0xf4] ;  /* 0x0000f40001da7983 */ /* 0x000e620000300800 */
[----:B0-----:R-:W-:Y:S01]  /*9bb0*/  @!P6 IADD3 R8, P2, R4, UR45, RZ ;  /* 0x0000002d0408ec10 */ /* 0x001fe2000ff5e0ff */
[----:B------:R-:W-:Y:S01]  /*9bc0*/  BSSY B1, `(.L_x_158) ;  /* 0x000000a000017945 */ /* 0x000fe20003800000 */
[----:B------:R-:W-:Y:S01]  /*9bd0*/  ISETP.LT.OR P0, PT, R0, 0x7a, !P0 ;  /* 0x0000007a0000780c */ /* 0x000fe20004701670 */
[----:B------:R-:W-:Y:S01]  /*9be0*/  IMAD.X R223, RZ, RZ, UR7, P4 ;  /* 0x00000007ffdf7e24 */ /* 0x000fe2000a0e06ff */
[----:B------:R-:W-:Y:S01]  /*9bf0*/  @!P6 IADD3.X R9, R5, UR44, RZ, P2, !PT ;  /* 0x0000002c0509ec10 */ /* 0x000fe200097fe4ff */
[----:B-1----:R-:W-:-:S05]  /*9c00*/  @!P1 IMAD R219, R218, R17, R2 ;  /* 0x00000011dadb9224 */ /* 0x002fca00078e0202 */
[----:B------:R0:W-:Y:S01]  /*9c10*/  @!P1 STG.E.U8 desc[UR50][R4.64+0x79], R219 ;  /* 0x000079db04009986 */ /* 0x0001e2000c101132 */
[----:B------:R-:W-:Y:S05]  /*9c20*/  @P6 BRA `(.L_x_159) ;  /* 0x00000000000c6947 */ /* 0x000fea0003800000 */
[----:B------:R-:W0:Y:S02]  /*9c30*/  LDG.E.U8 R16, desc[UR50][R6.64+0x78] ;  /* 0x0000783206107981 */ /* 0x000e24000c1e1100 */
[----:B0-----:R-:W-:-:S05]  /*9c40*/  PRMT R219, R16, 0x8880, RZ ;  /* 0x0000888010db7816 */ /* 0x001fca00000000ff */
[----:B------:R-:W-:-:S07]  /*9c50*/  IMAD R2, R219, R18, RZ ;  /* 0x00000012db027224 */ /* 0x000fce00078e02ff */
.L_x_159:
[----:B------:R-:W-:Y:S05]  /*9c60*/  BSYNC B1 ;  /* 0x0000000000017941 */ /* 0x000fea0003800000 */
.L_x_158:
[----:B------:R-:W2:Y:S01]  /*9c70*/  LDL.LU R218, [R1+0xf8] ;  /* 0x0000f80001da7983 */ /* 0x000ea20000300800 */
[----:B------:R-:W-:Y:S01]  /*9c80*/  BSSY B1, `(.L_x_160) ;  /* 0x0000009000017945 */ /* 0x000fe20003800000 */
[-C--:B------:R-:W-:Y:S02]  /*9c90*/  IMAD R220, R223, R10.reuse, RZ ;  /* 0x0000000adfdc7224 */ /* 0x080fe400078e02ff */
[----:B--2---:R-:W-:Y:S02]  /*9ca0*/  @!P6 IMAD R221, R218, R17, R2 ;  /* 0x00000011dadde224 */ /* 0x004fe400078e0202 */
[----:B0-----:R-:W-:-:S03]  /*9cb0*/  IMAD.WIDE.U32 R218, R15, R10, R20 ;  /* 0x0000000a0fda7225 */ /* 0x001fc600078e0014 */
[----:B------:R0:W-:Y:S01]  /*9cc0*/  @!P6 STG.E.U8 desc[UR50][R8.64+0x78], R221 ;  /* 0x000078dd0800e986 */ /* 0x0001e2000c101132 */
[----:B------:R-:W-:Y:S05]  /*9cd0*/  @P0 BRA `(.L_x_161) ;  /* 0x00000000000c0947 */ /* 0x000fea0003800000 */
[----:B------:R-:W0:Y:S02]  /*9ce0*/  LDG.E.U8 R16, desc[UR50][R6.64+0x79] ;  /* 0x0000793206107981 */ /* 0x000e24000c1e1100 */
[----:B0-----:R-:W-:-:S05]  /*9cf0*/  PRMT R9, R16, 0x8880, RZ ;  /* 0x0000888010097816 */ /* 0x001fca00000000ff */
[----:B------:R-:W-:-:S07]  /*9d00*/  IMAD R2, R9, R18, RZ ;  /* 0x0000001209027224 */ /* 0x000fce00078e02ff */
.L_x_161:
[----:B------:R-:W-:Y:S05]  /*9d10*/  BSYNC B1 ;  /* 0x0000000000017941 */ /* 0x000fea0003800000 */
.L_x_160:
[----:B0-----:R-:W2:Y:S01]  /*9d20*/  LDL.LU R221, [R1+0xfc] ;  /* 0x0000fc0001dd7983 */ /* 0x001ea20000300800 */
[----:B------:R-:W-:Y:S01]  /*9d30*/  @!P0 IADD3 R6, P4, R4, UR45, RZ ;  /* 0x0000002d04068c10 */ /* 0x000fe2000ff9e0ff */
[----:B------:R-:W-:Y:S01]  /*9d40*/  IMAD R223, R15, R11, R220 ;  /* 0x0000000b0fdf7224 */ /* 0x000fe200078e02dc */
[----:B------:R-:W-:Y:S01]  /*9d50*/  ISETP.GE.AND P1, PT, R14, 0x81, PT ;  /* 0x000000810e00780c */ /* 0x000fe20003f26270 */
[----:B------:R-:W-:Y:S01]  /*9d60*/  BSSY B1, `(.L_x_162) ;  /* 0x000000d000017945 */ /* 0x000fe20003800000 */
[----:B------:R-:W-:Y:S02]  /*9d70*/  @!P0 IADD3.X R7, R5, UR44, RZ, P4, !PT ;  /* 0x0000002c05078c10 */ /* 0x000fe4000a7fe4ff */
[----:B------:R-:W-:Y:S02]  /*9d80*/  ISETP.LT.OR P3, PT, R0, 0x1, !P1 ;  /* 0x000000010000780c */ /* 0x000fe40004f61670 */
[----:B------:R-:W-:-:S04]  /*9d90*/  IADD3 R8, P2, R218, R12, RZ ;  /* 0x0000000cda087210 */ /* 0x000fc80007f5e0ff */
[----:B------:R-:W-:Y:S02]  /*9da0*/  IADD3.X R9, R13, R219, R223, P2, !PT ;  /* 0x000000db0d097210 */ /* 0x000fe400017fe4df */
[----:B------:R-:W-:-:S04]  /*9db0*/  IADD3 R218, P2, R4, UR43, RZ ;  /* 0x0000002b04da7c10 */ /* 0x000fc8000ff5e0ff */
[----:B------:R-:W-:Y:S01]  /*9dc0*/  IADD3.X R219, R5, UR42, RZ, P2, !PT ;  /* 0x0000002a05db7c10 */ /* 0x000fe200097fe4ff */
[----:B--2---:R-:W-:-:S05]  /*9dd0*/  @!P0 IMAD R221, R221, R17, R2 ;  /* 0x00000011dddd8224 */ /* 0x004fca00078e0202 */
[----:B------:R0:W-:Y:S01]  /*9de0*/  @!P0 STG.E.U8 desc[UR50][R6.64+0x79], R221 ;  /* 0x000079dd06008986 */ /* 0x0001e2000c101132 */
[----:B------:R-:W-:Y:S05]  /*9df0*/  @P3 BRA `(.L_x_163) ;  /* 0x00000000000c3947 */ /* 0x000fea0003800000 */
[----:B------:R-:W0:Y:S02]  /*9e00*/  LDG.E.U8 R16, desc[UR50][R8.64] ;  /* 0x0000003208107981 */ /* 0x000e24000c1e1100 */
[----:B0-----:R-:W-:-:S05]  /*9e10*/  PRMT R7, R16, 0x8880, RZ ;  /* 0x0000888010077816 */ /* 0x001fca00000000ff */
[----:B------:R-:W-:-:S07]  /*9e20*/  IMAD R2, R7, R18, RZ ;  /* 0x0000001207027224 */ /* 0x000fce00078e02ff */
.L_x_163:
[----:B------:R-:W-:Y:S05]  /*9e30*/  BSYNC B1 ;  /* 0x0000000000017941 */ /* 0x000fea0003800000 */
.L_x_162:
[----:B0-----:R-:W-:Y:S01]  /*9e40*/  @!P3 IMAD R221, R152, R17, R2 ;  /* 0x0000001198ddb224 */ /* 0x001fe200078e0202 */
[----:B------:R-:W-:Y:S01]  /*9e50*/  ISETP.GE.AND P0, PT, R14, 0x89, PT ;  /* 0x000000890e00780c */ /* 0x000fe20003f06270 */
[----:B------:R-:W-:Y:S01]  /*9e60*/  IMAD.WIDE.U32 R6, R15, R10, R216 ;  /* 0x0000000a0f067225 */ /* 0x000fe200078e00d8 */
[----:B------:R-:W-:Y:S02]  /*9e70*/  BSSY B1, `(.L_x_164) ;  /* 0x000000b000017945 */ /* 0x000fe40003800000 */
[----:B------:R0:W-:Y:S01]  /*9e80*/  @!P3 STG.E.U8 desc[UR50][R218.64], R221 ;  /* 0x000000ddda00b986 */ /* 0x0001e2000c101132 */
[C---:B------:R-:W-:Y:S01]  /*9e90*/  ISETP.LT.OR P3, PT, R0.reuse, 0x2, !P1 ;  /* 0x000000020000780c */ /* 0x040fe20004f61670 */
[----:B------:R-:W-:Y:S01]  /*9ea0*/  IMAD.IADD R152, R223, 0x1, R7 ;  /* 0x00000001df987824 */ /* 0x000fe200078e0207 */
[C---:B------:R-:W-:Y:S02]  /*9eb0*/  ISETP.LT.OR P2, PT, R0.reuse, 0x1, !P0 ;  /* 0x000000010000780c */ /* 0x040fe40004741670 */
[----:B------:R-:W-:-:S02]  /*9ec0*/  ISETP.LT.OR P5, PT, R0, 0x2, !P0 ;  /* 0x000000020000780c */ /* 0x000fc400047a1670 */
[----:B------:R-:W-:-:S07]  /*9ed0*/  IADD3 R6, P4, P6, R22, R12, R6 ;  /* 0x0000000c16067210 */ /* 0x000fce0007e9e006 */
[----:B0-----:R-:W-:Y:S06]  /*9ee0*/  @P3 BRA `(.L_x_165) ;  /* 0x00000000000c3947 */ /* 0x001fec0003800000 */
[----:B------:R-:W2:Y:S02]  /*9ef0*/  LDG.E.U8 R16, desc[UR50][R8.64+0x1] ;  /* 0x0000013208107981 */ /* 0x000ea4000c1e1100 */
[----:B--2---:R-:W-:-:S05]  /*9f00*/  PRMT R15, R16, 0x8880, RZ ;  /* 0x00008880100f7816 */ /* 0x004fca00000000ff */
[----:B------:R-:W-:-:S07]  /*9f10*/  IMAD R2, R15, R18, RZ ;  /* 0x000000120f027224 */ /* 0x000fce00078e02ff */
.L_x_165:
[----:B------:R-:W-:Y:S05]  /*9f20*/  BSYNC B1 ;  /* 0x0000000000017941 */ /* 0x000fea0003800000 */
.L_x_164:
[----:B------:R-:W-:Y:S01]  /*9f30*/  @!P3 IMAD R15, R153, R17, R2 ;  /* 0x00000011990fb224 */ /* 0x000fe200078e0202 */
[----:B------:R-:W-:Y:S01]  /*9f40*/  IADD3.X R7, R21, R13, R152, P4, P6 ;  /* 0x0000000d15077210 */ /* 0x000fe200027ec498 */
[----:B------:R-:W-:Y:S01]  /*9f50*/  BSSY B1, `(.L_x_166) ;  /* 0x0000008000017945 */ /* 0x000fe20003800000 */
[----:B------:R-:W-:Y:S02]  /*9f60*/  @!P2 IADD3 R152, P4, R218, UR45, RZ ;  /* 0x0000002dda98ac10 */ /* 0x000fe4000ff9e0ff */
[----:B------:R0:W-:Y:S02]  /*9f70*/  @!P3 STG.E.U8 desc[UR50][R218.64+0x1], R15 ;  /* 0x0000010fda00b986 */ /* 0x0001e4000c101132 */
[----:B------:R-:W-:Y:S01]  /*9f80*/  @!P2 IADD3.X R153, R219, UR44, RZ, P4, !PT ;  /* 0x0000002cdb99ac10 */ /* 0x000fe2000a7fe4ff */
[----:B------:R-:W-:Y:S08]  /*9f90*/  @P2 BRA `(.L_x_167) ;  /* 0x00000000000c2947 */ /* 0x000ff00003800000 */
[----:B------:R-:W0:Y:S02]  /*9fa0*/  LDG.E.U8 R16, desc[UR50][R6.64] ;  /* 0x0000003206107981 */ /* 0x000e24000c1e1100 */
[----:B0-----:R-:W-:-:S05]  /*9fb0*/  PRMT R15, R16, 0x8880, RZ ;  /* 0x00008880100f7816 */ /* 0x001fca00000000ff */
[----:B------:R-:W-:-:S07]  /*9fc0*/  IMAD R2, R15, R18, RZ ;  /* 0x000000120f027224 */ /* 0x000fce00078e02ff */
.L_x_167:
[----:B------:R-:W-:Y:S05]  /*9fd0*/  BSYNC B1 ;  /* 0x0000000000017941 */ /* 0x000fea0003800000 */
.L_x_166:
[----:B0-----:R-:W-:Y:S01]  /*9fe0*/  @!P2 IMAD R15, R154, R17, R2 ;  /* 0x000000119a0fa224 */ /* 0x001fe200078e0202 */
[----:B------:R-:W-:Y:S01]  /*9ff0*/  @!P5 IADD3 R220, P3, R218, UR45, RZ ;  /* 0x0000002ddadcdc10 */ /* 0x000fe2000ff7e0ff */
[----:B------:R-:W-:Y:S01]  /*a000*/  BSSY B1, `(.L_x_168) ;  /* 0x000000b000017945 */ /* 0x000fe20003800000 */
[C---:B------:R-:W-:Y:S02]  /*a010*/  ISETP.LT.OR P6, PT, R0.reuse, 0x9, !P1 ;  /* 0x000000090000780c */ /* 0x040fe40004fc1670 */
[----:B------:R0:W-:Y:S01]  /*a020*/  @!P2 STG.E.U8 desc[UR50][R152.64], R15 ;  /* 0x0000000f9800a986 */ /* 0x0001e2000c101132 */
[----:B------:R-:W-:Y:S02]  /*a030*/  @!P5 IADD3.X R221, R219, UR44, RZ, P3, !PT ;  /* 0x0000002cdbdddc10 */ /* 0x000fe40009ffe4ff */
[C---:B------:R-:W-:Y:S02]  /*a040*/  ISETP.LT.OR P4, PT, R0.reuse, 0xa, !P1 ;  /* 0x0000000a0000780c */ /* 0x040fe40004f81670 */
[----:B------:R-:W-:-:S02]  /*a050*/  ISETP.LT.OR P2, PT, R0, 0x9, !P0 ;  /* 0x000000090000780c */ /* 0x000fc40004741670 */
[----:B------:R-:W-:Y:S01]  /*a060*/  ISETP.LT.OR P3, PT, R0, 0xa, !P0 ;  /* 0x0000000a0000780c */ /* 0x000fe20004761670 */
[----:B------:R-:W-:-:S12]  /*a070*/  @P5 BRA `(.L_x_169) ;  /* 0x00000000000c5947 */ /* 0x000fd80003800000 */
[----:B------:R-:W0:Y:S02]  /*a080*/  LDG.E.U8 R16, desc[UR50][R6.64+0x1] ;  /* 0x0000013206107981 */ /* 0x000e24000c1e1100 */
[----:B0-----:R-:W-:-:S05]  /*a090*/  PRMT R15, R16, 0x8880, RZ ;  /* 0x00008880100f7816 */ /* 0x001fca00000000ff */
[----:B------:R-:W-:-:S07]  /*a0a0*/  IMAD R2, R15, R18, RZ ;  /* 0x000000120f027224 */ /* 0x000fce00078e02ff */
.L_x_169:
[----:B------:R-:W-:Y:S05]  /*a0b0*/  BSYNC B1 ;  /* 0x0000000000017941 */ /* 0x000fea0003800000 */
.L_x_168:
[----:B------:R-:W-:Y:S01]  /*a0c0*/  @!P5 IMAD R155, R155, R17, R2 ;  /* 0x000000119b9bd224 */ /* 0x000fe200078e0202 */
[----:B------:R-:W-:Y:S04]  /*a0d0*/  BSSY B1, `(.L_x_170) ;  /* 0x0000006000017945 */ /* 0x000fe80003800000 */
[----:B------:R1:W-:Y:S01]  /*a0e0*/  @!P5 STG.E.U8 desc[UR50][R220.64+0x1], R155 ;  /* 0x0000019bdc00d986 */ /* 0x0003e2000c101132 */
[----:B------:R-:W-:Y:S05]  /*a0f0*/  @P6 BRA `(.L_x_171) ;  /* 0x00000000000c6947 */ /* 0x000fea0003800000 */
[----:B------:R-:W0:Y:S02]  /*a100*/  LDG.E.U8 R16, desc[UR50][R8.64+0x8] ;  /* 0x0000083208107981 */ /* 0x000e24000c1e1100 */
[----:B0-----:R-:W-:-:S05]  /*a110*/  PRMT R15, R16, 0x8880, RZ ;  /* 0x00008880100f7816 */ /* 0x001fca00000000ff */
[----:B------:R-:W-:-:S07]  /*a120*/  IMAD R2, R15, R18, RZ ;  /* 0x000000120f027224 */ /* 0x000fce00078e02ff */
.L_x_171:
[----:B------:R-:W-:Y:S05]  /*a130*/  BSYNC B1 ;  /* 0x0000000000017941 */ /* 0x000fea0003800000 */
.L_x_170:
[----:B0-----:R-:W-:Y:S01]  /*a140*/  @!P6 IMAD R15, R156, R17, R2 ;  /* 0x000000119c0fe224 */ /* 0x001fe200078e0202 */
[----:B------:R-:W-:Y:S01]  /*a150*/  BSSY B1, `(.L_x_172) ;  /* 0x0000008000017945 */ /* 0x000fe20003800000 */
[----:B------:R-:W-:Y:S02]  /*a160*/  IMAD.MOV.U32 R152, RZ, RZ, R218 ;  /* 0x000000ffff987224 */ /* 0x000fe400078e00da */
[----:B------:R-:W-:-:S05]  /*a170*/  IMAD.MOV.U32 R153, RZ, RZ, R219 ;  /* 0x000000ffff997224 */ /* 0x000fca00078e00db */
[----:B------:R0:W-:Y:S01]  /*a180*/  @!P6 STG.E.U8 desc[UR50][R152.64+0x8], R15 ;  /* 0x0000080f9800e986 */ /* 0x0001e2000c101132 */
[----:B------:R-:W-:Y:S05]  /*a190*/  @P4 BRA `(.L_x_173) ;  /* 0x00000000000c4947 */ /* 0x000fea0003800000 */
[----:B------:R-:W0:Y:S02]  /*a1a0*/  LDG.E.U8 R16, desc[UR50][R8.64+0x9] ;  /* 0x0000093208107981 */ /* 0x000e24000c1e1100 */
[----:B0-----:R-:W-:-:S05]  /*a1b0*/  PRMT R15, R16, 0x8880, RZ ;  /* 0x00008880100f7816 */ /* 0x001fca00000000ff */
[----:B------:R-:W-:-:S07]  /*a1c0*/  IMAD R2, R15, R18, RZ ;  /* 0x000000120f027224 */ /* 0x000fce00078e02ff */
.L_x_173:
[----:B------:R-:W-:Y:S05]  /*a1d0*/  BSYNC B1 ;  /* 0x0000000000017941 */ /* 0x000fea0003800000 */
.L_x_172:
[----:B0-----:R-:W-:Y:S01]  /*a1e0*/  @!P4 IMAD R15, R157, R17, R2 ;  /* 0x000000119d0fc224 */ /* 0x001fe200078e0202 */
[----:B------:R-:W-:Y:S01]  /*a1f0*/  @!P2 IADD3 R154, P6, R218, UR45, RZ ;  /* 0x0000002dda9aac10 */ /* 0x000fe2000ffde0ff */
[----:B------:R-:W-:Y:S01]  /*a200*/  IMAD.U32 R157, RZ, RZ, UR45 ;  /* 0x0000002dff9d7e24 */ /* 0x000fe2000f8e00ff */
[----:B------:R-:W-:Y:S01]  /*a210*/  BSSY B1, `(.L_x_174) ;  /* 0x000000a000017945 */ /* 0x000fe20003800000 */
[----:B------:R-:W-:Y:S01]  /*a220*/  ISETP.LT.OR P5, PT, R0, 0x11, !P0 ;  /* 0x000000110000780c */ /* 0x000fe200047a1670 */
[----:B------:R0:W-:Y:S01]  /*a230*/  @!P4 STG.E.U8 desc[UR50][R152.64+0x9], R15 ;  /* 0x0000090f9800c986 */ /* 0x0001e2000c101132 */
[----:B-1----:R-:W-:Y:S01]  /*a240*/  @!P2 IADD3.X R155, R219, UR44, RZ, P6, !PT ;  /* 0x0000002cdb9bac10 */ /* 0x002fe2000b7fe4ff */
[----:B------:R-:W-:Y:S01]  /*a250*/  IMAD.U32 R219, RZ, RZ, UR44 ;  /* 0x0000002cffdb7e24 */ /* 0x000fe2000f8e00ff */
[----:B------:R-:W-:Y:S01]  /*a260*/  @!P3 IADD3 R156, P4, P6, R157, UR43, R4 ;  /* 0x0000002b9d9cbc10 */ /* 0x000fe2000fe9e004 */
[----:B------:R-:W-:-:S12]  /*a270*/  @P2 BRA `(.L_x_175) ;  /* 0x00000000000c2947 */ /* 0x000fd80003800000 */
[----:B------:R-:W0:Y:S02]  /*a280*/  LDG.E.U8 R16, desc[UR50][R6.64+0x8] ;  /* 0x0000083206107981 */ /* 0x000e24000c1e1100 */
[----:B0-----:R-:W-:-:S05]  /*a290*/  PRMT R15, R16, 0x8880, RZ ;  /* 0x00008880100f7816 */ /* 0x001fca00000000ff */
[----:B------:R-:W-:-:S07]  /*a2a0*/  IMAD R2, R15, R18, RZ ;  /* 0x000000120f027224 */ /* 0x000fce00078e02ff */
.L_x_175:
[----:B------:R-:W-:Y:S05]  /*a2b0*/  BSYNC B1 ;  /* 0x0000000000017941 */ /* 0x000fea0003800000 */
.L_x_174:
[----:B0-----:R-:W-:Y:S01]  /*a2c0*/  @!P2 IMAD R15, R158, R17, R2 ;  /* 0x000000119e0fa224 */ /* 0x001fe200078e0202 */
[----:B------:R-:W-:Y:S01]  /*a2d0*/  BSSY B1, `(.L_x_176) ;  /* 0x0000007000017945 */ /* 0x000fe20003800000 */
[----:B------:R-:W-:-:S03]  /*a2e0*/  @!P3 IADD3.X R157, R219, UR42, R5, P4, P6 ;  /* 0x0000002adb9dbc10 */ /* 0x000fc6000a7ec405 */
[----:B------:R0:W-:Y:S01]  /*a2f0*/  @!P2 STG.E.U8 desc[UR50][R154.64+0x8], R15 ;  /* 0x0000080f9a00a986 */ /* 0x0001e2000c101132 */
[----:B------:R-:W-:Y:S05]  /*a300*/  @P3 BRA `(.L_x_177) ;  /* 0x00000000000c3947 */ /* 0x000fea0003800000 */
[----:B------:R-:W0:Y:S02]  /*a310*/  LDG.E.U8 R16, desc[UR50][R6.64+0x9] ;  /* 0x0000093206107981 */ /* 0x000e24000c1e1100 */
[----:B0-----:R-:W-:-:S05]  /*a320*/  PRMT R15, R16, 0x8880, RZ ;  /* 0x00008880100f7816 */ /* 0x001fca00000000ff */
[----:B------:R-:W-:-:S07]  /*a330*/  IMAD R2, R15, R18, RZ ;  /* 0x000000120f027224 */ /* 0x000fce00078e02ff */
.L_x_177:
[----:B------:R-:W-:Y:S05]  /*a340*/  BSYNC B1 ;  /* 0x0000000000017941 */ /* 0x000fea0003800000 */
.L_x_176:
[C---:B------:R-:W-:Y:S01]  /*a350*/  ISETP.LT.OR P2, PT, R0.reuse, 0x11, !P1 ;  /* 0x000000110000780c */ /* 0x040fe20004f41670 */
[----:B------:R-:W-:Y:S01]  /*a360*/  @!P3 IMAD R159, R159, R17, R2 ;  /* 0x000000119f9fb224 */ /* 0x000fe200078e0202 */
[----:B------:R-:W-:Y:S01]  /*a370*/  BSSY B1, `(.L_x_178) ;  /* 0x000000b000017945 */ /* 0x000fe20003800000 */
[----:B0-----:R-:W-:Y:S02]  /*a380*/  IMAD.U32 R155, RZ, RZ, UR45 ;  /* 0x0000002dff9b7e24 */ /* 0x001fe4000f8e00ff */
[----:B------:R-:W-:Y:S01]  /*a390*/  IMAD.U32 R219, RZ, RZ, UR44 ;  /* 0x0000002cffdb7e24 */ /* 0x000fe2000f8e00ff */
[----:B------:R0:W-:Y:S01]  /*a3a0*/  @!P3 STG.E.U8 desc[UR50][R156.64+0x9], R159 ;  /* 0x0000099f9c00b986 */ /* 0x0001e2000c101132 */
[----:B------:R-:W-:Y:S01]  /*a3b0*/  ISETP.LT.OR P3, PT, R0, 0x12, !P0 ;  /* 0x000000120000780c */ /* 0x000fe20004761670 */
[----:B------:R-:W-:Y:S01]  /*a3c0*/  IMAD.U32 R221, RZ, RZ, UR45 ;  /* 0x0000002dffdd7e24 */ /* 0x000fe2000f8e00ff */
[----:B------:R-:W-:-:S04]  /*a3d0*/  @!P5 IADD3 R154, P4, P6, R155, UR43, R4 ;  /* 0x0000002b9b9adc10 */ /* 0x000fc8000fe9e004 */
[----:B------:R-:W-:Y:S09]  /*a3e0*/  @P2 BRA `(.L_x_179) ;  /* 0x00000000000c2947 */ /* 0x000ff20003800000 */
[----:B------:R-:W2:Y:S02]  /*a3f0*/  LDG.E.U8 R16, desc[UR50][R8.64+0x10] ;  /* 0x0000103208107981 */ /* 0x000ea4000c1e1100 */
[----:B--2---:R-:W-:-:S05]  /*a400*/  PRMT R15, R16, 0x8880, RZ ;  /* 0x00008880100f7816 */ /* 0x004fca00000000ff */
[----:B------:R-:W-:-:S07]  /*a410*/  IMAD R2, R15, R18, RZ ;  /* 0x000000120f027224 */ /* 0x000fce00078e02ff */
.L_x_179:
[----:B------:R-:W-:Y:S05]  /*a420*/  BSYNC B1 ;  /* 0x0000000000017941 */ /* 0x000fea0003800000 */
.L_x_178:
[----:B------:R-:W-:Y:S01]  /*a430*/  @!P2 IMAD R15, R160, R17, R2 ;  /* 0x00000011a00fa224 */ /* 0x000fe200078e0202 */
[--C-:B------:R-:W-:Y:S01]  /*a440*/  @!P5 IADD3.X R155, R219, UR42, R5.reuse, P4, P6 ;  /* 0x0000002adb9bdc10 */ /* 0x100fe2000a7ec405 */
[----:B0-----:R-:W-:Y:S01]  /*a450*/  IMAD.U32 R157, RZ, RZ, UR44 ;  /* 0x0000002cff9d7e24 */ /* 0x001fe2000f8e00ff */
[----:B------:R-:W-:Y:S01]  /*a460*/  @!P3 IADD3 R156, P4, P6, R221, UR43, R4 ;  /* 0x0000002bdd9cbc10 */ /* 0x000fe2000fe9e004 */
[----:B------:R-:W-:Y:S01]  /*a470*/  BSSY B1, `(.L_x_180) ;  /* 0x000000a000017945 */ /* 0x000fe20003800000 */
[----:B------:R0:W-:Y:S01]  /*a480*/  @!P2 STG.E.U8 desc[UR50][R152.64+0x10], R15 ;  /* 0x0000100f9800a986 */ /* 0x0001e2000c101132 */
[C---:B------:R-:W-:Y:S02]  /*a490*/  ISETP.LT.OR P2, PT, R0.reuse, 0x12, !P1 ;  /* 0x000000120000780c */ /* 0x040fe40004f41670 */
[----:B------:R-:W-:Y:S02]  /*a4a0*/  @!P3 IADD3.X R157, R157, UR42, R5, P4, P6 ;  /* 0x0000002a9d9dbc10 */ /* 0x000fe4000a7ec405 */
[----:B------:R-:W-:-:S02]  /*a4b0*/  ISETP.LT.OR P6, PT, R0, 0x19, !P1 ;  /* 0x000000190000780c */ /* 0x000fc40004fc1670 */
[----:B------:R-:W-:-:S07]  /*a4c0*/  ISETP.LT.OR P4, PT, R0, 0x19, !P0 ;  /* 0x000000190000780c */ /* 0x000fce0004781670 */
[----:B0-----:R-:W-:Y:S06]  /*a4d0*/  @P2 BRA `(.L_x_181) ;  /* 0x00000000000c2947 */ /* 0x001fec0003800000 */
[----:B------:R-:W2:Y:S02]  /*a4e0*/  LDG.E.U8 R16, desc[UR50][R8.64+0x11] ;  /* 0x0000113208107981 */ /* 0x000ea4000c1e1100 */
[----:B--2---:R-:W-:-:S05]  /*a4f0*/  PRMT R15, R16, 0x8880, RZ ;  /* 0x00008880100f7816 */ /* 0x004fca00000000ff */
[----:B------:R-:W-:-:S07]  /*a500*/  IMAD R2, R15, R18, RZ ;  /* 0x000000120f027224 */ /* 0x000fce00078e02ff */
.L_x_181:
[----:B------:R-:W-:Y:S05]  /*a510*/  BSYNC B1 ;  /* 0x0000000000017941 */ /* 0x000fea0003800000 */
.L_x_180:
[----:B------:R-:W-:Y:S01]  /*a520*/  @!P2 IMAD R161, R161, R17, R2 ;  /* 0x00000011a1a1a224 */ /* 0x000fe200078e0202 */
[----:B------:R-:W-:Y:S04]  /*a530*/  BSSY B1, `(.L_x_182) ;  /* 0x0000006000017945 */ /* 0x000fe80003800000 */
[----:B------:R0:W-:Y:S01]  /*a540*/  @!P2 STG.E.U8 desc[UR50][R152.64+0x11], R161 ;  /* 0x000011a19800a986 */ /* 0x0001e2000c101132 */
[----:B------:R-:W-:Y:S05]  /*a550*/  @P5 BRA `(.L_x_183) ;  /* 0x00000000000c5947 */ /* 0x000fea0003800000 */
[----:B------:R-:W2:Y:S02]  /*a560*/  LDG.E.U8 R16, desc[UR50][R6.64+0x10] ;  /* 0x0000103206107981 */ /* 0x000ea4000c1e1100 */
[----:B--2---:R-:W-:-:S05]  /*a570*/  PRMT R15, R16, 0x8880, RZ ;  /* 0x00008880100f7816 */ /* 0x004fca00000000ff */
[----:B------:R-:W-:-:S07]  /*a580*/  IMAD R2, R15, R18, RZ ;  /* 0x000000120f027224 */ /* 0x000fce00078e02ff */
.L_x_183:
[----:B------:R-:W-:Y:S05]  /*a590*/  BSYNC B1 ;  /* 0x0000000000017941 */ /* 0x000fea0003800000 */
.L_x_182:
[----:B------:R-:W-:Y:S01]  /*a5a0*/  @!P5 IMAD R15, R162, R17, R2 ;  /* 0x00000011a20fd224 */ /* 0x000fe200078e0202 */
[----:B------:R-:W-:Y:S04]  /*a5b0*/  BSSY B1, `(.L_x_184) ;  /* 0x0000006000017945 */ /* 0x000fe80003800000 */
[----:B------:R1:W-:Y:S01]  /*a5c0*/  @!P5 STG.E.U8 desc[UR50][R154.64+0x10], R15 ;  /* 0x0000100f9a00d986 */ /* 0x0003e2000c101132 */
[----:B------:R-:W-:Y:S05]  /*a5d0*/  @P3 BRA `(.L_x_185) ;  /* 0x00000000000c3947 */ /* 0x000fea0003800000 */
[----:B------:R-:W1:Y:S02]  /*a5e0*/  LDG.E.U8 R16, desc[UR50][R6.64+0x11] ;  /* 0x0000113206107981 */ /* 0x000e64000c1e1100 */
[----:B-1----:R-:W-:-:S05]  /*a5f0*/  PRMT R15, R16, 0x8880, RZ ;  /* 0x00008880100f7816 */ /* 0x002fca00000000ff */
[----:B------:R-:W-:-:S07]  /*a600*/  IMAD R2, R15, R18, RZ ;  /* 0x000000120f027224 */ /* 0x000fce00078e02ff */
.L_x_185:
[----:B------:R-:W-:Y:S05]  /*a610*/  BSYNC B1 ;  /* 0x0000000000017941 */ /* 0x000fea0003800000 */
.L_x_184:
[----:B------:R-:W-:Y:S01]  /*a620*/  @!P3 IMAD R163, R163, R17, R2 ;  /* 0x00000011a3a3b224 */ /* 0x000fe200078e0202 */
[----:B------:R-:W-:Y:S04]  /*a630*/  BSSY B1, `(.L_x_186) ;  /* 0x0000006000017945 */ /* 0x000fe80003800000 */
[----:B------:R2:W-:Y:S01]  /*a640*/  @!P3 STG.E.U8 desc[UR50][R156.64+0x11], R163 ;  /* 0x000011a39c00b986 */ /* 0x0005e2000c101132 */
[----:B------:R-:W-:Y:S05]  /*a650*/  @P6 BRA `(.L_x_187) ;  /* 0x00000000000c6947 */ /* 0x000fea0003800000 */
[----:B------:R-:W1:Y:S02]  /*a660*/  LDG.E.U8 R16, desc[UR50][R8.64+0x18] ;  /* 0x0000183208107981 */ /* 0x000e64000c1e1100 */
[----:B-1----:R-:W-:-:S05]  /*a670*/  PRMT R15, R16, 0x8880, RZ ;  /* 0x00008880100f7816 */ /* 0x002fca00000000ff */
[----:B------:R-:W-:-:S07]  /*a680*/  IMAD R2, R15, R18, RZ ;  /* 0x000000120f027224 */ /* 0x000fce00078e02ff */
.L_x_187:
[----:B------:R-:W-:Y:S05]  /*a690*/  BSYNC B1 ;  /* 0x0000000000017941 */ /* 0x000fea0003800000 */
.L_x_186:
[----:B------:R-:W-:Y:S01]  /*a6a0*/  ISETP.LT.OR P2, PT, R0, 0x1a, !P1 ;  /* 0x0000001a0000780c */ /* 0x000fe20004f41670 */
[----:B-1----:R-:W-:Y:S01]  /*a6b0*/  @!P6 IMAD R15, R164, R17, R2 ;  /* 0x00000011a40fe224 */ /* 0x002fe200078e0202 */
[----:B------:R-:W-:Y:S01]  /*a6c0*/  BSSY B1, `(.L_x_188) ;  /* 0x000000a000017945 */ /* 0x000fe20003800000 */
[----:B------:R-:W-:Y:S02]  /*a6d0*/  IMAD.U32 R155, RZ, RZ, UR45 ;  /* 0x0000002dff9b7e24 */ /* 0x000fe4000f8e00ff */
[----:B--2---:R-:W-:Y:S01]  /*a6e0*/  IMAD.U32 R157, RZ, RZ, UR44 ;  /* 0x0000002cff9d7e24 */ /* 0x004fe2000f8e00ff */
[----:B------:R1:W-:Y:S01]  /*a6f0*/  @!P6 STG.E.U8 desc[UR50][R152.64+0x18], R15 ;  /* 0x0000180f9800e986 */ /* 0x0003e2000c101132 */
[----:B------:R-:W-:Y:S02]  /*a700*/  ISETP.LT.OR P6, PT, R0, 0x1a, !P0 ;  /* 0x0000001a0000780c */ /* 0x000fe400047c1670 */
[----:B------:R-:W-:-:S04]  /*a710*/  @!P4 IADD3 R154, P3, P5, R155, UR43, R4 ;  /* 0x0000002b9b9acc10 */ /* 0x000fc8000fd7e004 */
[----:B------:R-:W-:Y:S09]  /*a720*/  @P2 BRA `(.L_x_189) ;  /* 0x00000000000c2947 */ /* 0x000ff20003800000 */
[----:B------:R-:W1:Y:S02]  /*a730*/  LDG.E.U8 R16, desc[UR50][R8.64+0x19] ;  /* 0x0000193208107981 */ /* 0x000e64000c1e1100 */
[----:B-1----:R-:W-:-:S05]  /*a740*/  PRMT R15, R16, 0x8880, RZ ;  /* 0x00008880100f7816 */ /* 0x002fca00000000ff */
[----:B------:R-:W-:-:S07]  /*a750*/  IMAD R2, R15, R18, RZ ;  /* 0x000000120f027224 */ /* 0x000fce00078e02ff */
.L_x_189:
[----:B------:R-:W-:Y:S05]  /*a760*/  BSYNC B1 ;  /* 0x0000000000017941 */ /* 0x000fea0003800000 */
.L_x_188:
[----:B------:R-:W-:Y:S01]  /*a770*/  @!P2 IMAD R165, R165, R17, R2 ;  /* 0x00000011a5a5a224 */ /* 0x000fe200078e0202 */
[----:B------:R-:W-:Y:S01]  /*a780*/  BSSY B1, `(.L_x_190) ;  /* 0x0000008000017945 */ /* 0x000fe20003800000 */
[----:B------:R-:W-:Y:S01]  /*a790*/  IMAD.U32 R159, RZ, RZ, UR45 ;  /* 0x0000002dff9f7e24 */ /* 0x000fe2000f8e00ff */
[----:B------:R-:W-:Y:S02]  /*a7a0*/  @!P4 IADD3.X R155, R157, UR42, R5, P3, P5 ;  /* 0x0000002a9d9bcc10 */ /* 0x000fe40009fea405 */
[----:B------:R2:W-:Y:S01]  /*a7b0*/  @!P2 STG.E.U8 desc[UR50][R152.64+0x19], R165 ;  /* 0x000019a59800a986 */ /* 0x0005e2000c101132 */
[----:B------:R-:W-:Y:S05]  /*a7c0*/  @P4 BRA `(.L_x_191) ;  /* 0x00000000000c4947 */ /* 0x000fea0003800000 */
[----:B------:R-:W1:Y:S02]  /*a7d0*/  LDG.E.U8 R16, desc[UR50][R6.64+0x18] ;  /* 0x0000183206107981 */ /* 0x000e64000c1e1100 */
[----:B-1----:R-:W-:-:S05]  /*a7e0*/  PRMT R15, R16, 0x8880, RZ ;  /* 0x00008880100f7816 */ /* 0x002fca00000000ff */
[----:B------:R-:W-:-:S07]  /*a7f0*/  IMAD R2, R15, R18, RZ ;  /* 0x000000120f027224 */ /* 0x000fce00078e02ff */
.L_x_191:
[----:B------:R-:W-:Y:S05]  /*a800*/  BSYNC B1 ;  /* 0x0000000000017941 */ /* 0x000fea0003800000 */
.L_x_190:
[----:B-1----:R-:W-:Y:S01]  /*a810*/  @!P4 IMAD R15, R166, R17, R2 ;  /* 0x00000011a60fc224 */ /* 0x002fe200078e0202 */
[----:B------:R-:W-:Y:S01]  /*a820*/  @!P6 IADD3 R156, P2, P3, R159, UR43, R4 ;  /* 0x0000002b9f9cec10 */ /* 0x000fe2000fb5e004 */
[----:B------:R-:W-:Y:S01]  /*a830*/  IMAD.U32 R157, RZ, RZ, UR44 ;  /* 0x0000002cff9d7e24 */ /* 0x000fe2000f8e00ff */
[----:B------:R-:W-:Y:S01]  /*a840*/  BSSY B1, `(.L_x_192) ;  /* 0x000000b000017945 */ /* 0x000fe20003800000 */
[C---:B------:R-:W-:Y:S01]  /*a850*/  ISETP.LT.OR P5, PT, R0.reuse, 0x21, !P1 ;  /* 0x000000210000780c */ /* 0x040fe20004fa1670 */
[----:B------:R1:W-:Y:S01]  /*a860*/  @!P4 STG.E.U8 desc[UR50][R154.64+0x18], R15 ;  /* 0x0000180f9a00c986 */ /* 0x0003e2000c101132 */
[C---:B------:R-:W-:Y:S02]  /*a870*/  ISETP.LT.OR P4, PT, R0.reuse, 0x22, !P1 ;  /* 0x000000220000780c */ /* 0x040fe40004f81670 */
[----:B------:R-:W-:Y:S02]  /*a880*/  @!P6 IADD3.X R157, R157, UR42, R5, P2, P3 ;  /* 0x0000002a9d9dec10 */ /* 0x000fe400097e6405 */
[----:B------:R-:W-:-:S02]  /*a890*/  ISETP.LT.OR P2, PT, R0, 0x21, !P0 ;  /* 0x000000210000780c */ /* 0x000fc40004741670 */
[----:B------:R-:W-:Y:S01]  /*a8a0*/  ISETP.LT.OR P3, PT, R0, 0x22, !P0 ;  /* 0x000000220000780c */ /* 0x000fe20004761670 */
[----:B------:R-:W-:-:S12]  /*a8b0*/  @P6 BRA `(.L_x_193) ;  /* 0x00000000000c6947 */ /* 0x000fd80003800000 */
[----:B------:R-:W1:Y:S02]  /*a8c0*/  LDG.E.U8 R16, desc[UR50][R6.64+0x19] ;  /* 0x0000193206107981 */ /* 0x000e64000c1e1100 */
[----:B-1----:R-:W-:-:S05]  /*a8d0*/  PRMT R15, R16, 0x8880, RZ ;  /* 0x00008880100f7816 */ /* 0x002fca00000000ff */
[----:B------:R-:W-:-:S07]  /*a8e0*/  IMAD R2, R15, R18, RZ ;  /* 0x000000120f027224 */ /* 0x000fce00078e02ff */
.L_x_193:
[----:B------:R-:W-:Y:S05]  /*a8f0*/  BSYNC B1 ;  /* 0x0000000000017941 */ /* 0x000fea0003800000 */
.L_x_192:
[----:B------:R-:W-:Y:S01]  /*a900*/  @!P6 IMAD R167, R167, R17, R2 ;  /* 0x00000011a7a7e224 */ /* 0x000fe200078e0202 */
[----:B------:R-:W-:Y:S04]  /*a910*/  BSSY B1, `(.L_x_194) ;  /* 0x0000006000017945 */ /* 0x000fe80003800000 */
[----:B------:R3:W-:Y:S01]  /*a920*/  @!P6 STG.E.U8 desc[UR50][R156.64+0x19], R167 ;  /* 0x000019a79c00e986 */ /* 0x0007e2000c101132 */
[----:B------:R-:W-:Y:S05]  /*a930*/  @P5 BRA `(.L_x_195) ;  /* 0x00000000000c5947 */ /* 0x000fea0003800000 */
[----:B------:R-:W1:Y:S02]  /*a940*/  LDG.E.U8 R16, desc[UR50][R8.64+0x20] ;  /* 0x0000203208107981 */ /* 0x000e64000c1e1100 */
[----:B-1----:R-:W-:-:S05]  /*a950*/  PRMT R15, R16, 0x8880, RZ ;  /* 0x00008880100f7816 */ /* 0x002fca00000000ff */
[----:B------:R-:W-:-:S07]  /*a960*/  IMAD R2, R15, R18, RZ ;  /* 0x000000120f027224 */ /* 0x000fce00078e02ff */
.L_x_195:
[----:B------:R-:W-:Y:S05]  /*a970*/  BSYNC B1 ;  /* 0x0000000000017941 */ /* 0x000fea0003800000 */
.L_x_194:
[----:B-1----:R-:W-:Y:S01]  /*a980*/  @!P5 IMAD R15, R168, R17, R2 ;  /* 0x00000011a80fd224 */ /* 0x002fe200078e0202 */
[----:B------:R-:W-:Y:S01]  /*a990*/  BSSY B1, `(.L_x_196) ;  /* 0x0000007000017945 */ /* 0x000fe20003800000 */
[----:B------:R-:W-:-:S03]  /*a9a0*/  IMAD.U32 R155, RZ, RZ, UR45 ;  /* 0x0000002dff9b7e24 */ /* 0x000fc6000f8e00ff */
[----:B------:R1:W-:Y:S01]  /*a9b0*/  @!P5 STG.E.U8 desc[UR50][R152.64+0x20], R15 ;  /* 0x0000200f9800d986 */ /* 0x0003e2000c101132 */
[----:B------:R-:W-:Y:S05]  /*a9c0*/  @P4 BRA `(.L_x_197) ;  /* 0x00000000000c4947 */ /* 0x000fea0003800000 */
[----:B------:R-:W1:Y:S02]  /*a9d0*/  LDG.E.U8 R16, desc[UR50][R8.64+0x21] ;  /* 0x0000213208107981 */ /* 0x000e64000c1e1100 */
[----:B-1----:R-:W-:-:S05]  /*a9e0*/  PRMT R15, R16, 0x8880, RZ ;  /* 0x00008880100f7816 */ /* 0x002fca00000000ff */
[----:B------:R-:W-:-:S07]  /*a9f0*/  IMAD R2, R15, R18, RZ ;  /* 0x000000120f027224 */ /* 0x000fce00078e02ff */
.L_x_197:
[----:B------:R-:W-:Y:S05]  /*aa00*/  BSYNC B1 ;  /* 0x0000000000017941 */ /* 0x000fea0003800000 */
.L_x_196:
[----:B------:R-:W-:Y:S01]  /*aa10*/  @!P4 IMAD R169, R169, R17, R2 ;  /* 0x00000011a9a9c224 */ /* 0x000fe200078e0202 */
[--C-:B------:R-:W-:Y:S01]  /*aa20*/  @!P2 IADD3 R154, P5, P6, R155, UR43, R4.reuse ;  /* 0x0000002b9b9aac10 */ /* 0x100fe2000febe004 */
[----:B-1----:R-:W-:Y:S01]  /*aa30*/  IMAD.U32 R15, RZ, RZ, UR44 ;  /* 0x0000002cff0f7e24 */ /* 0x002fe2000f8e00ff */
[----:B------:R-:W-:Y:S01]  /*aa40*/  BSSY B1, `(.L_x_198) ;  /* 0x000000b000017945 */ /* 0x000fe20003800000 */
[----:B---3--:R-:W-:Y:S01]  /*aa50*/  IMAD.U32 R157, RZ, RZ, UR45 ;  /* 0x0000002dff9d7e24 */ /* 0x008fe2000f8e00ff */
[----:B------:R1:W-:Y:S01]  /*aa60*/  @!P4 STG.E.U8 desc[UR50][R152.64+0x21], R169 ;  /* 0x000021a99800c986 */ /* 0x0003e2000c101132 */
[----:B------:R-:W-:Y:S01]  /*aa70*/  ISETP.LT.OR P4, PT, R0, 0x29, !P0 ;  /* 0x000000290000780c */ /* 0x000fe20004781670 */
[----:B------:R-:W-:Y:S01]  /*aa80*/  IMAD.U32 R159, RZ, RZ, UR44 ;  /* 0x0000002cff9f7e24 */ /* 0x000fe2000f8e00ff */
[----:B------:R-:W-:Y:S02]  /*aa90*/  @!P2 IADD3.X R155, R15, UR42, R5, P5, P6 ;  /* 0x0000002a0f9bac10 */ /* 0x000fe4000afec405 */
[----:B------:R-:W-:Y:S01]  /*aaa0*/  @!P3 IADD3 R156, P5, P6, R157, UR43, R4 ;  /* 0x0000002b9d9cbc10 */ /* 0x000fe2000febe004 */
[----:B------:R-:W-:-:S12]  /*aab0*/  @P2 BRA `(.L_x_199) ;  /* 0x00000000000c2947 */ /* 0x000fd80003800000 */
[----:B------:R-:W3:Y:S02]  /*aac0*/  LDG.E.U8 R16, desc[UR50][R6.64+0x20] ;  /* 0x0000203206107981 */ /* 0x000ee4000c1e1100 */
[----:B---3--:R-:W-:-:S05]  /*aad0*/  PRMT R15, R16, 0x8880, RZ ;  /* 0x00008880100f7816 */ /* 0x008fca00000000ff */
[----:B------:R-:W-:-:S07]  /*aae0*/  IMAD R2, R15, R18, RZ ;  /* 0x000000120f027224 */ /* 0x000fce00078e02ff */
.L_x_199:
[----:B------:R-:W-:Y:S05]  /*aaf0*/  BSYNC B1 ;  /* 0x0000000000017941 */ /* 0x000fea0003800000 */
.L_x_198:
[----:B------:R-:W-:Y:S01]  /*ab00*/  @!P2 IMAD R15, R170, R17, R2 ;  /* 0x00000011aa0fa224 */ /* 0x000fe200078e0202 */
[----:B------:R-:W-:Y:S01]  /*ab10*/  BSSY B1, `(.L_x_200) ;  /* 0x0000007000017945 */ /* 0x000fe20003800000 */
[----:B------:R-:W-:-:S03]  /*ab20*/  @!P3 IADD3.X R157, R159, UR42, R5, P5, P6 ;  /* 0x0000002a9f9dbc10 */ /* 0x000fc6000afec405 */
[----:B------:R3:W-:Y:S01]  /*ab30*/  @!P2 STG.E.U8 desc[UR50][R154.64+0x20], R15 ;  /* 0x0000200f9a00a986 */ /* 0x0007e2000c101132 */
[----:B------:R-:W-:Y:S05]  /*ab40*/  @P3 BRA `(.L_x_201) ;  /* 0x00000000000c3947 */ /* 0x000fea0003800000 */
[----:B------:R-:W3:Y:S02]  /*ab50*/  LDG.E.U8 R16, desc[UR50][R6.64+0x21] ;  /* 0x0000213206107981 */ /* 0x000ee4000c1e1100 */
[----:B---3--:R-:W-:-:S05]  /*ab60*/  PRMT R15, R16, 0x8880, RZ ;  /* 0x00008880100f7816 */ /* 0x008fca00000000ff */
[----:B------:R-:W-:-:S07]  /*ab70*/  IMAD R2, R15, R18, RZ ;  /* 0x000000120f027224 */ /* 0x000fce00078e02ff */
.L_x_201:
[----:B------:R-:W-:Y:S05]  /*ab80*/  BSYNC B1 ;  /* 0x0000000000017941 */ /* 0x000fea0003800000 */
.L_x_200:
[C---:B------:R-:W-:Y:S01]  /*ab90*/  ISETP.LT.OR P2, PT, R0.reuse, 0x29, !P1 ;  /* 0x000000290000780c */ /* 0x040fe20004f41670 */
[----:B------:R-:W-:Y:S01]  /*aba0*/  @!P3 IMAD R171, R171, R17, R2 ;  /* 0x00000011ababb224 */ /* 0x000fe200078e0202 */
[----:B------:R-:W-:Y:S01]  /*abb0*/  BSSY B1, `(.L_x_202) ;  /* 0x000000b000017945 */ /* 0x000fe20003800000 */
[----:B---3--:R-:W-:Y:S02]  /*abc0*/  IMAD.U32 R155, RZ, RZ, UR45 ;  /* 0x0000002dff9b7e24 */ /* 0x008fe4000f8e00ff */
[----:B------:R-:W-:Y:S01]  /*abd0*/  IMAD.U32 R159, RZ, RZ, UR44 ;  /* 0x0000002cff9f7e24 */ /* 0x000fe2000f8e00ff */
[----:B------:R3:W-:Y:S01]  /*abe0*/  @!P3 STG.E.U8 desc[UR50][R156.64+0x21], R171 ;  /* 0x000021ab9c00b986 */ /* 0x0007e2000c101132 */
[----:B------:R-:W-:Y:S01]  /*abf0*/  ISETP.LT.OR P3, PT, R0, 0x2a, !P0 ;  /* 0x0000002a0000780c */ /* 0x000fe20004761670 */
[----:B0-----:R-:W-:Y:S01]  /*ac00*/  IMAD.U32 R161, RZ, RZ, UR45 ;  /* 0x0000002dffa17e24 */ /* 0x001fe2000f8e00ff */
[----:B------:R-:W-:-:S04]  /*ac10*/  @!P4 IADD3 R154, P5, P6, R155, UR43, R4 ;  /* 0x0000002b9b9acc10 */ /* 0x000fc8000febe004 */
[----:B------:R-:W-:Y:S09]  /*ac20*/  @P2 BRA `(.L_x_203) ;  /* 0x00000000000c2947 */ /* 0x000ff20003800000 */
[----:B------:R-:W4:Y:S02]  /*ac30*/  LDG.E.U8 R16, desc[UR50][R8.64+0x28] ;  /* 0x0000283208107981 */ /* 0x000f24000c1e1100 */
[----:B----4-:R-:W-:-:S05]  /*ac40*/  PRMT R15, R16, 0x8880, RZ ;  /* 0x00008880100f7816 */ /* 0x010fca00000000ff */
[----:B------:R-:W-:-:S07]  /*ac50*/  IMAD R2, R15, R18, RZ ;  /* 0x000000120f027224 */ /* 0x000fce00078e02ff */
.L_x_203:
[----:B------:R-:W-:Y:S05]  /*ac60*/  BSYNC B1 ;  /* 0x0000000000017941 */ /* 0x000fea0003800000 */
.L_x_202:
[----:B------:R-:W-:Y:S01]  /*ac70*/  @!P2 IMAD R15, R172, R17, R2 ;  /* 0x00000011ac0fa224 */ /* 0x000fe200078e0202 */
[--C-:B------:R-:W-:Y:S01]  /*ac80*/  @!P4 IADD3.X R155, R159, UR42, R5.reuse, P5, P6 ;  /* 0x0000002a9f9bcc10 */ /* 0x100fe2000afec405 */
[----:B---3--:R-:W-:Y:S01]  /*ac90*/  IMAD.U32 R157, RZ, RZ, UR44 ;  /* 0x0000002cff9d7e24 */ /* 0x008fe2000f8e00ff */
        /* <DEDUP_REMOVED lines=8> */
[----:B------:R-:W3:Y:S02]  /*ad20*/  LDG.E.U8 R16, desc[UR50][R8.64+0x29] ;  /* 0x0000293208107981 */ /* 0x000ee4000c1e1100 */
[----:B---3--:R-:W-:-:S05]  /*ad30*/  PRMT R15, R16, 0x8880, RZ ;  /* 0x00008880100f7816 */ /* 0x008fca00000000ff */
[----:B------:R-:W-:-:S07]  /*ad40*/  IMAD R2, R15, R18, RZ ;  /* 0x000000120f027224 */ /* 0x000fce00078e02ff */
.L_x_205:
[----:B------:R-:W-:Y:S05]  /*ad50*/  BSYNC B1 ;  /* 0x0000000000017941 */ /* 0x000fea0003800000 */
.L_x_204:
[----:B------:R-:W-:Y:S01]  /*ad60*/  @!P2 IMAD R173, R173, R17, R2 ;  /* 0x00000011adada224 */ /* 0x000fe200078e0202 */
[----:B------:R-:W-:Y:S04]  /*ad70*/  BSSY B1, `(.L_x_206) ;  /* 0x0000006000017945 */ /* 0x000fe80003800000 */
[----:B------:R0:W-:Y:S01]  /*ad80*/  @!P2 STG.E.U8 desc[UR50][R152.64+0x29], R173 ;  /* 0x000029ad9800a986 */ /* 0x0001e2000c101132 */
[----:B------:R-:W-:Y:S05]  /*ad90*/  @P4 BRA `(.L_x_207) ;  /* 0x00000000000c4947 */ /* 0x000fea0003800000 */
[----:B------:R-:W3:Y:S02]  /*ada0*/  LDG.E.U8 R16, desc[UR50][R6.64+0x28] ;  /* 0x0000283206107981 */ /* 0x000ee4000c1e1100 */
[----:B---3--:R-:W-:-:S05]  /*adb0*/  PRMT R15, R16, 0x8880, RZ ;  /* 0x00008880100f7816 */ /* 0x008fca00000000ff */
[----:B------:R-:W-:-:S07]  /*adc0*/  IMAD R2, R15, R18, RZ ;  /* 0x000000120f027224 */ /* 0x000fce00078e02ff */
.L_x_207:
[----:B------:R-:W-:Y:S05]  /*add0*/  BSYNC B1 ;  /* 0x0000000000017941 */ /* 0x000fea0003800000 */
.L_x_206:
[----:B------:R-:W-:Y:S01]  /*ade0*/  @!P4 IMAD R15, R174, R17, R2 ;  /* 0x00000011ae0fc224 */ /* 0x000fe200078e0202 */
[----:B------:R-:W-:Y:S04]  /*adf0*/  BSSY B1, `(.L_x_208) ;  /* 0x0000006000017945 */ /* 0x000fe80003800000 */
[----:B------:R3:W-:Y:S01]  /*ae00*/  @!P4 STG.E.U8 desc[UR50][R154.64+0x28], R15 ;  /* 0x0000280f9a00c986 */ /* 0x0007e2000c101132 */
[----:B------:R-:W-:Y:S05]  /*ae10*/  @P3 BRA `(.L_x_209) ;  /* 0x00000000000c3947 */ /* 0x000fea0003800000 */
[----:B------:R-:W3:Y:S02]  /*ae20*/  LDG.E.U8 R16, desc[UR50][R6.64+0x29] ;  /* 0x0000293206107981 */ /* 0x000ee4000c1e1100 */
[----:B---3--:R-:W-:-:S05]  /*ae30*/  PRMT R15, R16, 0x8880, RZ ;  /* 0x00008880100f7816 */ /* 0x008fca00000000ff */
[----:B------:R-:W-:-:S07]  /*ae40*/  IMAD R2, R15, R18, RZ ;  /* 0x000000120f027224 */ /* 0x000fce00078e02ff */
.L_x_209:
[----:B------:R-:W-:Y:S05]  /*ae50*/  BSYNC B1 ;  /* 0x0000000000017941 */ /* 0x000fea0003800000 */
.L_x_208:
[----:B------:R-:W-:Y:S01]  /*ae60*/  @!P3 IMAD R175, R175, R17, R2 ;  /* 0x00000011afafb224 */ /* 0x000fe200078e0202 */
[----:B------:R-:W-:Y:S04]  /*ae70*/  BSSY B1, `(.L_x_210) ;  /* 0x0000006000017945 */ /* 0x000fe80003800000 */
[----:B------:R4:W-:Y:S01]  /*ae80*/  @!P3 STG.E.U8 desc[UR50][R156.64+0x29], R175 ;  /* 0x000029af9c00b986 */ /* 0x0009e2000c101132 */
[----:B------:R-:W-:Y:S05]  /*ae90*/  @P6 BRA `(.L_x_211) ;  /* 0x00000000000c6947 */ /* 0x000fea0003800000 */
[----:B------:R-:W3:Y:S02]  /*aea0*/  LDG.E.U8 R16, desc[UR50][R8.64+0x30] ;  /* 0x0000303208107981 */ /* 0x000ee4000c1e1100 */
[----:B---3--:R-:W-:-:S05]  /*aeb0*/  PRMT R15, R16, 0x8880, RZ ;  /* 0x00008880100f7816 */ /* 0x008fca00000000ff */
[----:B------:R-:W-:-:S07]  /*aec0*/  IMAD R2, R15, R18, RZ ;  /* 0x000000120f027224 */ /* 0x000fce00078e02ff */
.L_x_211:
[----:B------:R-:W-:Y:S05]  /*aed0*/  BSYNC B1 ;  /* 0x0000000000017941 */ /* 0x000fea0003800000 */
.L_x_210:
[----:B------:R-:W-:Y:S01]  /*aee0*/  ISETP.LT.OR P2, PT, R0, 0x32, !P1 ;  /* 0x000000320000780c */ /* 0x000fe20004f41670 */
[----:B---3--:R-:W-:Y:S01]  /*aef0*/  @!P6 IMAD R15, R176, R17, R2 ;  /* 0x00000011b00fe224 */ /* 0x008fe200078e0202 */
[----:B------:R-:W-:Y:S01]  /*af00*/  BSSY B1, `(.L_x_212) ;  /* 0x000000a000017945 */ /* 0x000fe20003800000 */
[----:B------:R-:W-:Y:S02]  /*af10*/  IMAD.U32 R155, RZ, RZ, UR45 ;  /* 0x0000002dff9b7e24 */ /* 0x000fe4000f8e00ff */
[----:B----4-:R-:W-:Y:S01]  /*af20*/  IMAD.U32 R157, RZ, RZ, UR44 ;  /* 0x0000002cff9d7e24 */ /* 0x010fe2000f8e00ff */
[----:B------:R3:W-:Y:S01]  /*af30*/  @!P6 STG.E.U8 desc[UR50][R152.64+0x30], R15 ;  /* 0x0000300f9800e986 */ /* 0x0007e2000c101132 */
[----:B------:R-:W-:Y:S02]  /*af40*/  ISETP.LT.OR P6, PT, R0, 0x32, !P0 ;  /* 0x000000320000780c */ /* 0x000fe400047c1670 */
[----:B------:R-:W-:-:S04]  /*af50*/  @!P5 IADD3 R154, P3, P4, R155, UR43, R4 ;  /* 0x0000002b9b9adc10 */ /* 0x000fc8000fc7e004 */
[----:B------:R-:W-:Y:S09]  /*af60*/  @P2 BRA `(.L_x_213) ;  /* 0x00000000000c2947 */ /* 0x000ff20003800000 */
[----:B------:R-:W3:Y:S02]  /*af70*/  LDG.E.U8 R16, desc[UR50][R8.64+0x31] ;  /* 0x0000313208107981 */ /* 0x000ee4000c1e1100 */
[----:B---3--:R-:W-:-:S05]  /*af80*/  PRMT R15, R16, 0x8880, RZ ;  /* 0x00008880100f7816 */ /* 0x008fca00000000ff */
[----:B------:R-:W-:-:S07]  /*af90*/  IMAD R2, R15, R18, RZ ;  /* 0x000000120f027224 */ /* 0x000fce00078e02ff */
.L_x_213:
[----:B------:R-:W-:Y:S05]  /*afa0*/  BSYNC B1 ;  /* 0x0000000000017941 */ /* 0x000fea0003800000 */
.L_x_212:
[----:B------:R-:W-:Y:S01]  /*afb0*/  @!P2 IMAD R177, R177, R17, R2 ;  /* 0x00000011b1b1a224 */ /* 0x000fe200078e0202 */
[----:B------:R-:W-:Y:S01]  /*afc0*/  BSSY B1, `(.L_x_214) ;  /* 0x0000008000017945 */ /* 0x000fe20003800000 */
[----:B------:R-:W-:Y:S01]  /*afd0*/  IMAD.U32 R159, RZ, RZ, UR45 ;  /* 0x0000002dff9f7e24 */ /* 0x000fe2000f8e00ff */
[----:B------:R-:W-:Y:S02]  /*afe0*/  @!P5 IADD3.X R155, R157, UR42, R5, P3, P4 ;  /* 0x0000002a9d9bdc10 */ /* 0x000fe40009fe8405 */
[----:B------:R4:W-:Y:S01]  /*aff0*/  @!P2 STG.E.U8 desc[UR50][R152.64+0x31], R177 ;  /* 0x000031b19800a986 */ /* 0x0009e2000c101132 */
[----:B------:R-:W-:Y:S05]  /*b000*/  @P5 BRA `(.L_x_215) ;  /* 0x00000000000c5947 */ /* 0x000fea0003800000 */
[----:B------:R-:W3:Y:S02]  /*b010*/  LDG.E.U8 R16, desc[UR50][R6.64+0x30] ;  /* 0x0000303206107981 */ /* 0x000ee4000c1e1100 */
[----:B---3--:R-:W-:-:S05]  /*b020*/  PRMT R15, R16, 0x8880, RZ ;  /* 0x00008880100f7816 */ /* 0x008fca00000000ff */
[----:B------:R-:W-:-:S07]  /*b030*/  IMAD R2, R15, R18, RZ ;  /* 0x000000120f027224 */ /* 0x000fce00078e02ff */
.L_x_215:
[----:B------:R-:W-:Y:S05]  /*b040*/  BSYNC B1 ;  /* 0x0000000000017941 */ /* 0x000fea0003800000 */
.L_x_214:
[----:B---3--:R-:W-:Y:S01]  /*b050*/  @!P5 IMAD R15, R178, R17, R2 ;  /* 0x00000011b20fd224 */ /* 0x008fe200078e0202 */
        /* <DEDUP_REMOVED lines=10> */
[----:B------:R-:W3:Y:S02]  /*b100*/  LDG.E.U8 R16, desc[UR50][R6.64+0x31] ;  /* 0x0000313206107981 */ /* 0x000ee4000c1e1100 */
[----:B---3--:R-:W-:-:S05]  /*b110*/  PRMT R15, R16, 0x8880, RZ ;  /* 0x00008880100f7816 */ /* 0x008fca00000000ff */
[----:B------:R-:W-:-:S07]  /*b120*/  IMAD R2, R15, R18, RZ ;  /* 0x000000120f027224 */ /* 0x000fce00078e02ff */
.L_x_217:
[----:B------:R-:W-:Y:S05]  /*b130*/  BSYNC B1 ;  /* 0x0000000000017941 */ /* 0x000fea0003800000 */
.L_x_216:
[----:B------:R-:W-:Y:S01]  /*b140*/  @!P6 IMAD R179, R179, R17, R2 ;  /* 0x00000011b3b3e224 */ /* 0x000fe200078e0202 */
[----:B------:R-:W-:Y:S04]  /*b150*/  BSSY B1, `(.L_x_218) ;  /* 0x0000006000017945 */ /* 0x000fe80003800000 */
[----:B------:R0:W-:Y:S01]  /*b160*/  @!P6 STG.E.U8 desc[UR50][R156.64+0x31], R179 ;  /* 0x000031b39c00e986 */ /* 0x0001e2000c101132 */
[----:B------:R-:W-:Y:S05]  /*b170*/  @P5 BRA `(.L_x_219) ;  /* 0x00000000000c5947 */ /* 0x000fea0003800000 */
[----:B------:R-:W3:Y:S02]  /*b180*/  LDG.E.U8 R16, desc[UR50][R8.64+0x38] ;  /* 0x0000383208107981 */ /* 0x000ee4000c1e1100 */
[----:B---3--:R-:W-:-:S05]  /*b190*/  PRMT R15, R16, 0x8880, RZ ;  /* 0x00008880100f7816 */ /* 0x008fca00000000ff */
[----:B------:R-:W-:-:S07]  /*b1a0*/  IMAD R2, R15, R18, RZ ;  /* 0x000000120f027224 */ /* 0x000fce00078e02ff */
.L_x_219:
[----:B------:R-:W-:Y:S05]  /*b1b0*/  BSYNC B1 ;  /* 0x0000000000017941 */ /* 0x000fea0003800000 */
.L_x_218:
[----:B---3--:R-:W-:Y:S01]  /*b1c0*/  @!P5 IMAD R15, R180, R17, R2 ;  /* 0x00000011b40fd224 */ /* 0x008fe200078e0202 */
[----:B------:R-:W-:Y:S01]  /*b1d0*/  BSSY B1, `(.L_x_220) ;  /* 0x0000007000017945 */ /* 0x000fe20003800000 */
[----:B------:R-:W-:-:S03]  /*b1e0*/  IMAD.U32 R155, RZ, RZ, UR45 ;  /* 0x0000002dff9b7e24 */ /* 0x000fc6000f8e00ff */
[----:B------:R3:W-:Y:S01]  /*b1f0*/  @!P5 STG.E.U8 desc[UR50][R152.64+0x38], R15 ;  /* 0x0000380f9800d986 */ /* 0x0007e2000c101132 */
[----:B------:R-:W-:Y:S05]  /*b200*/  @P4 BRA `(.L_x_221) ;  /* 0x00000000000c4947 */ /* 0x000fea0003800000 */
[----:B------:R-:W3:Y:S02]  /*b210*/  LDG.E.U8 R16, desc[UR50][R8.64+0x39] ;  /* 0x0000393208107981 */ /* 0x000ee4000c1e1100 */
[----:B---3--:R-:W-:-:S05]  /*b220*/  PRMT R15, R16, 0x8880, RZ ;  /* 0x00008880100f7816 */ /* 0x008fca00000000ff */
[----:B------:R-:W-:-:S07]  /*b230*/  IMAD R2, R15, R18, RZ ;  /* 0x000000120f027224 */ /* 0x000fce00078e02ff */
.L_x_221:
[----:B------:R-:W-:Y:S05]  /*b240*/  BSYNC B1 ;  /* 0x0000000000017941 */ /* 0x000fea0003800000 */
.L_x_220:
[----:B------:R-:W-:Y:S01]  /*b250*/  @!P4 IMAD R181, R181, R17, R2 ;  /* 0x00000011b5b5c224 */ /* 0x000fe200078e0202 */
[--C-:B------:R-:W-:Y:S01]  /*b260*/  @!P2 IADD3 R154, P5, P6, R155, UR43, R4.reuse ;  /* 0x0000002b9b9aac10 */ /* 0x100fe2000febe004 */
[----:B---3--:R-:W-:Y:S01]  /*b270*/  IMAD.U32 R15, RZ, RZ, UR44 ;  /* 0x0000002cff0f7e24 */ /* 0x008fe2000f8e00ff */
[----:B------:R-:W-:Y:S01]  /*b280*/  BSSY B1, `(.L_x_222) ;  /* 0x000000b000017945 */ /* 0x000fe20003800000 */
[----:B0-----:R-:W-:Y:S01]  /*b290*/  IMAD.U32 R157, RZ, RZ, UR45 ;  /* 0x0000002dff9d7e24 */ /* 0x001fe2000f8e00ff */
        /* <DEDUP_REMOVED lines=9> */
.L_x_223:
[----:B------:R-:W-:Y:S05]  /*b330*/  BSYNC B1 ;  /* 0x0000000000017941 */ /* 0x000fea0003800000 */
.L_x_222:
        /* <DEDUP_REMOVED lines=8> */
.L_x_225:
[----:B------:R-:W-:Y:S05]  /*b3c0*/  BSYNC B1 ;  /* 0x0000000000017941 */ /* 0x000fea0003800000 */
.L_x_224:
[C---:B------:R-:W-:Y:S01]  /*b3d0*/  ISETP.LT.OR P2, PT, R0.reuse, 0x41, !P1 ;  /* 0x000000410000780c */ /* 0x040fe20004f41670 */
[----:B------:R-:W-:Y:S01]  /*b3e0*/  @!P3 IMAD R183, R183, R17, R2 ;  /* 0x00000011b7b7b224 */ /* 0x000fe200078e0202 */
[----:B------:R-:W-:Y:S01]  /*b3f0*/  BSSY B1, `(.L_x_226) ;  /* 0x000000b000017945 */ /* 0x000fe20003800000 */
[----:B---3--:R-:W-:Y:S02]  /*b400*/  IMAD.U32 R155, RZ, RZ, UR45 ;  /* 0x0000002dff9b7e24 */ /* 0x008fe4000f8e00ff */
[----:B------:R-:W-:Y:S01]  /*b410*/  IMAD.U32 R159, RZ, RZ, UR44 ;  /* 0x0000002cff9f7e24 */ /* 0x000fe2000f8e00ff */
[----:B------:R3:W-:Y:S01]  /*b420*/  @!P3 STG.E.U8 desc[UR50][R156.64+0x39], R183 ;  /* 0x000039b79c00b986 */ /* 0x0007e2000c101132 */
[----:B------:R-:W-:Y:S01]  /*b430*/  ISETP.LT.OR P3, PT, R0, 0x42, !P0 ;  /* 0x000000420000780c */ /* 0x000fe20004761670 */
[----:B------:R-:W-:Y:S01]  /*b440*/  IMAD.U32 R161, RZ, RZ, UR45 ;  /* 0x0000002dffa17e24 */ /* 0x000fe2000f8e00ff */
[----:B------:R-:W-:-:S04]  /*b450*/  @!P4 IADD3 R154, P5, P6, R155, UR43, R4 ;  /* 0x0000002b9b9acc10 */ /* 0x000fc8000febe004 */
[----:B------:R-:W-:Y:S09]  /*b460*/  @P2 BRA `(.L_x_227) ;  /* 0x00000000000c2947 */ /* 0x000ff20003800000 */
[----:B------:R-:W5:Y:S02]  /*b470*/  LDG.E.U8 R16, desc[UR50][R8.64+0x40] ;  /* 0x0000403208107981 */ /* 0x000f64000c1e1100 */
[----:B-----5:R-:W-:-:S05]  /*b480*/  PRMT R15, R16, 0x8880, RZ ;  /* 0x00008880100f7816 */ /* 0x020fca00000000ff */
[----:B------:R-:W-:-:S07]  /*b490*/  IMAD R2, R15, R18, RZ ;  /* 0x000000120f027224 */ /* 0x000fce00078e02ff */
.L_x_227:
[----:B------:R-:W-:Y:S05]  /*b4a0*/  BSYNC B1 ;  /* 0x0000000000017941 */ /* 0x000fea0003800000 */
.L_x_226:
        /* <DEDUP_REMOVED lines=10> */
[----:B---3--:R-:W-:Y:S06]  /*b550*/  @P2 BRA `(.L_x_229) ;  /* 0x00000000000c2947 */ /* 0x008fec0003800000 */
[----:B------:R-:W3:Y:S02]  /*b560*/  LDG.E.U8 R16, desc[UR50][R8.64+0x41] ;  /* 0x0000413208107981 */ /* 0x000ee4000c1e1100 */
[----:B---3--:R-:W-:-:S05]  /*b570*/  PRMT R15, R16, 0x8880, RZ ;  /* 0x00008880100f7816 */ /* 0x008fca00000000ff */
[----:B------:R-:W-:-:S07]  /*b580*/  IMAD R2, R15, R18, RZ ;  /* 0x000000120f027224 */ /* 0x000fce00078e02ff */
.L_x_229:
[----:B------:R-:W-:Y:S05]  /*b590*/  BSYNC B1 ;  /* 0x0000000000017941 */ /* 0x000fea0003800000 */
.L_x_228:
[----:B------:R-:W-:Y:S01]  /*b5a0*/  @!P2 IMAD R185, R185, R17, R2 ;  /* 0x00000011b9b9a224 */ /* 0x000fe200078e0202 */
[----:B------:R-:W-:Y:S04]  /*b5b0*/  BSSY B1, `(.L_x_230) ;  /* 0x0000006000017945 */ /* 0x000fe80003800000 */
[----:B------:R3:W-:Y:S01]  /*b5c0*/  @!P2 STG.E.U8 desc[UR50][R152.64+0x41], R185 ;  /* 0x000041b99800a986 */ /* 0x0007e2000c101132 */
[----:B------:R-:W-:Y:S05]  /*b5d0*/  @P4 BRA `(.L_x_231) ;  /* 0x00000000000c4947 */ /* 0x000fea0003800000 */
[----:B------:R-:W5:Y:S02]  /*b5e0*/  LDG.E.U8 R16, desc[UR50][R6.64+0x40] ;  /* 0x0000403206107981 */ /* 0x000f64000c1e1100 */
[----:B-----5:R-:W-:-:S05]  /*b5f0*/  PRMT R15, R16, 0x8880, RZ ;  /* 0x00008880100f7816 */ /* 0x020fca00000000ff */
[----:B------:R-:W-:-:S07]  /*b600*/  IMAD R2, R15, R18, RZ ;  /* 0x000000120f027224 */ /* 0x000fce00078e02ff */
.L_x_231:
[----:B------:R-:W-:Y:S05]  /*b610*/  BSYNC B1 ;  /* 0x0000000000017941 */ /* 0x000fea0003800000 */
.L_x_230:
[----:B------:R-:W-:Y:S01]  /*b620*/  @!P4 IMAD R15, R186, R17, R2 ;  /* 0x00000011ba0fc224 */ /* 0x000fe200078e0202 */
[----:B------:R-:W-:Y:S04]  /*b630*/  BSSY B1, `(.L_x_232) ;  /* 0x0000006000017945 */ /* 0x000fe80003800000 */
[----:B------:R0:W-:Y:S01]  /*b640*/  @!P4 STG.E.U8 desc[UR50][R154.64+0x40], R15 ;  /* 0x0000400f9a00c986 */ /* 0x0001e2000c101132 */
[----:B------:R-:W-:Y:S05]  /*b650*/  @P3 BRA `(.L_x_233) ;  /* 0x00000000000c3947 */ /* 0x000fea0003800000 */
[----:B------:R-:W0:Y:S02]  /*b660*/  LDG.E.U8 R16, desc[UR50][R6.64+0x41] ;  /* 0x0000413206107981 */ /* 0x000e24000c1e1100 */
[----:B0-----:R-:W-:-:S05]  /*b670*/  PRMT R15, R16, 0x8880, RZ ;  /* 0x00008880100f7816 */ /* 0x001fca00000000ff */
[----:B------:R-:W-:-:S07]  /*b680*/  IMAD R2, R15, R18, RZ ;  /* 0x000000120f027224 */ /* 0x000fce00078e02ff */
.L_x_233:
[----:B------:R-:W-:Y:S05]  /*b690*/  BSYNC B1 ;  /* 0x0000000000017941 */ /* 0x000fea0003800000 */
.L_x_232:
[----:B------:R-:W-:Y:S01]  /*b6a0*/  @!P3 IMAD R187, R187, R17, R2 ;  /* 0x00000011bbbbb224 */ /* 0x000fe200078e0202 */
[----:B------:R-:W-:Y:S04]  /*b6b0*/  BSSY B1, `(.L_x_234) ;  /* 0x0000006000017945 */ /* 0x000fe80003800000 */
[----:B------:R0:W-:Y:S01]  /*b6c0*/  @!P3 STG.E.U8 desc[UR50][R156.64+0x41], R187 ;  /* 0x000041bb9c00b986 */ /* 0x0001e2000c101132 */
[----:B------:R-:W-:Y:S05]  /*b6d0*/  @P6 BRA `(.L_x_235) ;  /* 0x00000000000c6947 */ /* 0x000fea0003800000 */
[----:B------:R-:W0:Y:S02]  /*b6e0*/  LDG.E.U8 R16, desc[UR50][R8.64+0x48] ;  /* 0x0000483208107981 */ /* 0x000e24000c1e1100 */
[----:B0-----:R-:W-:-:S05]  /*b6f0*/  PRMT R15, R16, 0x8880, RZ ;  /* 0x00008880100f7816 */ /* 0x001fca00000000ff */
[----:B------:R-:W-:-:S07]  /*b700*/  IMAD R2, R15, R18, RZ ;  /* 0x000000120f027224 */ /* 0x000fce00078e02ff */
.L_x_235:
[----:B------:R-:W-:Y:S05]  /*b710*/  BSYNC B1 ;  /* 0x0000000000017941 */ /* 0x000fea0003800000 */
.L_x_234:
[----:B------:R-:W-:Y:S01]  /*b720*/  ISETP.LT.OR P2, PT, R0, 0x4a, !P1 ;  /* 0x0000004a0000780c */ /* 0x000fe20004f41670 */
[----:B0-----:R-:W-:Y:S01]  /*b730*/  @!P6 IMAD R15, R188, R17, R2 ;  /* 0x00000011bc0fe224 */ /* 0x001fe200078e0202 */
[----:B------:R-:W-:Y:S01]  /*b740*/  BSSY B1, `(.L_x_236) ;  /* 0x000000a000017945 */ /* 0x000fe20003800000 */
[----:B------:R-:W-:Y:S02]  /*b750*/  IMAD.U32 R155, RZ, RZ, UR45 ;  /* 0x0000002dff9b7e24 */ /* 0x000fe4000f8e00ff */
[----:B------:R-:W-:Y:S01]  /*b760*/  IMAD.U32 R157, RZ, RZ, UR44 ;  /* 0x0000002cff9d7e24 */ /* 0x000fe2000f8e00ff */
[----:B------:R0:W-:Y:S01]  /*b770*/  @!P6 STG.E.U8 desc[UR50][R152.64+0x48], R15 ;  /* 0x0000480f9800e986 */ /* 0x0001e2000c101132 */
[----:B------:R-:W-:Y:S02]  /*b780*/  ISETP.LT.OR P6, PT, R0, 0x4a, !P0 ;  /* 0x0000004a0000780c */ /* 0x000fe400047c1670 */
[----:B------:R-:W-:-:S04]  /*b790*/  @!P5 IADD3 R154, P3, P4, R155, UR43, R4 ;  /* 0x0000002b9b9adc10 */ /* 0x000fc8000fc7e004 */
[----:B------:R-:W-:Y:S09]  /*b7a0*/  @P2 BRA `(.L_x_237) ;  /* 0x00000000000c2947 */ /* 0x000ff20003800000 */
[----:B------:R-:W0:Y:S02]  /*b7b0*/  LDG.E.U8 R16, desc[UR50][R8.64+0x49] ;  /* 0x0000493208107981 */ /* 0x000e24000c1e1100 */
[----:B0-----:R-:W-:-:S05]  /*b7c0*/  PRMT R15, R16, 0x8880, RZ ;  /* 0x00008880100f7816 */ /* 0x001fca00000000ff */
[----:B------:R-:W-:-:S07]  /*b7d0*/  IMAD R2, R15, R18, RZ ;  /* 0x000000120f027224 */ /* 0x000fce00078e02ff */
.L_x_237:
[----:B------:R-:W-:Y:S05]  /*b7e0*/  BSYNC B1 ;  /* 0x0000000000017941 */ /* 0x000fea0003800000 */
.L_x_236:
[----:B------:R-:W-:Y:S01]  /*b7f0*/  @!P2 IMAD R189, R189, R17, R2 ;  /* 0x00000011bdbda224 */ /* 0x000fe200078e0202 */
[----:B------:R-:W-:Y:S01]  /*b800*/  BSSY B1, `(.L_x_238) ;  /* 0x0000008000017945 */ /* 0x000fe20003800000 */
[----:B------:R-:W-:Y:S01]  /*b810*/  IMAD.U32 R159, RZ, RZ, UR45 ;  /* 0x0000002dff9f7e24 */ /* 0x000fe2000f8e00ff */
[----:B------:R-:W-:Y:S02]  /*b820*/  @!P5 IADD3.X R155, R157, UR42, R5, P3, P4 ;  /* 0x0000002a9d9bdc10 */ /* 0x000fe40009fe8405 */
[----:B------:R0:W-:Y:S01]  /*b830*/  @!P2 STG.E.U8 desc[UR50][R152.64+0x49], R189 ;  /* 0x000049bd9800a986 */ /* 0x0001e2000c101132 */
[----:B------:R-:W-:Y:S05]  /*b840*/  @P5 BRA `(.L_x_239) ;  /* 0x00000000000c5947 */ /* 0x000fea0003800000 */
[----:B------:R-:W0:Y:S02]  /*b850*/  LDG.E.U8 R16, desc[UR50][R6.64+0x48] ;  /* 0x0000483206107981 */ /* 0x000e24000c1e1100 */
[----:B0-----:R-:W-:-:S05]  /*b860*/  PRMT R15, R16, 0x8880, RZ ;  /* 0x00008880100f7816 */ /* 0x001fca00000000ff */
[----:B------:R-:W-:-:S07]  /*b870*/  IMAD R2, R15, R18, RZ ;  /* 0x000000120f027224 */ /* 0x000fce00078e02ff */
.L_x_239:
[----:B------:R-:W-:Y:S05]  /*b880*/  BSYNC B1 ;  /* 0x0000000000017941 */ /* 0x000fea0003800000 */
.L_x_238:
[----:B0-----:R-:W-:Y:S01]  /*b890*/  @!P5 IMAD R15, R190, R17, R2 ;  /* 0x00000011be0fd224 */ /* 0x001fe200078e0202 */
        /* <DEDUP_REMOVED lines=10> */
[----:B------:R-:W0:Y:S02]  /*b940*/  LDG.E.U8 R16, desc[UR50][R6.64+0x49] ;  /* 0x0000493206107981 */ /* 0x000e24000c1e1100 */
[----:B0-----:R-:W-:-:S05]  /*b950*/  PRMT R15, R16, 0x8880, RZ ;  /* 0x00008880100f7816 */ /* 0x001fca00000000ff */
[----:B------:R-:W-:-:S07]  /*b960*/  IMAD R2, R15, R18, RZ ;  /* 0x000000120f027224 */ /* 0x000fce00078e02ff */
.L_x_241:
[----:B------:R-:W-:Y:S05]  /*b970*/  BSYNC B1 ;  /* 0x0000000000017941 */ /* 0x000fea0003800000 */
.L_x_240:
[----:B------:R-:W-:Y:S01]  /*b980*/  @!P6 IMAD R191, R191, R17, R2 ;  /* 0x00000011bfbfe224 */ /* 0x000fe200078e0202 */
[----:B------:R-:W-:Y:S04]  /*b990*/  BSSY B1, `(.L_x_242) ;  /* 0x0000006000017945 */ /* 0x000fe80003800000 */
[----:B------:R0:W-:Y:S01]  /*b9a0*/  @!P6 STG.E.U8 desc[UR50][R156.64+0x49], R191 ;  /* 0x000049bf9c00e986 */ /* 0x0001e2000c101132 */
[----:B------:R-:W-:Y:S05]  /*b9b0*/  @P5 BRA `(.L_x_243) ;  /* 0x00000000000c5947 */ /* 0x000fea0003800000 */
[----:B------:R-:W0:Y:S02]  /*b9c0*/  LDG.E.U8 R16, desc[UR50][R8.64+0x50] ;  /* 0x0000503208107981 */ /* 0x000e24000c1e1100 */
[----:B0-----:R-:W-:-:S05]  /*b9d0*/  PRMT R15, R16, 0x8880, RZ ;  /* 0x00008880100f7816 */ /* 0x001fca00000000ff */
[----:B------:R-:W-:-:S07]  /*b9e0*/  IMAD R2, R15, R18, RZ ;  /* 0x000000120f027224 */ /* 0x000fce00078e02ff */
.L_x_243:
[----:B------:R-:W-:Y:S05]  /*b9f0*/  BSYNC B1 ;  /* 0x0000000000017941 */ /* 0x000fea0003800000 */
.L_x_242:
[----:B0-----:R-:W-:Y:S01]  /*ba00*/  @!P5 IMAD R15, R192, R17, R2 ;  /* 0x00000011c00fd224 */ /* 0x001fe200078e0202 */
[----:B------:R-:W-:Y:S01]  /*ba10*/  BSSY B1, `(.L_x_244) ;  /* 0x0000007000017945 */ /* 0x000fe20003800000 */
[----:B------:R-:W-:-:S03]  /*ba20*/  IMAD.U32 R155, RZ, RZ, UR45 ;  /* 0x0000002dff9b7e24 */ /* 0x000fc6000f8e00ff */
[----:B------:R0:W-:Y:S01]  /*ba30*/  @!P5 STG.E.U8 desc[UR50][R152.64+0x50], R15 ;  /* 0x0000500f9800d986 */ /* 0x0001e2000c101132 */
[----:B------:R-:W-:Y:S05]  /*ba40*/  @P4 BRA `(.L_x_245) ;  /* 0x00000000000c4947 */ /* 0x000fea0003800000 */
[----:B------:R-:W0:Y:S02]  /*ba50*/  LDG.E.U8 R16, desc[UR50][R8.64+0x51] ;  /* 0x0000513208107981 */ /* 0x000e24000c1e1100 */
[----:B0-----:R-:W-:-:S05]  /*ba60*/  PRMT R15, R16, 0x8880, RZ ;  /* 0x00008880100f7816 */ /* 0x001fca00000000ff */
[----:B------:R-:W-:-:S07]  /*ba70*/  IMAD R2, R15, R18, RZ ;  /* 0x000000120f027224 */ /* 0x000fce00078e02ff */
.L_x_245:
[----:B------:R-:W-:Y:S05]  /*ba80*/  BSYNC B1 ;  /* 0x0000000000017941 */ /* 0x000fea0003800000 */
.L_x_244:
[----:B------:R-:W-:Y:S01]  /*ba90*/  @!P4 IMAD R193, R193, R17, R2 ;  /* 0x00000011c1c1c224 */ /* 0x000fe200078e0202 */
[--C-:B------:R-:W-:Y:S01]  /*baa0*/  @!P2 IADD3 R154, P5, P6, R155, UR43, R4.reuse ;  /* 0x0000002b9b9aac10 */ /* 0x100fe2000febe004 */
[----:B0-----:R-:W-:Y:S01]  /*bab0*/  IMAD.U32 R15, RZ, RZ, UR44 ;  /* 0x0000002cff0f7e24 */ /* 0x001fe2000f8e00ff */
[----:B------:R-:W-:Y:S01]  /*bac0*/  BSSY B1, `(.L_x_246) ;  /* 0x000000b000017945 */ /* 0x000fe20003800000 */
[----:B------:R-:W-:Y:S01]  /*bad0*/  IMAD.U32 R157, RZ, RZ, UR45 ;  /* 0x0000002dff9d7e24 */ /* 0x000fe2000f8e00ff */
[----:B------:R0:W-:Y:S01]  /*bae0*/  @!P4 STG.E.U8 desc[UR50][R152.64+0x51], R193 ;  /* 0x000051c19800c986 */ /* 0x0001e2000c101132 */
[----:B------:R-:W-:Y:S01]  /*baf0*/  ISETP.LT.OR P4, PT, R0, 0x59, !P0 ;  /* 0x000000590000780c */ /* 0x000fe20004781670 */
[----:B------:R-:W-:Y:S01]  /*bb00*/  IMAD.U32 R159, RZ, RZ, UR44 ;  /* 0x0000002cff9f7e24 */ /* 0x000fe2000f8e00ff */
[----:B------:R-:W-:Y:S02]  /*bb10*/  @!P2 IADD3.X R155, R15, UR42, R5, P5, P6 ;  /* 0x0000002a0f9bac10 */ /* 0x000fe4000afec405 */
[----:B------:R-:W-:Y:S01]  /*bb20*/  @!P3 IADD3 R156, P5, P6, R157, UR43, R4 ;  /* 0x0000002b9d9cbc10 */ /* 0x000fe2000febe004 */
[----:B------:R-:W-:-:S12]  /*bb30*/  @P2 BRA `(.L_x_247) ;  /* 0x00000000000c2947 */ /* 0x000fd80003800000 */
[----:B------:R-:W5:Y:S02]  /*bb40*/  LDG.E.U8 R16, desc[UR50][R6.64+0x50] ;  /* 0x0000503206107981 */ /* 0x000f64000c1e1100 */
[----:B-----5:R-:W-:-:S05]  /*bb50*/  PRMT R15, R16, 0x8880, RZ ;  /* 0x00008880100f7816 */ /* 0x020fca00000000ff */
[----:B------:R-:W-:-:S07]  /*bb60*/  IMAD R2, R15, R18, RZ ;  /* 0x000000120f027224 */ /* 0x000fce00078e02ff */
.L_x_247:
[----:B------:R-:W-:Y:S05]  /*bb70*/  BSYNC B1 ;  /* 0x0000000000017941 */ /* 0x000fea0003800000 */
.L_x_246:
[----:B------:R-:W-:Y:S01]  /*bb80*/  @!P2 IMAD R15, R194, R17, R2 ;  /* 0x00000011c20fa224 */ /* 0x000fe200078e0202 */
[----:B------:R-:W-:Y:S01]  /*bb90*/  BSSY B1, `(.L_x_248) ;  /* 0x0000007000017945 */ /* 0x000fe20003800000 */
[----:B------:R-:W-:-:S03]  /*bba0*/  @!P3 IADD3.X R157, R159, UR42, R5, P5, P6 ;  /* 0x0000002a9f9dbc10 */ /* 0x000fc6000afec405 */
[----:B------:R0:W-:Y:S01]  /*bbb0*/  @!P2 STG.E.U8 desc[UR50][R154.64+0x50], R15 ;  /* 0x0000500f9a00a986 */ /* 0x0001e2000c101132 */
[----:B------:R-:W-:Y:S05]  /*bbc0*/  @P3 BRA `(.L_x_249) ;  /* 0x00000000000c3947 */ /* 0x000fea0003800000 */
[----:B------:R-:W0:Y:S02]  /*bbd0*/  LDG.E.U8 R16, desc[UR50][R6.64+0x51] ;  /* 0x0000513206107981 */ /* 0x000e24000c1e1100 */
[----:B0-----:R-:W-:-:S05]  /*bbe0*/  PRMT R15, R16, 0x8880, RZ ;  /* 0x00008880100f7816 */ /* 0x001fca00000000ff */
[----:B------:R-:W-:-:S07]  /*bbf0*/  IMAD R2, R15, R18, RZ ;  /* 0x000000120f027224 */ /* 0x000fce00078e02ff */
.L_x_249:
[----:B------:R-:W-:Y:S05]  /*bc00*/  BSYNC B1 ;  /* 0x0000000000017941 */ /* 0x000fea0003800000 */
.L_x_248:
        /* <DEDUP_REMOVED lines=13> */
.L_x_251:
[----:B------:R-:W-:Y:S05]  /*bce0*/  BSYNC B1 ;  /* 0x0000000000017941 */ /* 0x000fea0003800000 */
.L_x_250:
        /* <DEDUP_REMOVED lines=11> */
[----:B------:R-:W5:Y:S02]  /*bda0*/  LDG.E.U8 R16, desc[UR50][R8.64+0x59] ;  /* 0x0000593208107981 */ /* 0x000f64000c1e1100 */
[----:B-----5:R-:W-:-:S05]  /*bdb0*/  PRMT R15, R16, 0x8880, RZ ;  /* 0x00008880100f7816 */ /* 0x020fca00000000ff */
[----:B------:R-:W-:-:S07]  /*bdc0*/  IMAD R2, R15, R18, RZ ;  /* 0x000000120f027224 */ /* 0x000fce00078e02ff */
.L_x_253:
[----:B------:R-:W-:Y:S05]  /*bdd0*/  BSYNC B1 ;  /* 0x0000000000017941 */ /* 0x000fea0003800000 */
.L_x_252:
[----:B------:R-:W-:Y:S01]  /*bde0*/  @!P2 IMAD R197, R197, R17, R2 ;  /* 0x00000011c5c5a224 */ /* 0x000fe200078e0202 */
[----:B------:R-:W-:Y:S04]  /*bdf0*/  BSSY B1, `(.L_x_254) ;  /* 0x0000006000017945 */ /* 0x000fe80003800000 */
[----:B------:R0:W-:Y:S01]  /*be00*/  @!P2 STG.E.U8 desc[UR50][R152.64+0x59], R197 ;  /* 0x000059c59800a986 */ /* 0x0001e2000c101132 */
[----:B------:R-:W-:Y:S05]  /*be10*/  @P4 BRA `(.L_x_255) ;  /* 0x00000000000c4947 */ /* 0x000fea0003800000 */
[----:B------:R-:W5:Y:S02]  /*be20*/  LDG.E.U8 R16, desc[UR50][R6.64+0x58] ;  /* 0x0000583206107981 */ /* 0x000f64000c1e1100 */
[----:B-----5:R-:W-:-:S05]  /*be30*/  PRMT R15, R16, 0x8880, RZ ;  /* 0x00008880100f7816 */ /* 0x020fca00000000ff */
[----:B------:R-:W-:-:S07]  /*be40*/  IMAD R2, R15, R18, RZ ;  /* 0x000000120f027224 */ /* 0x000fce00078e02ff */
.L_x_255:
[----:B------:R-:W-:Y:S05]  /*be50*/  BSYNC B1 ;  /* 0x0000000000017941 */ /* 0x000fea0003800000 */
.L_x_254:
[----:B------:R-:W-:Y:S01]  /*be60*/  @!P4 IMAD R15, R198, R17, R2 ;  /* 0x00000011c60fc224 */ /* 0x000fe200078e0202 */
[----:B------:R-:W-:Y:S04]  /*be70*/  BSSY B1, `(.L_x_256) ;  /* 0x0000006000017945 */ /* 0x000fe80003800000 */
[----:B------:R0:W-:Y:S01]  /*be80*/  @!P4 STG.E.U8 desc[UR50][R154.64+0x58], R15 ;  /* 0x0000580f9a00c986 */ /* 0x0001e2000c101132 */
[----:B------:R-:W-:Y:S05]  /*be90*/  @P3 BRA `(.L_x_257) ;  /* 0x00000000000c3947 */ /* 0x000fea0003800000 */
[----:B------:R-:W0:Y:S02]  /*bea0*/  LDG.E.U8 R16, desc[UR50][R6.64+0x59] ;  /* 0x0000593206107981 */ /* 0x000e24000c1e1100 */
[----:B0-----:R-:W-:-:S05]  /*beb0*/  PRMT R15, R16, 0x8880, RZ ;  /* 0x00008880100f7816 */ /* 0x001fca00000000ff */
[----:B------:R-:W-:-:S07]  /*bec0*/  IMAD R2, R15, R18, RZ ;  /* 0x000000120f027224 */ /* 0x000fce00078e02ff */
.L_x_257:
[----:B------:R-:W-:Y:S05]  /*bed0*/  BSYNC B1 ;  /* 0x0000000000017941 */ /* 0x000fea0003800000 */
.L_x_256:
[----:B------:R-:W-:Y:S01]  /*bee0*/  @!P3 IMAD R199, R199, R17, R2 ;  /* 0x00000011c7c7b224 */ /* 0x000fe200078e0202 */
[----:B------:R-:W-:Y:S04]  /*bef0*/  BSSY B1, `(.L_x_258) ;  /* 0x0000006000017945 */ /* 0x000fe80003800000 */
[----:B------:R0:W-:Y:S01]  /*bf00*/  @!P3 STG.E.U8 desc[UR50][R156.64+0x59], R199 ;  /* 0x000059c79c00b986 */ /* 0x0001e2000c101132 */
[----:B------:R-:W-:Y:S05]  /*bf10*/  @P6 BRA `(.L_x_259) ;  /* 0x00000000000c6947 */ /* 0x000fea0003800000 */
[----:B------:R-:W0:Y:S02]  /*bf20*/  LDG.E.U8 R16, desc[UR50][R8.64+0x60] ;  /* 0x0000603208107981 */ /* 0x000e24000c1e1100 */
[----:B0-----:R-:W-:-:S05]  /*bf30*/  PRMT R15, R16, 0x8880, RZ ;  /* 0x00008880100f7816 */ /* 0x001fca00000000ff */
[----:B------:R-:W-:-:S07]  /*bf40*/  IMAD R2, R15, R18, RZ ;  /* 0x000000120f027224 */ /* 0x000fce00078e02ff */
.L_x_259:
[----:B------:R-:W-:Y:S05]  /*bf50*/  BSYNC B1 ;  /* 0x0000000000017941 */ /* 0x000fea0003800000 */
.L_x_258:
        /* <DEDUP_REMOVED lines=12> */
.L_x_261:
[----:B------:R-:W-:Y:S05]  /*c020*/  BSYNC B1 ;  /* 0x0000000000017941 */ /* 0x000fea0003800000 */
.L_x_260:
        /* <DEDUP_REMOVED lines=9> */
.L_x_263:
[----:B------:R-:W-:Y:S05]  /*c0c0*/  BSYNC B1 ;  /* 0x0000000000017941 */ /* 0x000fea0003800000 */
.L_x_262:
        /* <DEDUP_REMOVED lines=14> */
.L_x_265:
[----:B------:R-:W-:Y:S05]  /*c1b0*/  BSYNC B1 ;  /* 0x0000000000017941 */ /* 0x000fea0003800000 */
.L_x_264:
[----:B------:R-:W-:Y:S01]  /*c1c0*/  @!P6 IMAD R203, R203, R17, R2 ;  /* 0x00000011cbcbe224 */ /* 0x000fe200078e0202 */
[----:B------:R-:W-:Y:S04]  /*c1d0*/  BSSY B1, `(.L_x_266) ;  /* 0x0000006000017945 */ /* 0x000fe80003800000 */
[----:B------:R0:W-:Y:S01]  /*c1e0*/  @!P6 STG.E.U8 desc[UR50][R156.64+0x61], R203 ;  /* 0x000061cb9c00e986 */ /* 0x0001e2000c101132 */
[----:B------:R-:W-:Y:S05]  /*c1f0*/  @P4 BRA `(.L_x_267) ;  /* 0x00000000000c4947 */ /* 0x000fea0003800000 */
[----:B------:R-:W0:Y:S02]  /*c200*/  LDG.E.U8 R16, desc[UR50][R8.64+0x68] ;  /* 0x0000683208107981 */ /* 0x000e24000c1e1100 */
[----:B0-----:R-:W-:-:S05]  /*c210*/  PRMT R15, R16, 0x8880, RZ ;  /* 0x00008880100f7816 */ /* 0x001fca00000000ff */
[----:B------:R-:W-:-:S07]  /*c220*/  IMAD R2, R15, R18, RZ ;  /* 0x000000120f027224 */ /* 0x000fce00078e02ff */
.L_x_267:
[----:B------:R-:W-:Y:S05]  /*c230*/  BSYNC B1 ;  /* 0x0000000000017941 */ /* 0x000fea0003800000 */
.L_x_266:
        /* <DEDUP_REMOVED lines=8> */
.L_x_269:
[----:B------:R-:W-:Y:S05]  /*c2c0*/  BSYNC B1 ;  /* 0x0000000000017941 */ /* 0x000fea0003800000 */
.L_x_268:
        /* <DEDUP_REMOVED lines=14> */
.L_x_271:
[----:B------:R-:W-:Y:S05]  /*c3b0*/  BSYNC B1 ;  /* 0x0000000000017941 */ /* 0x000fea0003800000 */
.L_x_270:
        /* <DEDUP_REMOVED lines=8> */
.L_x_273:
[----:B------:R-:W-:Y:S05]  /*c440*/  BSYNC B1 ;  /* 0x0000000000017941 */ /* 0x000fea0003800000 */
.L_x_272:
[----:B------:R-:W-:Y:S01]  /*c450*/  @!P3 IMAD R207, R207, R17, R2 ;  /* 0x00000011cfcfb224 */ /* 0x000fe200078e0202 */
[----:B------:R-:W-:Y:S01]  /*c460*/  BSSY B1, `(.L_x_274) ;  /* 0x000000c000017945 */ /* 0x000fe20003800000 */
[----:B0-----:R-:W-:Y:S01]  /*c470*/  IMAD.U32 R155, RZ, RZ, UR45 ;  /* 0x0000002dff9b7e24 */ /* 0x001fe2000f8e00ff */
[C---:B------:R-:W-:Y:S01]  /*c480*/  ISETP.LT.OR P4, PT, R0.reuse, 0x72, !P0 ;  /* 0x000000720000780c */ /* 0x040fe20004781670 */
[----:B------:R-:W-:Y:S01]  /*c490*/  IMAD.U32 R159, RZ, RZ, UR44 ;  /* 0x0000002cff9f7e24 */ /* 0x000fe2000f8e00ff */
[----:B------:R0:W-:Y:S01]  /*c4a0*/  @!P3 STG.E.U8 desc[UR50][R156.64+0x69], R207 ;  /* 0x000069cf9c00b986 */ /* 0x0001e2000c101132 */
[----:B------:R-:W-:Y:S01]  /*c4b0*/  ISETP.LT.OR P3, PT, R0, 0x71, !P1 ;  /* 0x000000710000780c */ /* 0x000fe20004f61670 */
[----:B------:R-:W-:Y:S01]  /*c4c0*/  IMAD.U32 R161, RZ, RZ, UR45 ;  /* 0x0000002dffa17e24 */ /* 0x000fe2000f8e00ff */
[----:B------:R-:W-:-:S11]  /*c4d0*/  @!P5 IADD3 R154, P2, P6, R155, UR43, R4 ;  /* 0x0000002b9b9adc10 */ /* 0x000fd6000fe5e004 */
[----:B0-----:R-:W-:Y:S05]  /*c4e0*/  @P3 BRA `(.L_x_275) ;  /* 0x00000000000c3947 */ /* 0x001fea0003800000 */
[----:B------:R-:W5:Y:S02]  /*c4f0*/  LDG.E.U8 R16, desc[UR50][R8.64+0x70] ;  /* 0x0000703208107981 */ /* 0x000f64000c1e1100 */
[----:B-----5:R-:W-:-:S05]  /*c500*/  PRMT R15, R16, 0x8880, RZ ;  /* 0x00008880100f7816 */ /* 0x020fca00000000ff */
[----:B------:R-:W-:-:S07]  /*c510*/  IMAD R2, R15, R18, RZ ;  /* 0x000000120f027224 */ /* 0x000fce00078e02ff */
.L_x_275:
[----:B------:R-:W-:Y:S05]  /*c520*/  BSYNC B1 ;  /* 0x0000000000017941 */ /* 0x000fea0003800000 */
.L_x_274:
[----:B------:R-:W-:Y:S01]  /*c530*/  @!P3 IMAD R15, R208, R17, R2 ;  /* 0x00000011d00fb224 */ /* 0x000fe200078e0202 */
[--C-:B------:R-:W-:Y:S01]  /*c540*/  @!P5 IADD3.X R155, R159, UR42, R5.reuse, P2, P6 ;  /* 0x0000002a9f9bdc10 */ /* 0x100fe200097ec405 */
[----:B------:R-:W-:Y:S01]  /*c550*/  IMAD.U32 R157, RZ, RZ, UR44 ;  /* 0x0000002cff9d7e24 */ /* 0x000fe2000f8e00ff */
[----:B------:R-:W-:Y:S01]  /*c560*/  @!P4 IADD3 R156, P2, P6, R161, UR43, R4 ;  /* 0x0000002ba19ccc10 */ /* 0x000fe2000fe5e004 */
[----:B------:R-:W-:Y:S01]  /*c570*/  BSSY B1, `(.L_x_276) ;  /* 0x000000b000017945 */ /* 0x000fe20003800000 */
[----:B------:R0:W-:Y:S01]  /*c580*/  @!P3 STG.E.U8 desc[UR50][R152.64+0x70], R15 ;  /* 0x0000700f9800b986 */ /* 0x0001e2000c101132 */
[C---:B------:R-:W-:Y:S02]  /*c590*/  ISETP.LT.OR P3, PT, R0.reuse, 0x72, !P1 ;  /* 0x000000720000780c */ /* 0x040fe40004f61670 */
[----:B------:R-:W-:Y:S02]  /*c5a0*/  @!P4 IADD3.X R157, R157, UR42, R5, P2, P6 ;  /* 0x0000002a9d9dcc10 */ /* 0x000fe400097ec405 */
[----:B------:R-:W-:-:S02]  /*c5b0*/  ISETP.LT.OR P2, PT, R0, 0x79, !P1 ;  /* 0x000000790000780c */ /* 0x000fc40004f41670 */
[C---:B------:R-:W-:Y:S02]  /*c5c0*/  ISETP.LT.OR P1, PT, R0.reuse, 0x7a, !P1 ;  /* 0x0000007a0000780c */ /* 0x040fe40004f21670 */
[----:B------:R-:W-:-:S05]  /*c5d0*/  ISETP.LT.OR P6, PT, R0, 0x79, !P0 ;  /* 0x000000790000780c */ /* 0x000fca00047c1670 */
[----:B0-----:R-:W-:Y:S08]  /*c5e0*/  @P3 BRA `(.L_x_277) ;  /* 0x00000000000c3947 */ /* 0x001ff00003800000 */
[----:B------:R-:W5:Y:S02]  /*c5f0*/  LDG.E.U8 R16, desc[UR50][R8.64+0x71] ;  /* 0x0000713208107981 */ /* 0x000f64000c1e1100 */
[----:B-----5:R-:W-:-:S05]  /*c600*/  PRMT R15, R16, 0x8880, RZ ;  /* 0x00008880100f7816 */ /* 0x020fca00000000ff */
[----:B------:R-:W-:-:S07]  /*c610*/  IMAD R2, R15, R18, RZ ;  /* 0x000000120f027224 */ /* 0x000fce00078e02ff */
.L_x_277:
[----:B------:R-:W-:Y:S05]  /*c620*/  BSYNC B1 ;  /* 0x0000000000017941 */ /* 0x000fea0003800000 */
.L_x_276:
[----:B------:R-:W-:Y:S01]  /*c630*/  @!P3 IMAD R209, R209, R17, R2 ;  /* 0x00000011d1d1b224 */ /* 0x000fe200078e0202 */
[----:B------:R-:W-:Y:S04]  /*c640*/  BSSY B1, `(.L_x_278) ;  /* 0x0000006000017945 */ /* 0x000fe80003800000 */
[----:B------:R0:W-:Y:S01]  /*c650*/  @!P3 STG.E.U8 desc[UR50][R152.64+0x71], R209 ;  /* 0x000071d19800b986 */ /* 0x0001e2000c101132 */
[----:B------:R-:W-:Y:S05]  /*c660*/  @P5 BRA `(.L_x_279) ;  /* 0x00000000000c5947 */ /* 0x000fea0003800000 */
[----:B------:R-:W5:Y:S02]  /*c670*/  LDG.E.U8 R16, desc[UR50][R6.64+0x70] ;  /* 0x0000703206107981 */ /* 0x000f64000c1e1100 */
[----:B-----5:R-:W-:-:S05]  /*c680*/  PRMT R15, R16, 0x8880, RZ ;  /* 0x00008880100f7816 */ /* 0x020fca00000000ff */
[----:B------:R-:W-:-:S07]  /*c690*/  IMAD R2, R15, R18, RZ ;  /* 0x000000120f027224 */ /* 0x000fce00078e02ff */
.L_x_279:
[----:B------:R-:W-:Y:S05]  /*c6a0*/  BSYNC B1 ;  /* 0x0000000000017941 */ /* 0x000fea0003800000 */
.L_x_278:
[----:B------:R-:W-:Y:S01]  /*c6b0*/  @!P5 IMAD R15, R210, R17, R2 ;  /* 0x00000011d20fd224 */ /* 0x000fe200078e0202 */
[----:B------:R-:W-:Y:S04]  /*c6c0*/  BSSY B1, `(.L_x_280) ;  /* 0x0000006000017945 */ /* 0x000fe80003800000 */
[----:B------:R0:W-:Y:S01]  /*c6d0*/  @!P5 STG.E.U8 desc[UR50][R154.64+0x70], R15 ;  /* 0x0000700f9a00d986 */ /* 0x0001e2000c101132 */
[----:B------:R-:W-:Y:S05]  /*c6e0*/  @P4 BRA `(.L_x_281) ;  /* 0x00000000000c4947 */ /* 0x000fea0003800000 */
[----:B------:R-:W0:Y:S02]  /*c6f0*/  LDG.E.U8 R16, desc[UR50][R6.64+0x71] ;  /* 0x0000713206107981 */ /* 0x000e24000c1e1100 */
[----:B0-----:R-:W-:-:S05]  /*c700*/  PRMT R15, R16, 0x8880, RZ ;  /* 0x00008880100f7816 */ /* 0x001fca00000000ff */
[----:B------:R-:W-:-:S07]  /*c710*/  IMAD R2, R15, R18, RZ ;  /* 0x000000120f027224 */ /* 0x000fce00078e02ff */
.L_x_281:
[----:B------:R-:W-:Y:S05]  /*c720*/  BSYNC B1 ;  /* 0x0000000000017941 */ /* 0x000fea0003800000 */
.L_x_280:
[----:B------:R-:W-:Y:S01]  /*c730*/  @!P4 IMAD R211, R211, R17, R2 ;  /* 0x00000011d3d3c224 */ /* 0x000fe200078e0202 */
[----:B------:R-:W-:Y:S04]  /*c740*/  BSSY B1, `(.L_x_282) ;  /* 0x0000006000017945 */ /* 0x000fe80003800000 */
[----:B------:R0:W-:Y:S01]  /*c750*/  @!P4 STG.E.U8 desc[UR50][R156.64+0x71], R211 ;  /* 0x000071d39c00c986 */ /* 0x0001e2000c101132 */
[----:B------:R-:W-:Y:S05]  /*c760*/  @P2 BRA `(.L_x_283) ;  /* 0x00000000000c2947 */ /* 0x000fea0003800000 */
[----:B------:R-:W0:Y:S02]  /*c770*/  LDG.E.U8 R16, desc[UR50][R8.64+0x78] ;  /* 0x0000783208107981 */ /* 0x000e24000c1e1100 */
[----:B0-----:R-:W-:-:S05]  /*c780*/  PRMT R15, R16, 0x8880, RZ ;  /* 0x00008880100f7816 */ /* 0x001fca00000000ff */
[----:B------:R-:W-:-:S07]  /*c790*/  IMAD R2, R15, R18, RZ ;  /* 0x000000120f027224 */ /* 0x000fce00078e02ff */
.L_x_283:
[----:B------:R-:W-:Y:S05]  /*c7a0*/  BSYNC B1 ;  /* 0x0000000000017941 */ /* 0x000fea0003800000 */
.L_x_282:
        /* <DEDUP_REMOVED lines=8> */
.L_x_285:
[----:B------:R-:W-:Y:S05]  /*c830*/  BSYNC B1 ;  /* 0x0000000000017941 */ /* 0x000fea0003800000 */
.L_x_284:
[----:B------:R-:W-:Y:S01]  /*c840*/  @!P1 IMAD R213, R213, R17, R2 ;  /* 0x00000011d5d59224 */ /* 0x000fe200078e0202 */
[----:B------:R-:W-:Y:S01]  /*c850*/  IADD3 R157, P2, R3, 0x100, RZ ;  /* 0x00000100039d7810 */ /* 0x000fe20007f5e0ff */
[----:B------:R-:W-:Y:S01]  /*c860*/  IMAD.U32 R9, RZ, RZ, UR44 ;  /* 0x0000002cff097e24 */ /* 0x000fe2000f8e00ff */
[----:B------:R-:W-:Y:S01]  /*c870*/  @!P6 IADD3 R8, P3, P4, R155, UR43, R4 ;  /* 0x0000002b9b08ec10 */ /* 0x000fe2000fc7e004 */
[----:B------:R-:W-:Y:S01]  /*c880*/  BSSY B1, `(.L_x_286) ;  /* 0x0000009000017945 */ /* 0x000fe20003800000 */
[----:B------:R0:W-:Y:S01]  /*c890*/  @!P1 STG.E.U8 desc[UR50][R152.64+0x79], R213 ;  /* 0x000079d598009986 */ /* 0x0001e2000c101132 */
[----:B------:R-:W-:Y:S01]  /*c8a0*/  ISETP.LT.OR P0, PT, R0, 0x7a, !P0 ;  /* 0x0000007a0000780c */ /* 0x000fe20004701670 */
[----:B------:R-:W-:Y:S01]  /*c8b0*/  IMAD.X R155, RZ, RZ, UR7, P2 ;  /* 0x00000007ff9b7e24 */ /* 0x000fe200090e06ff */
[----:B------:R-:W-:Y:S01]  /*c8c0*/  @!P6 IADD3.X R9, R9, UR42, R5, P3, P4 ;  /* 0x0000002a0909ec10 */ /* 0x000fe20009fe8405 */
[----:B------:R-:W-:Y:S10]  /*c8d0*/  @P6 BRA `(.L_x_287) ;  /* 0x00000000000c6947 */ /* 0x000ff40003800000 */
[----:B------:R-:W0:Y:S02]  /*c8e0*/  LDG.E.U8 R16, desc[UR50][R6.64+0x78] ;  /* 0x0000783206107981 */ /* 0x000e24000c1e1100 */
[----:B0-----:R-:W-:-:S05]  /*c8f0*/  PRMT R15, R16, 0x8880, RZ ;  /* 0x00008880100f7816 */ /* 0x001fca00000000ff */
[----:B------:R-:W-:-:S07]  /*c900*/  IMAD R2, R15, R18, RZ ;  /* 0x000000120f027224 */ /* 0x000fce00078e02ff */
.L_x_287:
[----:B------:R-:W-:Y:S05]  /*c910*/  BSYNC B1 ;  /* 0x0000000000017941 */ /* 0x000fea0003800000 */
.L_x_286:
[----:B0-----:R-:W-:Y:S01]  /*c920*/  @!P6 IMAD R15, R214, R17, R2 ;  /* 0x00000011d60fe224 */ /* 0x001fe200078e0202 */
[----:B------:R-:W-:Y:S01]  /*c930*/  BSSY B1, `(.L_x_288) ;  /* 0x0000008000017945 */ /* 0x000fe20003800000 */
[----:B-1234-:R-:W-:Y:S02]  /*c940*/  IMAD.U32 R153, RZ, RZ, UR45 ;  /* 0x0000002dff997e24 */ /* 0x01efe4000f8e00ff */
[----:B------:R-:W-:Y:S01]  /*c950*/  IMAD R152, R155, R10, RZ ;  /* 0x0000000a9b987224 */ /* 0x000fe200078e02ff */
[----:B------:R0:W-:Y:S01]  /*c960*/  @!P6 STG.E.U8 desc[UR50][R8.64+0x78], R15 ;  /* 0x0000780f0800e986 */ /* 0x0001e2000c101132 */
[----:B------:R-:W-:Y:S05]  /*c970*/  @P0 BRA `(.L_x_289) ;  /* 0x00000000000c0947 */ /* 0x000fea0003800000 */
[----:B------:R-:W0:Y:S02]  /*c980*/  LDG.E.U8 R16, desc[UR50][R6.64+0x79] ;  /* 0x0000793206107981 */ /* 0x000e24000c1e1100 */
[----:B0-----:R-:W-:-:S05]  /*c990*/  PRMT R9, R16, 0x8880, RZ ;  /* 0x0000888010097816 */ /* 0x001fca00000000ff */
[----:B------:R-:W-:-:S07]  /*c9a0*/  IMAD R2, R9, R18, RZ ;  /* 0x0000001209027224 */ /* 0x000fce00078e02ff */
.L_x_289:
[----:B------:R-:W-:Y:S05]  /*c9b0*/  BSYNC B1 ;  /* 0x0000000000017941 */ /* 0x000fea0003800000 */
.L_x_288:
[----:B0-----:R-:W-:Y:S01]  /*c9c0*/  IMAD.U32 R9, RZ, RZ, UR44 ;  /* 0x0000002cff097e24 */ /* 0x001fe2000f8e00ff */
[----:B------:R-:W-:Y:S01]  /*c9d0*/  @!P0 IADD3 R8, P4, P5, R153, UR43, R4 ;  /* 0x0000002b99088c10 */ /* 0x000fe2000fd9e004 */
[----:B------:R-:W-:Y:S01]  /*c9e0*/  @!P0 IMAD R215, R215, R17, R2 ;  /* 0x00000011d7d78224 */ /* 0x000fe200078e0202 */
[----:B------:R-:W-:Y:S01]  /*c9f0*/  ISETP.GE.AND P1, PT, R14, 0x101, PT ;  /* 0x000001010e00780c */ /* 0x000fe20003f26270 */
[----:B------:R-:W-:Y:S01]  /*ca00*/  IMAD.WIDE.U32 R6, R157, R10, R20 ;  /* 0x0000000a9d067225 */ /* 0x000fe200078e0014 */
[----:B------:R-:W-:Y:S01]  /*ca10*/  @!P0 IADD3.X R9, R9, UR42, R5, P4, P5 ;  /* 0x0000002a09098c10 */ /* 0x000fe2000a7ea405 */
[----:B------:R-:W-:Y:S01]  /*ca20*/  BSSY B1, `(.L_x_290) ;  /* 0x000000c000017945 */ /* 0x000fe20003800000 */
[----:B------:R-:W-:Y:S01]  /*ca30*/  ISETP.LT.OR P2, PT, R0, 0x1, !P1 ;  /* 0x000000010000780c */ /* 0x000fe20004f41670 */
[----:B------:R-:W-:Y:S01]  /*ca40*/  IMAD R155, R157, R11, R152 ;  /* 0x0000000b9d9b7224 */ /* 0x000fe200078e0298 */
[----:B------:R-:W-:Y:S01]  /*ca50*/  IADD3 R6, P3, R6, R12, RZ ;  /* 0x0000000c06067210 */ /* 0x000fe20007f7e0ff */
[----:B------:R0:W-:Y:S03]  /*ca60*/  @!P0 STG.E.U8 desc[UR50][R8.64+0x79], R215 ;  /* 0x000079d708008986 */ /* 0x0001e6000c101132 */
[----:B------:R-:W-:-:S02]  /*ca70*/  IADD3.X R7, R13, R7, R155, P3, !PT ;  /* 0x000000070d077210 */ /* 0x000fc40001ffe49b */
[----:B------:R-:W-:-:S04]  /*ca80*/  IADD3 R152, P3, R4, UR47, RZ ;  /* 0x0000002f04987c10 */ /* 0x000fc8000ff7e0ff */
[----:B------:R-:W-:Y:S01]  /*ca90*/  IADD3.X R153, R5, UR46, RZ, P3, !PT ;  /* 0x0000002e05997c10 */ /* 0x000fe20009ffe4ff */
[----:B------:R-:W-:Y:S08]  /*caa0*/  @P2 BRA `(.L_x_291) ;  /* 0x00000000000c2947 */ /* 0x000ff00003800000 */
[----:B------:R-:W0:Y:S02]  /*cab0*/  LDG.E.U8 R16, desc[UR50][R6.64] ;  /* 0x0000003206107981 */ /* 0x000e24000c1e1100 */
[----:B0-----:R-:W-:-:S05]  /*cac0*/  PRMT R9, R16, 0x8880, RZ ;  /* 0x0000888010097816 */ /* 0x001fca00000000ff */
[----:B------:R-:W-:-:S07]  /*cad0*/  IMAD R2, R9, R18, RZ ;  /* 0x0000001209027224 */ /* 0x000fce00078e02ff */
.L_x_291:
[----:B------:R-:W-:Y:S05]  /*cae0*/  BSYNC B1 ;  /* 0x0000000000017941 */ /* 0x000fea0003800000 */
.L_x_290:
[----:B------:R-:W-:Y:S01]  /*caf0*/  ISETP.LT.OR P3, PT, R0, 0x2, !P1 ;  /* 0x000000020000780c */ /* 0x000fe20004f61670 */
[----:B------:R-:W-:Y:S01]  /*cb00*/  @!P2 IMAD R15, R88, R17, R2 ;  /* 0x00000011580fa224 */ /* 0x000fe200078e0202 */
[----:B------:R-:W-:Y:S01]  /*cb10*/  ISETP.GE.AND P0, PT, R14, 0x109, PT ;  /* 0x000001090e00780c */ /* 0x000fe20003f06270 */
[----:B0-----:R-:W-:Y:S01]  /*cb20*/  IMAD.WIDE.U32 R8, R157, R10, R216 ;  /* 0x0000000a9d087225 */ /* 0x001fe200078e00d8 */
[----:B------:R-:W-:Y:S02]  /*cb30*/  BSSY B1, `(.L_x_292) ;  /* 0x000000a000017945 */ /* 0x000fe40003800000 */
[----:B------:R0:W-:Y:S01]  /*cb40*/  @!P2 STG.E.U8 desc[UR50][R152.64], R15 ;  /* 0x0000000f9800a986 */ /* 0x0001e2000c101132 */
[C---:B------:R-:W-:Y:S01]  /*cb50*/  ISETP.LT.OR P2, PT, R0.reuse, 0x1, !P0 ;  /* 0x000000010000780c */ /* 0x040fe20004741670 */
[----:B------:R-:W-:Y:S01]  /*cb60*/  IMAD.IADD R88, R155, 0x1, R9 ;  /* 0x000000019b587824 */ /* 0x000fe200078e0209 */
[----:B------:R-:W-:Y:S02]  /*cb70*/  ISETP.LT.OR P5, PT, R0, 0x2, !P0 ;  /* 0x000000020000780c */ /* 0x000fe400047a1670 */
[----:B------:R-:W-:-:S02]  /*cb80*/  IADD3 R8, P4, P6, R22, R12, R8 ;  /* 0x0000000c16087210 */ /* 0x000fc40007e9e008 */
[----:B------:R-:W-:Y:S11]  /*cb90*/  @P3 BRA `(.L_x_293) ;  /* 0x00000000000c3947 */ /* 0x000ff60003800000 */
[----:B------:R-:W0:Y:S02]  /*cba0*/  LDG.E.U8 R16, desc[UR50][R6.64+0x1] ;  /* 0x0000013206107981 */ /* 0x000e24000c1e1100 */
[----:B0-----:R-:W-:-:S05]  /*cbb0*/  PRMT R15, R16, 0x8880, RZ ;  /* 0x00008880100f7816 */ /* 0x001fca00000000ff */
[----:B------:R-:W-:-:S07]  /*cbc0*/  IMAD R2, R15, R18, RZ ;  /* 0x000000120f027224 */ /* 0x000fce00078e02ff */
.L_x_293:
[----:B------:R-:W-:Y:S05]  /*cbd0*/  BSYNC B1 ;  /* 0x0000000000017941 */ /* 0x000fea0003800000 */
.L_x_292:
[----:B0-----:R-:W-:Y:S01]  /*cbe0*/  @!P3 IMAD R15, R89, R17, R2 ;  /* 0x00000011590fb224 */ /* 0x001fe200078e0202 */
        /* <DEDUP_REMOVED lines=9> */
.L_x_295:
[----:B------:R-:W-:Y:S05]  /*cc80*/  BSYNC B1 ;  /* 0x0000000000017941 */ /* 0x000fea0003800000 */
.L_x_294:
        /* <DEDUP_REMOVED lines=13> */
.L_x_297:
[----:B------:R-:W-:Y:S05]  /*cd60*/  BSYNC B1 ;  /* 0x0000000000017941 */ /* 0x000fea0003800000 */
.L_x_296:
[----:B------:R-:W-:Y:S01]  /*cd70*/  @!P5 IMAD R91, R91, R17, R2 ;  /* 0x000000115b5bd224 */ /* 0x000fe200078e0202 */
[----:B------:R-:W-:Y:S04]  /*cd80*/  BSSY B1, `(.L_x_298) ;  /* 0x0000006000017945 */ /* 0x000fe80003800000 */
[----:B------:R1:W-:Y:S01]  /*cd90*/  @!P5 STG.E.U8 desc[UR50][R154.64+0x1], R91 ;  /* 0x0000015b9a00d986 */ /* 0x0003e2000c101132 */
[----:B------:R-:W-:Y:S05]  /*cda0*/  @P6 BRA `(.L_x_299) ;  /* 0x00000000000c6947 */ /* 0x000fea0003800000 */
[----:B------:R-:W0:Y:S02]  /*cdb0*/  LDG.E.U8 R16, desc[UR50][R6.64+0x8] ;  /* 0x0000083206107981 */ /* 0x000e24000c1e1100 */
[----:B0-----:R-:W-:-:S05]  /*cdc0*/  PRMT R15, R16, 0x8880, RZ ;  /* 0x00008880100f7816 */ /* 0x001fca00000000ff */
[----:B------:R-:W-:-:S07]  /*cdd0*/  IMAD R2, R15, R18, RZ ;  /* 0x000000120f027224 */ /* 0x000fce00078e02ff */
.L_x_299:
[----:B------:R-:W-:Y:S05]  /*cde0*/  BSYNC B1 ;  /* 0x0000000000017941 */ /* 0x000fea0003800000 */
.L_x_298:
        /* <DEDUP_REMOVED lines=9> */
.L_x_301:
[----:B------:R-:W-:Y:S05]  /*ce80*/  BSYNC B1 ;  /* 0x0000000000017941 */ /* 0x000fea0003800000 */
.L_x_300:
        /* <DEDUP_REMOVED lines=13> */
.L_x_303:
[----:B------:R-:W-:Y:S05]  /*cf60*/  BSYNC B1 ;  /* 0x0000000000017941 */ /* 0x000fea0003800000 */
.L_x_302:
        /* <DEDUP_REMOVED lines=8> */
.L_x_305:
[----:B------:R-:W-:Y:S05]  /*cff0*/  BSYNC B1 ;  /* 0x0000000000017941 */ /* 0x000fea0003800000 */
.L_x_304:
        /* <DEDUP_REMOVED lines=13> */
.L_x_307:
[----:B------:R-:W-:Y:S05]  /*d0d0*/  BSYNC B1 ;  /* 0x0000000000017941 */ /* 0x000fea0003800000 */
.L_x_306:
        /* <DEDUP_REMOVED lines=14> */
.L_x_309:
[----:B------:R-:W-:Y:S05]  /*d1c0*/  BSYNC B1 ;  /* 0x0000000000017941 */ /* 0x000fea0003800000 */
.L_x_308:
[----:B------:R-:W-:Y:S01]  /*d1d0*/  @!P2 IMAD R97, R97, R17, R2 ;  /* 0x000000116161a224 */ /* 0x000fe200078e0202 */
[----:B------:R-:W-:Y:S04]  /*d1e0*/  BSSY B1, `(.L_x_310) ;  /* 0x0000006000017945 */ /* 0x000fe80003800000 */
[----:B------:R0:W-:Y:S01]  /*d1f0*/  @!P2 STG.E.U8 desc[UR50][R88.64+0x11], R97 ;  /* 0x000011615800a986 */ /* 0x0001e2000c101132 */
[----:B------:R-:W-:Y:S05]  /*d200*/  @P5 BRA `(.L_x_311) ;  /* 0x00000000000c5947 */ /* 0x000fea0003800000 */
[----:B------:R-:W2:Y:S02]  /*d210*/  LDG.E.U8 R16, desc[UR50][R8.64+0x10] ;  /* 0x0000103208107981 */ /* 0x000ea4000c1e1100 */
[----:B--2---:R-:W-:-:S05]  /*d220*/  PRMT R15, R16, 0x8880, RZ ;  /* 0x00008880100f7816 */ /* 0x004fca00000000ff */
[----:B------:R-:W-:-:S07]  /*d230*/  IMAD R2, R15, R18, RZ ;  /* 0x000000120f027224 */ /* 0x000fce00078e02ff */
.L_x_311:
[----:B------:R-:W-:Y:S05]  /*d240*/  BSYNC B1 ;  /* 0x0000000000017941 */ /* 0x000fea0003800000 */
.L_x_310:
[----:B------:R-:W-:Y:S01]  /*d250*/  @!P5 IMAD R15, R98, R17, R2 ;  /* 0x00000011620fd224 */ /* 0x000fe200078e0202 */
[----:B------:R-:W-:Y:S04]  /*d260*/  BSSY B1, `(.L_x_312) ;  /* 0x0000006000017945 */ /* 0x000fe80003800000 */
[----:B------:R1:W-:Y:S01]  /*d270*/  @!P5 STG.E.U8 desc[UR50][R90.64+0x10], R15 ;  /* 0x0000100f5a00d986 */ /* 0x0003e2000c101132 */
[----:B------:R-:W-:Y:S05]  /*d280*/  @P3 BRA `(.L_x_313) ;  /* 0x00000000000c3947 */ /* 0x000fea0003800000 */
[----:B------:R-:W1:Y:S02]  /*d290*/  LDG.E.U8 R16, desc[UR50][R8.64+0x11] ;  /* 0x0000113208107981 */ /* 0x000e64000c1e1100 */
[----:B-1----:R-:W-:-:S05]  /*d2a0*/  PRMT R15, R16, 0x8880, RZ ;  /* 0x00008880100f7816 */ /* 0x002fca00000000ff */
[----:B------:R-:W-:-:S07]  /*d2b0*/  IMAD R2, R15, R18, RZ ;  /* 0x000000120f027224 */ /* 0x000fce00078e02ff */
.L_x_313:
[----:B------:R-:W-:Y:S05]  /*d2c0*/  BSYNC B1 ;  /* 0x0000000000017941 */ /* 0x000fea0003800000 */
.L_x_312:
[----:B------:R-:W-:Y:S01]  /*d2d0*/  @!P3 IMAD R99, R99, R17, R2 ;  /* 0x000000116363b224 */ /* 0x000fe200078e0202 */
[----:B------:R-:W-:Y:S04]  /*d2e0*/  BSSY B1, `(.L_x_314) ;  /* 0x0000006000017945 */ /* 0x000fe80003800000 */
[----:B------:R2:W-:Y:S01]  /*d2f0*/  @!P3 STG.E.U8 desc[UR50][R92.64+0x11], R99 ;  /* 0x000011635c00b986 */ /* 0x0005e2000c101132 */
[----:B------:R-:W-:Y:S05]  /*d300*/  @P6 BRA `(.L_x_315) ;  /* 0x00000000000c6947 */ /* 0x000fea0003800000 */
[----:B------:R-:W1:Y:S02]  /*d310*/  LDG.E.U8 R16, desc[UR50][R6.64+0x18] ;  /* 0x0000183206107981 */ /* 0x000e64000c1e1100 */
[----:B-1----:R-:W-:-:S05]  /*d320*/  PRMT R15, R16, 0x8880, RZ ;  /* 0x00008880100f7816 */ /* 0x002fca00000000ff */
[----:B------:R-:W-:-:S07]  /*d330*/  IMAD R2, R15, R18, RZ ;  /* 0x000000120f027224 */ /* 0x000fce00078e02ff */
.L_x_315:
[----:B------:R-:W-:Y:S05]  /*d340*/  BSYNC B1 ;  /* 0x0000000000017941 */ /* 0x000fea0003800000 */
.L_x_314:
        /* <DEDUP_REMOVED lines=12> */
.L_x_317:
[----:B------:R-:W-:Y:S05]  /*d410*/  BSYNC B1 ;  /* 0x0000000000017941 */ /* 0x000fea0003800000 */
.L_x_316:
        /* <DEDUP_REMOVED lines=9> */
.L_x_319:
[----:B------:R-:W-:Y:S05]  /*d4b0*/  BSYNC B1 ;  /* 0x0000000000017941 */ /* 0x000fea0003800000 */
.L_x_318:
        /* <DEDUP_REMOVED lines=14> */
.L_x_321:
[----:B------:R-:W-:Y:S05]  /*d5a0*/  BSYNC B1 ;  /* 0x0000000000017941 */ /* 0x000fea0003800000 */
.L_x_320:
[----:B------:R-:W-:Y:S01]  /*d5b0*/  @!P6 IMAD R103, R103, R17, R2 ;  /* 0x000000116767e224 */ /* 0x000fe200078e0202 */
[----:B------:R-:W-:Y:S04]  /*d5c0*/  BSSY B1, `(.L_x_322) ;  /* 0x0000006000017945 */ /* 0x000fe80003800000 */
[----:B------:R3:W-:Y:S01]  /*d5d0*/  @!P6 STG.E.U8 desc[UR50][R92.64+0x19], R103 ;  /* 0x000019675c00e986 */ /* 0x0007e2000c101132 */
[----:B------:R-:W-:Y:S05]  /*d5e0*/  @P5 BRA `(.L_x_323) ;  /* 0x00000000000c5947 */ /* 0x000fea0003800000 */
[----:B------:R-:W1:Y:S02]  /*d5f0*/  LDG.E.U8 R16, desc[UR50][R6.64+0x20] ;  /* 0x0000203206107981 */ /* 0x000e64000c1e1100 */
[----:B-1----:R-:W-:-:S05]  /*d600*/  PRMT R15, R16, 0x8880, RZ ;  /* 0x00008880100f7816 */ /* 0x002fca00000000ff */
[----:B------:R-:W-:-:S07]  /*d610*/  IMAD R2, R15, R18, RZ ;  /* 0x000000120f027224 */ /* 0x000fce00078e02ff */
.L_x_323:
[----:B------:R-:W-:Y:S05]  /*d620*/  BSYNC B1 ;  /* 0x0000000000017941 */ /* 0x000fea0003800000 */
.L_x_322:
        /* <DEDUP_REMOVED lines=8> */
.L_x_325:
[----:B------:R-:W-:Y:S05]  /*d6b0*/  BSYNC B1 ;  /* 0x0000000000017941 */ /* 0x000fea0003800000 */
.L_x_324:
        /* <DEDUP_REMOVED lines=14> */
.L_x_327:
[----:B------:R-:W-:Y:S05]  /*d7a0*/  BSYNC B1 ;  /* 0x0000000000017941 */ /* 0x000fea0003800000 */
.L_x_326:
        /* <DEDUP_REMOVED lines=8> */
.L_x_329:
[----:B------:R-:W-:Y:S05]  /*d830*/  BSYNC B1 ;  /* 0x0000000000017941 */ /* 0x000fea0003800000 */
.L_x_328:
        /* <DEDUP_REMOVED lines=13> */
.L_x_331:
[----:B------:R-:W-:Y:S05]  /*d910*/  BSYNC B1 ;  /* 0x0000000000017941 */ /* 0x000fea0003800000 */
.L_x_330:
        /* <DEDUP_REMOVED lines=14> */
.L_x_333:
[----:B------:R-:W-:Y:S05]  /*da00*/  BSYNC B1 ;  /* 0x0000000000017941 */ /* 0x000fea0003800000 */
.L_x_332:
[----:B------:R-:W-:Y:S01]  /*da10*/  @!P2 IMAD R109, R109, R17, R2 ;  /* 0x000000116d6da224 */ /* 0x000fe200078e0202 */
[----:B------:R-:W-:Y:S04]  /*da20*/  BSSY B1, `(.L_x_334) ;  /* 0x0000006000017945 */ /* 0x000fe80003800000 */
[----:B------:R0:W-:Y:S01]  /*da30*/  @!P2 STG.E.U8 desc[UR50][R88.64+0x29], R109 ;  /* 0x0000296d5800a986 */ /* 0x0001e2000c101132 */
[----:B------:R-:W-:Y:S05]  /*da40*/  @P4 BRA `(.L_x_335) ;  /* 0x00000000000c4947 */ /* 0x000fea0003800000 */
[----:B------:R-:W3:Y:S02]  /*da50*/  LDG.E.U8 R16, desc[UR50][R8.64+0x28] ;  /* 0x0000283208107981 */ /* 0x000ee4000c1e1100 */
[----:B---3--:R-:W-:-:S05]  /*da60*/  PRMT R15, R16, 0x8880, RZ ;  /* 0x00008880100f7816 */ /* 0x008fca00000000ff */
[----:B------:R-:W-:-:S07]  /*da70*/  IMAD R2, R15, R18, RZ ;  /* 0x000000120f027224 */ /* 0x000fce00078e02ff */
.L_x_335:
[----:B------:R-:W-:Y:S05]  /*da80*/  BSYNC B1 ;  /* 0x0000000000017941 */ /* 0x000fea0003800000 */
.L_x_334:
[----:B------:R-:W-:Y:S01]  /*da90*/  @!P4 IMAD R15, R110, R17, R2 ;  /* 0x000000116e0fc224 */ /* 0x000fe200078e0202 */
[----:B------:R-:W-:Y:S04]  /*daa0*/  BSSY B1, `(.L_x_336) ;  /* 0x0000006000017945 */ /* 0x000fe80003800000 */
[----:B------:R3:W-:Y:S01]  /*dab0*/  @!P4 STG.E.U8 desc[UR50][R90.64+0x28], R15 ;  /* 0x0000280f5a00c986 */ /* 0x0007e2000c101132 */
[----:B------:R-:W-:Y:S05]  /*dac0*/  @P3 BRA `(.L_x_337) ;  /* 0x00000000000c3947 */ /* 0x000fea0003800000 */
[----:B------:R-:W3:Y:S02]  /*dad0*/  LDG.E.U8 R16, desc[UR50][R8.64+0x29] ;  /* 0x0000293208107981 */ /* 0x000ee4000c1e1100 */
[----:B---3--:R-:W-:-:S05]  /*dae0*/  PRMT R15, R16, 0x8880, RZ ;  /* 0x00008880100f7816 */ /* 0x008fca00000000ff */
[----:B------:R-:W-:-:S07]  /*daf0*/  IMAD R2, R15, R18, RZ ;  /* 0x000000120f027224 */ /* 0x000fce00078e02ff */
.L_x_337:
[----:B------:R-:W-:Y:S05]  /*db00*/  BSYNC B1 ;  /* 0x0000000000017941 */ /* 0x000fea0003800000 */
.L_x_336:
[----:B------:R-:W-:Y:S01]  /*db10*/  @!P3 IMAD R111, R111, R17, R2 ;  /* 0x000000116f6fb224 */ /* 0x000fe200078e0202 */
[----:B------:R-:W-:Y:S04]  /*db20*/  BSSY B1, `(.L_x_338) ;  /* 0x0000006000017945 */ /* 0x000fe80003800000 */
[----:B------:R4:W-:Y:S01]  /*db30*/  @!P3 STG.E.U8 desc[UR50][R92.64+0x29], R111 ;  /* 0x0000296f5c00b986 */ /* 0x0009e2000c101132 */
[----:B------:R-:W-:Y:S05]  /*db40*/  @P6 BRA `(.L_x_339) ;  /* 0x00000000000c6947 */ /* 0x000fea0003800000 */
[----:B------:R-:W3:Y:S02]  /*db50*/  LDG.E.U8 R16, desc[UR50][R6.64+0x30] ;  /* 0x0000303206107981 */ /* 0x000ee4000c1e1100 */
[----:B---3--:R-:W-:-:S05]  /*db60*/  PRMT R15, R16, 0x8880, RZ ;  /* 0x00008880100f7816 */ /* 0x008fca00000000ff */
[----:B------:R-:W-:-:S07]  /*db70*/  IMAD R2, R15, R18, RZ ;  /* 0x000000120f027224 */ /* 0x000fce00078e02ff */
.L_x_339:
[----:B------:R-:W-:Y:S05]  /*db80*/  BSYNC B1 ;  /* 0x0000000000017941 */ /* 0x000fea0003800000 */
.L_x_338:
        /* <DEDUP_REMOVED lines=12> */
.L_x_341:
[----:B------:R-:W-:Y:S05]  /*dc50*/  BSYNC B1 ;  /* 0x0000000000017941 */ /* 0x000fea0003800000 */
.L_x_340:
        /* <DEDUP_REMOVED lines=9> */
.L_x_343:
[----:B------:R-:W-:Y:S05]  /*dcf0*/  BSYNC B1 ;  /* 0x0000000000017941 */ /* 0x000fea0003800000 */
.L_x_342:
        /* <DEDUP_REMOVED lines=14> */
.L_x_345:
[----:B------:R-:W-:Y:S05]  /*dde0*/  BSYNC B1 ;  /* 0x0000000000017941 */ /* 0x000fea0003800000 */
.L_x_344:
[----:B------:R-:W-:Y:S01]  /*ddf0*/  @!P6 IMAD R115, R115, R17, R2 ;  /* 0x000000117373e224 */ /* 0x000fe200078e0202 */
[----:B------:R-:W-:Y:S04]  /*de00*/  BSSY B1, `(.L_x_346) ;  /* 0x0000006000017945 */ /* 0x000fe80003800000 */
[----:B------:R0:W-:Y:S01]  /*de10*/  @!P6 STG.E.U8 desc[UR50][R92.64+0x31], R115 ;  /* 0x000031735c00e986 */ /* 0x0001e2000c101132 */
[----:B------:R-:W-:Y:S05]  /*de20*/  @P5 BRA `(.L_x_347) ;  /* 0x00000000000c5947 */ /* 0x000fea0003800000 */
[----:B------:R-:W3:Y:S02]  /*de30*/  LDG.E.U8 R16, desc[UR50][R6.64+0x38] ;  /* 0x0000383206107981 */ /* 0x000ee4000c1e1100 */
[----:B---3--:R-:W-:-:S05]  /*de40*/  PRMT R15, R16, 0x8880, RZ ;  /* 0x00008880100f7816 */ /* 0x008fca00000000ff */
[----:B------:R-:W-:-:S07]  /*de50*/  IMAD R2, R15, R18, RZ ;  /* 0x000000120f027224 */ /* 0x000fce00078e02ff */
.L_x_347:
[----:B------:R-:W-:Y:S05]  /*de60*/  BSYNC B1 ;  /* 0x0000000000017941 */ /* 0x000fea0003800000 */
.L_x_346:
        /* <DEDUP_REMOVED lines=8> */
.L_x_349:
[----:B------:R-:W-:Y:S05]  /*def0*/  BSYNC B1 ;  /* 0x0000000000017941 */ /* 0x000fea0003800000 */
.L_x_348:
        /* <DEDUP_REMOVED lines=14> */
.L_x_351:
[----:B------:R-:W-:Y:S05]  /*dfe0*/  BSYNC B1 ;  /* 0x0000000000017941 */ /* 0x000fea0003800000 */
.L_x_350:
        /* <DEDUP_REMOVED lines=8> */
.L_x_353:
[----:B------:R-:W-:Y:S05]  /*e070*/  BSYNC B1 ;  /* 0x0000000000017941 */ /* 0x000fea0003800000 */
.L_x_352:
        /* <DEDUP_REMOVED lines=13> */
.L_x_355:
[----:B------:R-:W-:Y:S05]  /*e150*/  BSYNC B1 ;  /* 0x0000000000017941 */ /* 0x000fea0003800000 */
.L_x_354:
        /* <DEDUP_REMOVED lines=14> */
.L_x_357:
[----:B------:R-:W-:Y:S05]  /*e240*/  BSYNC B1 ;  /* 0x0000000000017941 */ /* 0x000fea0003800000 */
.L_x_356:
[----:B------:R-:W-:Y:S01]  /*e250*/  @!P2 IMAD R121, R121, R17, R2 ;  /* 0x000000117979a224 */ /* 0x000fe200078e0202 */
[----:B------:R-:W-:Y:S04]  /*e260*/  BSSY B1, `(.L_x_358) ;  /* 0x0000006000017945 */ /* 0x000fe80003800000 */
[----:B------:R3:W-:Y:S01]  /*e270*/  @!P2 STG.E.U8 desc[UR50][R88.64+0x41], R121 ;  /* 0x000041795800a986 */ /* 0x0007e2000c101132 */
[----:B------:R-:W-:Y:S05]  /*e280*/  @P4 BRA `(.L_x_359) ;  /* 0x00000000000c4947 */ /* 0x000fea0003800000 */
[----:B------:R-:W5:Y:S02]  /*e290*/  LDG.E.U8 R16, desc[UR50][R8.64+0x40] ;  /* 0x0000403208107981 */ /* 0x000f64000c1e1100 */
[----:B-----5:R-:W-:-:S05]  /*e2a0*/  PRMT R15, R16, 0x8880, RZ ;  /* 0x00008880100f7816 */ /* 0x020fca00000000ff */
[----:B------:R-:W-:-:S07]  /*e2b0*/  IMAD R2, R15, R18, RZ ;  /* 0x000000120f027224 */ /* 0x000fce00078e02ff */
.L_x_359:
[----:B------:R-:W-:Y:S05]  /*e2c0*/  BSYNC B1 ;  /* 0x0000000000017941 */ /* 0x000fea0003800000 */
.L_x_358:
[----:B------:R-:W-:Y:S01]  /*e2d0*/  @!P4 IMAD R15, R122, R17, R2 ;  /* 0x000000117a0fc224 */ /* 0x000fe200078e0202 */
[----:B------:R-:W-:Y:S04]  /*e2e0*/  BSSY B1, `(.L_x_360) ;  /* 0x0000006000017945 */ /* 0x000fe80003800000 */
[----:B------:R0:W-:Y:S01]  /*e2f0*/  @!P4 STG.E.U8 desc[UR50][R90.64+0x40], R15 ;  /* 0x0000400f5a00c986 */ /* 0x0001e2000c101132 */
[----:B------:R-:W-:Y:S05]  /*e300*/  @P3 BRA `(.L_x_361) ;  /* 0x00000000000c3947 */ /* 0x000fea0003800000 */
[----:B------:R-:W0:Y:S02]  /*e310*/  LDG.E.U8 R16, desc[UR50][R8.64+0x41] ;  /* 0x0000413208107981 */ /* 0x000e24000c1e1100 */
[----:B0-----:R-:W-:-:S05]  /*e320*/  PRMT R15, R16, 0x8880, RZ ;  /* 0x00008880100f7816 */ /* 0x001fca00000000ff */
[----:B------:R-:W-:-:S07]  /*e330*/  IMAD R2, R15, R18, RZ ;  /* 0x000000120f027224 */ /* 0x000fce00078e02ff */
.L_x_361:
[----:B------:R-:W-:Y:S05]  /*e340*/  BSYNC B1 ;  /* 0x0000000000017941 */ /* 0x000fea0003800000 */
.L_x_360:
[----:B------:R-:W-:Y:S01]  /*e350*/  @!P3 IMAD R123, R123, R17, R2 ;  /* 0x000000117b7bb224 */ /* 0x000fe200078e0202 */
[----:B------:R-:W-:Y:S04]  /*e360*/  BSSY B1, `(.L_x_362) ;  /* 0x0000006000017945 */ /* 0x000fe80003800000 */
[----:B------:R0:W-:Y:S01]  /*e370*/  @!P3 STG.E.U8 desc[UR50][R92.64+0x41], R123 ;  /* 0x0000417b5c00b986 */ /* 0x0001e2000c101132 */
[----:B------:R-:W-:Y:S05]  /*e380*/  @P6 BRA `(.L_x_363) ;  /* 0x00000000000c6947 */ /* 0x000fea0003800000 */
[----:B------:R-:W0:Y:S02]  /*e390*/  LDG.E.U8 R16, desc[UR50][R6.64+0x48] ;  /* 0x0000483206107981 */ /* 0x000e24000c1e1100 */
[----:B0-----:R-:W-:-:S05]  /*e3a0*/  PRMT R15, R16, 0x8880, RZ ;  /* 0x00008880100f7816 */ /* 0x001fca00000000ff */
[----:B------:R-:W-:-:S07]  /*e3b0*/  IMAD R2, R15, R18, RZ ;  /* 0x000000120f027224 */ /* 0x000fce00078e02ff */
.L_x_363:
[----:B------:R-:W-:Y:S05]  /*e3c0*/  BSYNC B1 ;  /* 0x0000000000017941 */ /* 0x000fea0003800000 */
.L_x_362:
        /* <DEDUP_REMOVED lines=12> */
.L_x_365:
[----:B------:R-:W-:Y:S05]  /*e490*/  BSYNC B1 ;  /* 0x0000000000017941 */ /* 0x000fea0003800000 */
.L_x_364:
        /* <DEDUP_REMOVED lines=9> */
.L_x_367:
[----:B------:R-:W-:Y:S05]  /*e530*/  BSYNC B1 ;  /* 0x0000000000017941 */ /* 0x000fea0003800000 */
.L_x_366:
        /* <DEDUP_REMOVED lines=14> */
.L_x_369:
[----:B------:R-:W-:Y:S05]  /*e620*/  BSYNC B1 ;  /* 0x0000000000017941 */ /* 0x000fea0003800000 */
.L_x_368:
[----:B------:R-:W-:Y:S01]  /*e630*/  @!P6 IMAD R127, R127, R17, R2 ;  /* 0x000000117f7fe224 */ /* 0x000fe200078e0202 */
[----:B------:R-:W-:Y:S04]  /*e640*/  BSSY B1, `(.L_x_370) ;  /* 0x0000006000017945 */ /* 0x000fe80003800000 */
[----:B------:R0:W-:Y:S01]  /*e650*/  @!P6 STG.E.U8 desc[UR50][R92.64+0x49], R127 ;  /* 0x0000497f5c00e986 */ /* 0x0001e2000c101132 */
[----:B------:R-:W-:Y:S05]  /*e660*/  @P5 BRA `(.L_x_371) ;  /* 0x00000000000c5947 */ /* 0x000fea0003800000 */
[----:B------:R-:W0:Y:S02]  /*e670*/  LDG.E.U8 R16, desc[UR50][R6.64+0x50] ;  /* 0x0000503206107981 */ /* 0x000e24000c1e1100 */
[----:B0-----:R-:W-:-:S05]  /*e680*/  PRMT R15, R16, 0x8880, RZ ;  /* 0x00008880100f7816 */ /* 0x001fca00000000ff */
[----:B------:R-:W-:-:S07]  /*e690*/  IMAD R2, R15, R18, RZ ;  /* 0x000000120f027224 */ /* 0x000fce00078e02ff */
.L_x_371:
[----:B------:R-:W-:Y:S05]  /*e6a0*/  BSYNC B1 ;  /* 0x0000000000017941 */ /* 0x000fea0003800000 */
.L_x_370:
        /* <DEDUP_REMOVED lines=8> */
.L_x_373:
[----:B------:R-:W-:Y:S05]  /*e730*/  BSYNC B1 ;  /* 0x0000000000017941 */ /* 0x000fea0003800000 */
.L_x_372:
        /* <DEDUP_REMOVED lines=14> */
.L_x_375:
[----:B------:R-:W-:Y:S05]  /*e820*/  BSYNC B1 ;  /* 0x0000000000017941 */ /* 0x000fea0003800000 */
.L_x_374:
        /* <DEDUP_REMOVED lines=8> */
.L_x_377:
[----:B------:R-:W-:Y:S05]  /*e8b0*/  BSYNC B1 ;  /* 0x0000000000017941 */ /* 0x000fea0003800000 */
.L_x_376:
[C---:B------:R-:W-:Y:S01]  /*e8c0*/  ISETP.LT.OR P2, PT, R0.reuse, 0x59, !P1 ;  /* 0x000000590000780c */ /* 0x040fe20004f41670 */
[----:B------:R-:W-:Y:S01]  /*e8d0*/  @!P3 IMAD R131, R131, R17, R2 ;  /* 0x000000118383b224 */ /* 0x000fe200078e0202 */
[----:B------:R-:W-:Y:S01]  /*e8e0*/  BSSY B1, `(.L_x_378) ;  /* 0x000000b000017945 */ /* 0x000fe20003800000 */
[----:B0-----:R-:W-:Y:S01]  /*e8f0*/  IMAD.U32 R91, RZ, RZ, UR45 ;  /* 0x0000002dff5b7e24 */ /* 0x001fe2000f8e00ff */
[----:B------:R-:W-:Y:S01]  /*e900*/  ISETP.LT.OR P5, PT, R0, 0x5a, !P0 ;  /* 0x0000005a0000780c */ /* 0x000fe200047a1670 */
[----:B------:R-:W-:Y:S01]  /*e910*/  IMAD.U32 R95, RZ, RZ, UR44 ;  /* 0x0000002cff5f7e24 */ /* 0x000fe2000f8e00ff */
[----:B------:R0:W-:Y:S01]  /*e920*/  @!P3 STG.E.U8 desc[UR50][R92.64+0x51], R131 ;  /* 0x000051835c00b986 */ /* 0x0001e2000c101132 */
[----:B------:R-:W-:Y:S01]  /*e930*/  IMAD.U32 R97, RZ, RZ, UR45 ;  /* 0x0000002dff617e24 */ /* 0x000fe2000f8e00ff */
[----:B------:R-:W-:-:S05]  /*e940*/  @!P4 IADD3 R90, P3, P6, R91, UR47, R4 ;  /* 0x0000002f5b5acc10 */ /* 0x000fca000fe7e004 */
[----:B------:R-:W-:Y:S08]  /*e950*/  @P2 BRA `(.L_x_379) ;  /* 0x00000000000c2947 */ /* 0x000ff00003800000 */
[----:B------:R-:W5:Y:S02]  /*e960*/  LDG.E.U8 R16, desc[UR50][R6.64+0x58] ;  /* 0x0000583206107981 */ /* 0x000f64000c1e1100 */
[----:B-----5:R-:W-:-:S05]  /*e970*/  PRMT R15, R16, 0x8880, RZ ;  /* 0x00008880100f7816 */ /* 0x020fca00000000ff */
[----:B------:R-:W-:-:S07]  /*e980*/  IMAD R2, R15, R18, RZ ;  /* 0x000000120f027224 */ /* 0x000fce00078e02ff */
.L_x_379:
[----:B------:R-:W-:Y:S05]  /*e990*/  BSYNC B1 ;  /* 0x0000000000017941 */ /* 0x000fea0003800000 */
.L_x_378:
        /* <DEDUP_REMOVED lines=14> */
.L_x_381:
[----:B------:R-:W-:Y:S05]  /*ea80*/  BSYNC B1 ;  /* 0x0000000000017941 */ /* 0x000fea0003800000 */
.L_x_380:
[----:B------:R-:W-:Y:S01]  /*ea90*/  @!P2 IMAD R133, R133, R17, R2 ;  /* 0x000000118585a224 */ /* 0x000fe200078e0202 */
[----:B------:R-:W-:Y:S04]  /*eaa0*/  BSSY B1, `(.L_x_382) ;  /* 0x0000006000017945 */ /* 0x000fe80003800000 */
[----:B------:R0:W-:Y:S01]  /*eab0*/  @!P2 STG.E.U8 desc[UR50][R88.64+0x59], R133 ;  /* 0x000059855800a986 */ /* 0x0001e2000c101132 */
[----:B------:R-:W-:Y:S05]  /*eac0*/  @P4 BRA `(.L_x_383) ;  /* 0x00000000000c4947 */ /* 0x000fea0003800000 */
[----:B------:R-:W5:Y:S02]  /*ead0*/  LDG.E.U8 R16, desc[UR50][R8.64+0x58] ;  /* 0x0000583208107981 */ /* 0x000f64000c1e1100 */
[----:B-----5:R-:W-:-:S05]  /*eae0*/  PRMT R15, R16, 0x8880, RZ ;  /* 0x00008880100f7816 */ /* 0x020fca00000000ff */
[----:B------:R-:W-:-:S07]  /*eaf0*/  IMAD R2, R15, R18, RZ ;  /* 0x000000120f027224 */ /* 0x000fce00078e02ff */
.L_x_383:
[----:B------:R-:W-:Y:S05]  /*eb00*/  BSYNC B1 ;  /* 0x0000000000017941 */ /* 0x000fea0003800000 */
.L_x_382:
[----:B------:R-:W-:Y:S01]  /*eb10*/  @!P4 IMAD R15, R134, R17, R2 ;  /* 0x00000011860fc224 */ /* 0x000fe200078e0202 */
[----:B------:R-:W-:Y:S04]  /*eb20*/  BSSY B1, `(.L_x_384) ;  /* 0x0000006000017945 */ /* 0x000fe80003800000 */
[----:B------:R0:W-:Y:S01]  /*eb30*/  @!P4 STG.E.U8 desc[UR50][R90.64+0x58], R15 ;  /* 0x0000580f5a00c986 */ /* 0x0001e2000c101132 */
[----:B------:R-:W-:Y:S05]  /*eb40*/  @P5 BRA `(.L_x_385) ;  /* 0x00000000000c5947 */ /* 0x000fea0003800000 */
[----:B------:R-:W0:Y:S02]  /*eb50*/  LDG.E.U8 R16, desc[UR50][R8.64+0x59] ;  /* 0x0000593208107981 */ /* 0x000e24000c1e1100 */
[----:B0-----:R-:W-:-:S05]  /*eb60*/  PRMT R15, R16, 0x8880, RZ ;  /* 0x00008880100f7816 */ /* 0x001fca00000000ff */
[----:B------:R-:W-:-:S07]  /*eb70*/  IMAD R2, R15, R18, RZ ;  /* 0x000000120f027224 */ /* 0x000fce00078e02ff */
.L_x_385:
[----:B------:R-:W-:Y:S05]  /*eb80*/  BSYNC B1 ;  /* 0x0000000000017941 */ /* 0x000fea0003800000 */
.L_x_384:
[----:B------:R-:W-:Y:S01]  /*eb90*/  @!P5 IMAD R135, R135, R17, R2 ;  /* 0x000000118787d224 */ /* 0x000fe200078e0202 */
[----:B------:R-:W-:Y:S04]  /*eba0*/  BSSY B1, `(.L_x_386) ;  /* 0x0000006000017945 */ /* 0x000fe80003800000 */
[----:B------:R0:W-:Y:S01]  /*ebb0*/  @!P5 STG.E.U8 desc[UR50][R92.64+0x59], R135 ;  /* 0x000059875c00d986 */ /* 0x0001e2000c101132 */
[----:B------:R-:W-:Y:S05]  /*ebc0*/  @P6 BRA `(.L_x_387) ;  /* 0x00000000000c6947 */ /* 0x000fea0003800000 */
[----:B------:R-:W0:Y:S02]  /*ebd0*/  LDG.E.U8 R16, desc[UR50][R6.64+0x60] ;  /* 0x0000603206107981 */ /* 0x000e24000c1e1100 */
[----:B0-----:R-:W-:-:S05]  /*ebe0*/  PRMT R15, R16, 0x8880, RZ ;  /* 0x00008880100f7816 */ /* 0x001fca00000000ff */
[----:B------:R-:W-:-:S07]  /*ebf0*/  IMAD R2, R15, R18, RZ ;  /* 0x000000120f027224 */ /* 0x000fce00078e02ff */
.L_x_387:
[----:B------:R-:W-:Y:S05]  /*ec00*/  BSYNC B1 ;  /* 0x0000000000017941 */ /* 0x000fea0003800000 */
.L_x_386:
        /* <DEDUP_REMOVED lines=12> */
.L_x_389:
[----:B------:R-:W-:Y:S05]  /*ecd0*/  BSYNC B1 ;  /* 0x0000000000017941 */ /* 0x000fea0003800000 */
.L_x_388:
        /* <DEDUP_REMOVED lines=9> */
.L_x_391:
[----:B------:R-:W-:Y:S05]  /*ed70*/  BSYNC B1 ;  /* 0x0000000000017941 */ /* 0x000fea0003800000 */
.L_x_390:
        /* <DEDUP_REMOVED lines=14> */
.L_x_393:
[----:B------:R-:W-:Y:S05]  /*ee60*/  BSYNC B1 ;  /* 0x0000000000017941 */ /* 0x000fea0003800000 */
.L_x_392:
[----:B------:R-:W-:Y:S01]  /*ee70*/  @!P6 IMAD R139, R139, R17, R2 ;  /* 0x000000118b8be224 */ /* 0x000fe200078e0202 */
[----:B------:R-:W-:Y:S04]  /*ee80*/  BSSY B1, `(.L_x_394) ;  /* 0x0000006000017945 */ /* 0x000fe80003800000 */
[----:B------:R0:W-:Y:S01]  /*ee90*/  @!P6 STG.E.U8 desc[UR50][R92.64+0x61], R139 ;  /* 0x0000618b5c00e986 */ /* 0x0001e2000c101132 */
[----:B------:R-:W-:Y:S05]  /*eea0*/  @P5 BRA `(.L_x_395) ;  /* 0x00000000000c5947 */ /* 0x000fea0003800000 */
[----:B------:R-:W0:Y:S02]  /*eeb0*/  LDG.E.U8 R16, desc[UR50][R6.64+0x68] ;  /* 0x0000683206107981 */ /* 0x000e24000c1e1100 */
[----:B0-----:R-:W-:-:S05]  /*eec0*/  PRMT R15, R16, 0x8880, RZ ;  /* 0x00008880100f7816 */ /* 0x001fca00000000ff */
[----:B------:R-:W-:-:S07]  /*eed0*/  IMAD R2, R15, R18, RZ ;  /* 0x000000120f027224 */ /* 0x000fce00078e02ff */
.L_x_395:
[----:B------:R-:W-:Y:S05]  /*eee0*/  BSYNC B1 ;  /* 0x0000000000017941 */ /* 0x000fea0003800000 */
.L_x_394:
        /* <DEDUP_REMOVED lines=8> */
.L_x_397:
[----:B------:R-:W-:Y:S05]  /*ef70*/  BSYNC B1 ;  /* 0x0000000000017941 */ /* 0x000fea0003800000 */
.L_x_396:
        /* <DEDUP_REMOVED lines=14> */
.L_x_399:
[----:B------:R-:W-:Y:S05]  /*f060*/  BSYNC B1 ;  /* 0x0000000000017941 */ /* 0x000fea0003800000 */
.L_x_398:
        /* <DEDUP_REMOVED lines=8> */
.L_x_401:
[----:B------:R-:W-:Y:S05]  /*f0f0*/  BSYNC B1 ;  /* 0x0000000000017941 */ /* 0x000fea0003800000 */
.L_x_400:
        /* <DEDUP_REMOVED lines=13> */
.L_x_403:
[----:B------:R-:W-:Y:S05]  /*f1d0*/  BSYNC B1 ;  /* 0x0000000000017941 */ /* 0x000fea0003800000 */
.L_x_402:
        /* <DEDUP_REMOVED lines=15> */
.L_x_405:
[----:B------:R-:W-:Y:S05]  /*f2d0*/  BSYNC B1 ;  /* 0x0000000000017941 */ /* 0x000fea0003800000 */
.L_x_404:
[----:B------:R-:W-:Y:S01]  /*f2e0*/  @!P5 IMAD R145, R145, R17, R2 ;  /* 0x000000119191d224 */ /* 0x000fe200078e0202 */
[----:B------:R-:W-:Y:S04]  /*f2f0*/  BSSY B1, `(.L_x_406) ;  /* 0x0000006000017945 */ /* 0x000fe80003800000 */
[----:B------:R0:W-:Y:S01]  /*f300*/  @!P5 STG.E.U8 desc[UR50][R88.64+0x71], R145 ;  /* 0x000071915800d986 */ /* 0x0001e2000c101132 */
[----:B------:R-:W-:Y:S05]  /*f310*/  @P3 BRA `(.L_x_407) ;  /* 0x00000000000c3947 */ /* 0x000fea0003800000 */
[----:B------:R-:W5:Y:S02]  /*f320*/  LDG.E.U8 R16, desc[UR50][R8.64+0x70] ;  /* 0x0000703208107981 */ /* 0x000f64000c1e1100 */
[----:B-----5:R-:W-:-:S05]  /*f330*/  PRMT R15, R16, 0x8880, RZ ;  /* 0x00008880100f7816 */ /* 0x020fca00000000ff */
[----:B------:R-:W-:-:S07]  /*f340*/  IMAD R2, R15, R18, RZ ;  /* 0x000000120f027224 */ /* 0x000fce00078e02ff */
.L_x_407:
[----:B------:R-:W-:Y:S05]  /*f350*/  BSYNC B1 ;  /* 0x0000000000017941 */ /* 0x000fea0003800000 */
.L_x_406:
[----:B------:R-:W-:Y:S01]  /*f360*/  @!P3 IMAD R15, R146, R17, R2 ;  /* 0x00000011920fb224 */ /* 0x000fe200078e0202 */
[----:B------:R-:W-:Y:S04]  /*f370*/  BSSY B1, `(.L_x_408) ;  /* 0x0000006000017945 */ /* 0x000fe80003800000 */
[----:B------:R0:W-:Y:S01]  /*f380*/  @!P3 STG.E.U8 desc[UR50][R90.64+0x70], R15 ;  /* 0x0000700f5a00b986 */ /* 0x0001e2000c101132 */
[----:B------:R-:W-:Y:S05]  /*f390*/  @P4 BRA `(.L_x_409) ;  /* 0x00000000000c4947 */ /* 0x000fea0003800000 */
[----:B------:R-:W0:Y:S02]  /*f3a0*/  LDG.E.U8 R16, desc[UR50][R8.64+0x71] ;  /* 0x0000713208107981 */ /* 0x000e24000c1e1100 */
[----:B0-----:R-:W-:-:S05]  /*f3b0*/  PRMT R15, R16, 0x8880, RZ ;  /* 0x00008880100f7816 */ /* 0x001fca00000000ff */
[----:B------:R-:W-:-:S07]  /*f3c0*/  IMAD R2, R15, R18, RZ ;  /* 0x000000120f027224 */ /* 0x000fce00078e02ff */
.L_x_409:
[----:B------:R-:W-:Y:S05]  /*f3d0*/  BSYNC B1 ;  /* 0x0000000000017941 */ /* 0x000fea0003800000 */
.L_x_408:
[----:B------:R-:W-:Y:S01]  /*f3e0*/  @!P4 IMAD R147, R147, R17, R2 ;  /* 0x000000119393c224 */ /* 0x000fe200078e0202 */
[----:B------:R-:W-:Y:S04]  /*f3f0*/  BSSY B1, `(.L_x_410) ;  /* 0x0000006000017945 */ /* 0x000fe80003800000 */
[----:B------:R0:W-:Y:S01]  /*f400*/  @!P4 STG.E.U8 desc[UR50][R92.64+0x71], R147 ;  /* 0x000071935c00c986 */ /* 0x0001e2000c101132 */
[----:B------:R-:W-:Y:S05]  /*f410*/  @P6 BRA `(.L_x_411) ;  /* 0x00000000000c6947 */ /* 0x000fea0003800000 */
[----:B------:R-:W0:Y:S02]  /*f420*/  LDG.E.U8 R16, desc[UR50][R6.64+0x78] ;  /* 0x0000783206107981 */ /* 0x000e24000c1e1100 */
[----:B0-----:R-:W-:-:S05]  /*f430*/  PRMT R15, R16, 0x8880, RZ ;  /* 0x00008880100f7816 */ /* 0x001fca00000000ff */
[----:B------:R-:W-:-:S07]  /*f440*/  IMAD R2, R15, R18, RZ ;  /* 0x000000120f027224 */ /* 0x000fce00078e02ff */
.L_x_411:
[----:B------:R-:W-:Y:S05]  /*f450*/  BSYNC B1 ;  /* 0x0000000000017941 */ /* 0x000fea0003800000 */
.L_x_410:
[----:B0-----:R-:W-:Y:S01]  /*f460*/  @!P6 IMAD R15, R148, R17, R2 ;  /* 0x00000011940fe224 */ /* 0x001fe200078e0202 */
[----:B------:R-:W-:Y:S04]  /*f470*/  BSSY B1, `(.L_x_412) ;  /* 0x0000006000017945 */ /* 0x000fe80003800000 */
[----:B------:R0:W-:Y:S01]  /*f480*/  @!P6 STG.E.U8 desc[UR50][R88.64+0x78], R15 ;  /* 0x0000780f5800e986 */ /* 0x0001e2000c101132 */
[----:B------:R-:W-:Y:S05]  /*f490*/  @P1 BRA `(.L_x_413) ;  /* 0x00000000000c1947 */ /* 0x000fea0003800000 */
[----:B------:R-:W0:Y:S02]  /*f4a0*/  LDG.E.U8 R16, desc[UR50][R6.64+0x79] ;  /* 0x0000793206107981 */ /* 0x000e24000c1e1100 */
[----:B0-----:R-:W-:-:S05]  /*f4b0*/  PRMT R15, R16, 0x8880, RZ ;  /* 0x00008880100f7816 */ /* 0x001fca00000000ff */
[----:B------:R-:W-:-:S07]  /*f4c0*/  IMAD R2, R15, R18, RZ ;  /* 0x000000120f027224 */ /* 0x000fce00078e02ff */
.L_x_413:
[----:B------:R-:W-:Y:S05]  /*f4d0*/  BSYNC B1 ;  /* 0x0000000000017941 */ /* 0x000fea0003800000 */
.L_x_412:
[----:B------:R-:W-:Y:S01]  /*f4e0*/  ISETP.LT.OR P3, PT, R0, 0x7a, !P0 ;  /* 0x0000007a0000780c */ /* 0x000fe20004761670 */
[----:B------:R-:W-:Y:S01]  /*f4f0*/  @!P1 IMAD R149, R149, R17, R2 ;  /* 0x0000001195959224 */ /* 0x000fe200078e0202 */
[----:B------:R-:W-:Y:S01]  /*f500*/  IADD3 R95, P5, R3, 0x180, RZ ;  /* 0x00000180035f7810 */ /* 0x000fe20007fbe0ff */
[----:B------:R-:W-:Y:S01]  /*f510*/  IMAD.U32 R93, RZ, RZ, UR45 ;  /* 0x0000002dff5d7e24 */ /* 0x000fe2000f8e00ff */
[----:B------:R-:W-:Y:S01]  /*f520*/  ISETP.GE.AND P0, PT, R14, 0x181, PT ;  /* 0x000001810e00780c */ /* 0x000fe20003f06270 */
[----:B------:R-:W-:Y:S01]  /*f530*/  IMAD.U32 R7, RZ, RZ, UR44 ;  /* 0x0000002cff077e24 */ /* 0x000fe2000f8e00ff */
[----:B------:R1:W-:Y:S01]  /*f540*/  @!P1 STG.E.U8 desc[UR50][R88.64+0x79], R149 ;  /* 0x0000799558009986 */ /* 0x0003e2000c101132 */
[----:B------:R-:W-:Y:S01]  /*f550*/  IMAD.X R3, RZ, RZ, UR7, P5 ;  /* 0x00000007ff037e24 */ /* 0x000fe2000a8e06ff */
[----:B------:R-:W-:Y:S01]  /*f560*/  @!P2 IADD3 R92, P1, P6, R93, UR47, R4 ;  /* 0x0000002f5d5cac10 */ /* 0x000fe2000fe3e004 */
[----:B0-----:R-:W-:Y:S01]  /*f570*/  IMAD.U32 R15, RZ, RZ, UR45 ;  /* 0x0000002dff0f7e24 */ /* 0x001fe2000f8e00ff */
[----:B------:R-:W-:Y:S01]  /*f580*/  BSSY B1, `(.L_x_414) ;  /* 0x000000c000017945 */ /* 0x000fe20003800000 */
[----:B------:R-:W-:Y:S01]  /*f590*/  IMAD.WIDE.U32 R90, R95, R10, R20 ;  /* 0x0000000a5f5a7225 */ /* 0x000fe200078e0014 */
[----:B------:R-:W-:-:S02]  /*f5a0*/  @!P2 IADD3.X R93, R7, UR46, R5, P1, P6 ;  /* 0x0000002e075dac10 */ /* 0x000fc40008fec405 */
[----:B------:R-:W-:Y:S01]  /*f5b0*/  ISETP.LT.OR P4, PT, R0, 0x1, !P0 ;  /* 0x000000010000780c */ /* 0x000fe20004781670 */
[----:B------:R-:W-:Y:S01]  /*f5c0*/  IMAD R94, R3, R10, RZ ;  /* 0x0000000a035e7224 */ /* 0x000fe200078e02ff */
[----:B------:R-:W-:Y:S02]  /*f5d0*/  IADD3 R6, P5, R90, R12, RZ ;  /* 0x0000000c5a067210 */ /* 0x000fe40007fbe0ff */
[----:B-1234-:R-:W-:Y:S01]  /*f5e0*/  @!P3 IADD3 R88, P1, P6, R15, UR47, R4 ;  /* 0x0000002f0f58bc10 */ /* 0x01efe2000fe3e004 */
[----:B------:R-:W-:Y:S01]  /*f5f0*/  IMAD R15, R95, R11, R94 ;  /* 0x0000000b5f0f7224 */ /* 0x000fe200078e025e */
[----:B------:R-:W-:Y:S11]  /*f600*/  @P2 BRA `(.L_x_415) ;  /* 0x00000000000c2947 */ /* 0x000ff60003800000 */
[----:B------:R-:W2:Y:S02]  /*f610*/  LDG.E.U8 R16, desc[UR50][R8.64+0x78] ;  /* 0x0000783208107981 */ /* 0x000ea4000c1e1100 */
[----:B--2---:R-:W-:-:S05]  /*f620*/  PRMT R3, R16, 0x8880, RZ ;  /* 0x0000888010037816 */ /* 0x004fca00000000ff */
[----:B------:R-:W-:-:S07]  /*f630*/  IMAD R2, R3, R18, RZ ;  /* 0x0000001203027224 */ /* 0x000fce00078e02ff */
.L_x_415:
[----:B------:R-:W-:Y:S05]  /*f640*/  BSYNC B1 ;  /* 0x0000000000017941 */ /* 0x000fea0003800000 */
.L_x_414:
[----:B------:R-:W-:Y:S01]  /*f650*/  @!P2 IMAD R3, R150, R17, R2 ;  /* 0x000000119603a224 */ /* 0x000fe200078e0202 */
[----:B------:R-:W-:Y:S01]  /*f660*/  BSSY B1, `(.L_x_416) ;  /* 0x0000008000017945 */ /* 0x000fe20003800000 */
[----:B------:R-:W-:Y:S01]  /*f670*/  IADD3.X R7, R13, R91, R15, P5, !PT ;  /* 0x0000005b0d077210 */ /* 0x000fe20002ffe40f */
[----:B------:R-:W-:Y:S02]  /*f680*/  IMAD.U32 R11, RZ, RZ, UR44 ;  /* 0x0000002cff0b7e24 */ /* 0x000fe4000f8e00ff */
[----:B------:R0:W-:Y:S01]  /*f690*/  @!P2 STG.E.U8 desc[UR50][R92.64+0x78], R3 ;  /* 0x000078035c00a986 */ /* 0x0001e2000c101132 */
[----:B------:R-:W-:Y:S05]  /*f6a0*/  @P3 BRA `(.L_x_417) ;  /* 0x00000000000c3947 */ /* 0x000fea0003800000 */
[----:B------:R-:W0:Y:S02]  /*f6b0*/  LDG.E.U8 R16, desc[UR50][R8.64+0x79] ;  /* 0x0000793208107981 */ /* 0x000e24000c1e1100 */
[----:B0-----:R-:W-:-:S05]  /*f6c0*/  PRMT R3, R16, 0x8880, RZ ;  /* 0x0000888010037816 */ /* 0x001fca00000000ff */
[----:B------:R-:W-:-:S07]  /*f6d0*/  IMAD R2, R3, R18, RZ ;  /* 0x0000001203027224 */ /* 0x000fce00078e02ff */
.L_x_417:
[----:B------:R-:W-:Y:S05]  /*f6e0*/  BSYNC B1 ;  /* 0x0000000000017941 */ /* 0x000fea0003800000 */
.L_x_416:
[----:B------:R-:W-:Y:S01]  /*f6f0*/  @!P3 IADD3.X R89, R11, UR46, R5, P1, P6 ;  /* 0x0000002e0b59bc10 */ /* 0x000fe20008fec405 */
[----:B------:R-:W-:-:S05]  /*f700*/  @!P3 IMAD R151, R151, R17, R2 ;  /* 0x000000119797b224 */ /* 0x000fca00078e0202 */
[----:B------:R1:W-:Y:S04]  /*f710*/  @!P3 STG.E.U8 desc[UR50][R88.64+0x79], R151 ;  /* 0x000079975800b986 */ /* 0x0003e8000c101132 */
[----:B------:R-:W0:Y:S01]  /*f720*/  @!P4 LDG.E.U8 R16, desc[UR50][R6.64] ;  /* 0x000000320610c981 */ /* 0x000e22000c1e1100 */
[----:B------:R-:W-:Y:S01]  /*f730*/  IMAD.U32 R23, RZ, RZ, UR13 ;  /* 0x0000000dff177e24 */ /* 0x000fe2000f8e00ff */
[----:B------:R-:W-:Y:S01]  /*f740*/  ISETP.GE.AND P1, PT, R14, 0x189, PT ;  /* 0x000001890e00780c */ /* 0x000fe20003f26270 */
[----:B------:R-:W-:Y:S01]  /*f750*/  IMAD.U32 R9, RZ, RZ, UR12 ;  /* 0x0000000cff097e24 */ /* 0x000fe2000f8e00ff */
[----:B------:R-:W-:Y:S01]  /*f760*/  BSSY B1, `(.L_x_418) ;  /* 0x0000013000017945 */ /* 0x000fe20003800000 */
[----:B------:R-:W-:Y:S01]  /*f770*/  IMAD R23, R23, 0x180, RZ ;  /* 0x0000018017177824 */ /* 0x000fe200078e02ff */
[C---:B------:R-:W-:Y:S01]  /*f780*/  ISETP.LT.OR P3, PT, R0.reuse, 0x1, !P1 ;  /* 0x000000010000780c */ /* 0x040fe20004f61670 */
[----:B------:R-:W-:Y:S01]  /*f790*/  IMAD.WIDE.U32 R4, R9, 0x180, R4 ;  /* 0x0000018009047825 */ /* 0x000fe200078e0004 */
[----:B------:R-:W-:-:S03]  /*f7a0*/  ISETP.LT.OR P2, PT, R0, 0x2, !P1 ;  /* 0x000000020000780c */ /* 0x000fc60004f41670 */
[----:B------:R-:W-:Y:S02]  /*f7b0*/  IMAD.IADD R9, R5, 0x1, R23 ;  /* 0x0000000105097824 */ /* 0x000fe400078e0217 */
[----:B------:R-:W-:Y:S02]  /*f7c0*/  @!P4 IMAD.MOV.U32 R8, RZ, RZ, R4 ;  /* 0x000000ffff08c224 */ /* 0x000fe400078e0004 */
[----:B------:R-:W-:-:S03]  /*f7d0*/  IMAD.WIDE.U32 R10, R95, R10, R216 ;  /* 0x0000000a5f0a7225 */ /* 0x000fc600078e00d8 */
[----:B------:R-:W-:Y:S01]  /*f7e0*/  IADD3 R12, P6, P5, R22, R12, R10 ;  /* 0x0000000c160c7210 */ /* 0x000fe20007dde00a */
[----:B------:R-:W-:Y:S01]  /*f7f0*/  IMAD.IADD R10, R15, 0x1, R11 ;  /* 0x000000010f0a7824 */ /* 0x000fe200078e020b */
[----:B0-----:R-:W-:-:S05]  /*f800*/  @!P4 PRMT R3, R16, 0x8880, RZ ;  /* 0x000088801003c816 */ /* 0x001fca00000000ff */
[----:B------:R-:W-:-:S04]  /*f810*/  @!P4 IMAD R2, R3, R18, RZ ;  /* 0x000000120302c224 */ /* 0x000fc800078e02ff */
[----:B------:R-:W-:-:S05]  /*f820*/  @!P4 IMAD R3, R24, R17, R2 ;  /* 0x000000111803c224 */ /* 0x000fca00078e0202 */
[----:B------:R1:W-:Y:S01]  /*f830*/  @!P4 STG.E.U8 desc[UR50][R8.64], R3 ;  /* 0x000000030800c986 */ /* 0x0003e2000c101132 */
[----:B------:R-:W-:-:S13]  /*f840*/  ISETP.LT.OR P4, PT, R0, 0x2, !P0 ;  /* 0x000000020000780c */ /* 0x000fda0004781670 */
[----:B-1----:R-:W-:Y:S05]  /*f850*/  @P4 BRA `(.L_x_419) ;  /* 0x00000000000c4947 */ /* 0x002fea0003800000 */
[----:B------:R-:W2:Y:S02]  /*f860*/  LDG.E.U8 R16, desc[UR50][R6.64+0x1] ;  /* 0x0000013206107981 */ /* 0x000ea4000c1e1100 */
[----:B--2---:R-:W-:-:S05]  /*f870*/  PRMT R3, R16, 0x8880, RZ ;  /* 0x0000888010037816 */ /* 0x004fca00000000ff */
[----:B------:R-:W-:-:S07]  /*f880*/  IMAD R2, R3, R18, RZ ;  /* 0x0000001203027224 */ /* 0x000fce00078e02ff */
.L_x_419:
[----:B------:R-:W-:Y:S05]  /*f890*/  BSYNC B1 ;  /* 0x0000000000017941 */ /* 0x000fea0003800000 */
.L_x_418:
[----:B------:R-:W-:Y:S01]  /*f8a0*/  @!P4 IMAD R25, R25, R17, R2 ;  /* 0x000000111919c224 */ /* 0x000fe200078e0202 */
[----:B------:R-:W-:Y:S01]  /*f8b0*/  IADD3.X R13, R21, R13, R10, P6, P5 ;  /* 0x0000000d150d7210 */ /* 0x000fe200037ea40a */
[----:B------:R-:W-:Y:S01]  /*f8c0*/  @!P4 IMAD.MOV.U32 R14, RZ, RZ, R4 ;  /* 0x000000ffff0ec224 */ /* 0x000fe200078e0004 */
[----:B------:R-:W-:Y:S01]  /*f8d0*/  @!P3 IADD3 R10, P5, R4, UR45, RZ ;  /* 0x0000002d040abc10 */ /* 0x000fe2000ffbe0ff */
[----:B------:R-:W-:Y:S01]  /*f8e0*/  @!P4 IMAD.MOV.U32 R15, RZ, RZ, R9 ;  /* 0x000000ffff0fc224 */ /* 0x000fe200078e0009 */
[----:B------:R-:W-:Y:S02]  /*f8f0*/  BSSY B1, `(.L_x_420) ;  /* 0x0000007000017945 */ /* 0x000fe40003800000 */
[----:B------:R-:W-:Y:S02]  /*f900*/  @!P3 IADD3.X R11, R9, UR44, RZ, P5, !PT ;  /* 0x0000002c090bbc10 */ /* 0x000fe4000affe4ff */
[----:B------:R0:W-:Y:S01]  /*f910*/  @!P4 STG.E.U8 desc[UR50][R14.64+0x1], R25 ;  /* 0x000001190e00c986 */ /* 0x0001e2000c101132 */
[----:B------:R-:W-:Y:S06]  /*f920*/  @P3 BRA `(.L_x_421) ;  /* 0x00000000000c3947 */ /* 0x000fec0003800000 */
[----:B------:R-:W2:Y:S02]  /*f930*/  LDG.E.U8 R16, desc[UR50][R12.64] ;  /* 0x000000320c107981 */ /* 0x000ea4000c1e1100 */
[----:B--2---:R-:W-:-:S05]  /*f940*/  PRMT R3, R16, 0x8880, RZ ;  /* 0x0000888010037816 */ /* 0x004fca00000000ff */
[----:B------:R-:W-:-:S07]  /*f950*/  IMAD R2, R3, R18, RZ ;  /* 0x0000001203027224 */ /* 0x000fce00078e02ff */
.L_x_421:
[----:B------:R-:W-:Y:S05]  /*f960*/  BSYNC B1 ;  /* 0x0000000000017941 */ /* 0x000fea0003800000 */
.L_x_420:
[----:B------:R-:W-:Y:S01]  /*f970*/  @!P3 IMAD R3, R26, R17, R2 ;  /* 0x000000111a03b224 */ /* 0x000fe200078e0202 */
        /* <DEDUP_REMOVED lines=9> */
[----:B------:R-:W1:Y:S02]  /*fa10*/  LDG.E.U8 R16, desc[UR50][R12.64+0x1] ;  /* 0x000001320c107981 */ /* 0x000e64000c1e1100 */
[----:B-1----:R-:W-:-:S05]  /*fa20*/  PRMT R3, R16, 0x8880, RZ ;  /* 0x0000888010037816 */ /* 0x002fca00000000ff */
[----:B------:R-:W-:-:S07]  /*fa30*/  IMAD R2, R3, R18, RZ ;  /* 0x0000001203027224 */ /* 0x000fce00078e02ff */
.L_x_423:
[----:B------:R-:W-:Y:S05]  /*fa40*/  BSYNC B1 ;  /* 0x0000000000017941 */ /* 0x000fea0003800000 */
.L_x_422:
[----:B------:R-:W-:Y:S01]  /*fa50*/  @!P2 IMAD R27, R27, R17, R2 ;  /* 0x000000111b1ba224 */ /* 0x000fe200078e0202 */
[----:B------:R-:W-:Y:S01]  /*fa60*/  BSSY B1, `(.L_x_424) ;  /* 0x0000007000017945 */ /* 0x000fe20003800000 */
[----:B-1----:R-:W-:-:S03]  /*fa70*/  IMAD.IADD R3, R23, 0x1, R5 ;  /* 0x0000000117037824 */ /* 0x002fc600078e0205 */
[----:B------:R1:W-:Y:S01]  /*fa80*/  @!P2 STG.E.U8 desc[UR50][R8.64+0x1], R27 ;  /* 0x0000011b0800a986 */ /* 0x0003e2000c101132 */
[----:B------:R-:W-:Y:S05]  /*fa90*/  @P6 BRA `(.L_x_425) ;  /* 0x00000000000c6947 */ /* 0x000fea0003800000 */
[----:B------:R-:W1:Y:S02]  /*faa0*/  LDG.E.U8 R16, desc[UR50][R6.64+0x8] ;  /* 0x0000083206107981 */ /* 0x000e64000c1e1100 */
[----:B-1----:R-:W-:-:S05]  /*fab0*/  PRMT R9, R16, 0x8880, RZ ;  /* 0x0000888010097816 */ /* 0x002fca00000000ff */
[----:B------:R-:W-:-:S07]  /*fac0*/  IMAD R2, R9, R18, RZ ;  /* 0x0000001209027224 */ /* 0x000fce00078e02ff */
.L_x_425:
[----:B------:R-:W-:Y:S05]  /*fad0*/  BSYNC B1 ;  /* 0x0000000000017941 */ /* 0x000fea0003800000 */
.L_x_424:
[----:B------:R-:W-:Y:S01]  /*fae0*/  @!P6 IMAD R11, R28, R17, R2 ;  /* 0x000000111c0be224 */ /* 0x000fe200078e0202 */
[----:B------:R-:W-:Y:S01]  /*faf0*/  BSSY B1, `(.L_x_426) ;  /* 0x0000008000017945 */ /* 0x000fe20003800000 */
[----:B-1----:R-:W-:Y:S02]  /*fb00*/  @!P6 IMAD.MOV.U32 R8, RZ, RZ, R4 ;  /* 0x000000ffff08e224 */ /* 0x002fe400078e0004 */
[----:B------:R-:W-:-:S05]  /*fb10*/  @!P6 IMAD.MOV.U32 R9, RZ, RZ, R3 ;  /* 0x000000ffff09e224 */ /* 0x000fca00078e0003 */
[----:B------:R1:W-:Y:S01]  /*fb20*/  @!P6 STG.E.U8 desc[UR50][R8.64+0x8], R11 ;  /* 0x0000080b0800e986 */ /* 0x0003e2000c101132 */
[----:B------:R-:W-:Y:S05]  /*fb30*/  @P3 BRA `(.L_x_427) ;  /* 0x00000000000c3947 */ /* 0x000fea0003800000 */
[----:B------:R-:W1:Y:S02]  /*fb40*/  LDG.E.U8 R16, desc[UR50][R6.64+0x9] ;  /* 0x0000093206107981 */ /* 0x000e64000c1e1100 */
[----:B-1----:R-:W-:-:S05]  /*fb50*/  PRMT R9, R16, 0x8880, RZ ;  /* 0x0000888010097816 */ /* 0x002fca00000000ff */
[----:B------:R-:W-:-:S07]  /*fb60*/  IMAD R2, R9, R18, RZ ;  /* 0x0000001209027224 */ /* 0x000fce00078e02ff */
.L_x_427:
[----:B------:R-:W-:Y:S05]  /*fb70*/  BSYNC B1 ;  /* 0x0000000000017941 */ /* 0x000fea0003800000 */
.L_x_426:
[----:B------:R-:W-:Y:S01]  /*fb80*/  @!P3 IMAD R29, R29, R17, R2 ;  /* 0x000000111d1db224 */ /* 0x000fe200078e0202 */
[----:B------:R-:W-:Y:S01]  /*fb90*/  BSSY B1, `(.L_x_428) ;  /* 0x000000c000017945 */ /* 0x000fe20003800000 */
[----:B------:R-:W-:Y:S01]  /*fba0*/  @!P3 IMAD.MOV.U32 R10, RZ, RZ, R4 ;  /* 0x000000ffff0ab224 */ /* 0x000fe200078e0004 */
[----:B------:R-:W-:Y:S01]  /*fbb0*/  ISETP.LT.OR P2, PT, R0, 0x11, !P1 ;  /* 0x000000110000780c */ /* 0x000fe20004f41670 */
[----:B-1----:R-:W-:Y:S01]  /*fbc0*/  @!P3 IMAD.MOV.U32 R11, RZ, RZ, R3 ;  /* 0x000000ffff0bb224 */ /* 0x002fe200078e0003 */
[----:B0-----:R-:W-:-:S04]  /*fbd0*/  @!P5 IADD3 R14, P6, R4, UR45, RZ ;  /* 0x0000002d040edc10 */ /* 0x001fc8000ffde0ff */
[----:B------:R0:W-:Y:S01]  /*fbe0*/  @!P3 STG.E.U8 desc[UR50][R10.64+0x9], R29 ;  /* 0x0000091d0a00b986 */ /* 0x0001e2000c101132 */
[----:B------:R-:W-:-:S04]  /*fbf0*/  @!P4 IADD3 R8, P3, R4, UR45, RZ ;  /* 0x0000002d0408cc10 */ /* 0x000fc8000ff7e0ff */
[----:B------:R-:W-:Y:S01]  /*fc00*/  @!P4 IADD3.X R9, R3, UR44, RZ, P3, !PT ;  /* 0x0000002c0309cc10 */ /* 0x000fe20009ffe4ff */
[----:B------:R-:W-:Y:S08]  /*fc10*/  @P4 BRA `(.L_x_429) ;  /* 0x00000000000c4947 */ /* 0x000ff00003800000 */
[----:B------:R-:W0:Y:S02]  /*fc20*/  LDG.E.U8 R16, desc[UR50][R12.64+0x8] ;  /* 0x000008320c107981 */ /* 0x000e24000c1e1100 */
[----:B0-----:R-:W-:-:S05]  /*fc30*/  PRMT R11, R16, 0x8880, RZ ;  /* 0x00008880100b7816 */ /* 0x001fca00000000ff */
[----:B------:R-:W-:-:S07]  /*fc40*/  IMAD R2, R11, R18, RZ ;  /* 0x000000120b027224 */ /* 0x000fce00078e02ff */
.L_x_429:
[----:B------:R-:W-:Y:S05]  /*fc50*/  BSYNC B1 ;  /* 0x0000000000017941 */ /* 0x000fea0003800000 */
.L_x_428:
[----:B0-----:R-:W-:Y:S01]  /*fc60*/  @!P4 IMAD R11, R30, R17, R2 ;  /* 0x000000111e0bc224 */ /* 0x001fe200078e0202 */
[----:B------:R-:W-:Y:S01]  /*fc70*/  BSSY B1, `(.L_x_430) ;  /* 0x0000007000017945 */ /* 0x000fe20003800000 */
[----:B------:R-:W-:-:S03]  /*fc80*/  @!P5 IADD3.X R15, R3, UR44, RZ, P6, !PT ;  /* 0x0000002c030fdc10 */ /* 0x000fc6000b7fe4ff */
[----:B------:R0:W-:Y:S01]  /*fc90*/  @!P4 STG.E.U8 desc[UR50][R8.64+0x8], R11 ;  /* 0x0000080b0800c986 */ /* 0x0001e2000c101132 */
[----:B------:R-:W-:Y:S05]  /*fca0*/  @P5 BRA `(.L_x_431) ;  /* 0x00000000000c5947 */ /* 0x000fea0003800000 */
[----:B------:R-:W0:Y:S02]  /*fcb0*/  LDG.E.U8 R16, desc[UR50][R12.64+0x9] ;  /* 0x000009320c107981 */ /* 0x000e24000c1e1100 */
[----:B0-----:R-:W-:-:S05]  /*fcc0*/  PRMT R9, R16, 0x8880, RZ ;  /* 0x0000888010097816 */ /* 0x001fca00000000ff */
[----:B------:R-:W-:-:S07]  /*fcd0*/  IMAD R2, R9, R18, RZ ;  /* 0x0000001209027224 */ /* 0x000fce00078e02ff */
.L_x_431:
[----:B------:R-:W-:Y:S05]  /*fce0*/  BSYNC B1 ;  /* 0x0000000000017941 */ /* 0x000fea0003800000 */
.L_x_430:
[C---:B------:R-:W-:Y:S01]  /*fcf0*/  ISETP.LT.OR P4, PT, R0.reuse, 0x11, !P0 ;  /* 0x000000110000780c */ /* 0x040fe20004781670 */
[----:B------:R-:W-:Y:S01]  /*fd00*/  @!P5 IMAD R31, R31, R17, R2 ;  /* 0x000000111f1fd224 */ /* 0x000fe200078e0202 */
[----:B------:R-:W-:Y:S01]  /*fd10*/  BSSY B1, `(.L_x_432) ;  /* 0x0000009000017945 */ /* 0x000fe20003800000 */
[----:B------:R-:W-:Y:S02]  /*fd20*/  ISETP.LT.OR P3, PT, R0, 0x12, !P1 ;  /* 0x000000120000780c */ /* 0x000fe40004f61670 */
[----:B------:R-:W-:Y:S01]  /*fd30*/  @!P2 IADD3 R10, P6, R4, UR45, RZ ;  /* 0x0000002d040aac10 */ /* 0x000fe2000ffde0ff */
[----:B------:R1:W-:Y:S01]  /*fd40*/  @!P5 STG.E.U8 desc[UR50][R14.64+0x9], R31 ;  /* 0x0000091f0e00d986 */ /* 0x0003e2000c101132 */
[----:B------:R-:W-:-:S06]  /*fd50*/  ISETP.LT.OR P5, PT, R0, 0x12, !P0 ;  /* 0x000000120000780c */ /* 0x000fcc00047a1670 */
[----:B------:R-:W-:Y:S07]  /*fd60*/  @P4 BRA `(.L_x_433) ;  /* 0x00000000000c4947 */ /* 0x000fee0003800000 */
[----:B------:R-:W0:Y:S02]  /*fd70*/  LDG.E.U8 R16, desc[UR50][R6.64+0x10] ;  /* 0x0000103206107981 */ /* 0x000e24000c1e1100 */
[----:B0-----:R-:W-:-:S05]  /*fd80*/  PRMT R9, R16, 0x8880, RZ ;  /* 0x0000888010097816 */ /* 0x001fca00000000ff */
[----:B------:R-:W-:-:S07]  /*fd90*/  IMAD R2, R9, R18, RZ ;  /* 0x0000001209027224 */ /* 0x000fce00078e02ff */
.L_x_433:
[----:B------:R-:W-:Y:S05]  /*fda0*/  BSYNC B1 ;  /* 0x0000000000017941 */ /* 0x000fea0003800000 */
.L_x_432:
[----:B-1----:R-:W-:Y:S01]  /*fdb0*/  @!P4 IMAD R15, R32, R17, R2 ;  /* 0x00000011200fc224 */ /* 0x002fe200078e0202 */
[----:B------:R-:W-:Y:S01]  /*fdc0*/  BSSY B1, `(.L_x_434) ;  /* 0x0000008000017945 */ /* 0x000fe20003800000 */
[----:B0-----:R-:W-:Y:S02]  /*fdd0*/  @!P4 IMAD.MOV.U32 R8, RZ, RZ, R4 ;  /* 0x000000ffff08c224 */ /* 0x001fe400078e0004 */
[----:B------:R-:W-:-:S05]  /*fde0*/  @!P4 IMAD.MOV.U32 R9, RZ, RZ, R3 ;  /* 0x000000ffff09c224 */ /* 0x000fca00078e0003 */
[----:B------:R0:W-:Y:S01]  /*fdf0*/  @!P4 STG.E.U8 desc[UR50][R8.64+0x10], R15 ;  /* 0x0000100f0800c986 */ /* 0x0001e2000c101132 */
[----:B------:R-:W-:Y:S05]  /*fe00*/  @P5 BRA `(.L_x_435) ;  /* 0x00000000000c5947 */ /* 0x000fea0003800000 */
[----:B------:R-:W0:Y:S02]  /*fe10*/  LDG.E.U8 R16, desc[UR50][R6.64+0x11] ;  /* 0x0000113206107981 */ /* 0x000e24000c1e1100 */
[----:B0-----:R-:W-:-:S05]  /*fe20*/  PRMT R9, R16, 0x8880, RZ ;  /* 0x0000888010097816 */ /* 0x001fca00000000ff */
[----:B------:R-:W-:-:S07]  /*fe30*/  IMAD R2, R9, R18, RZ ;  /* 0x0000001209027224 */ /* 0x000fce00078e02ff */
.L_x_435:
[----:B------:R-:W-:Y:S05]  /*fe40*/  BSYNC B1 ;  /* 0x0000000000017941 */ /* 0x000fea0003800000 */
.L_x_434:
[----:B------:R-:W-:Y:S01]  /*fe50*/  @!P5 IMAD R33, R33, R17, R2 ;  /* 0x000000112121d224 */ /* 0x000fe200078e0202 */
[----:B------:R-:W-:Y:S01]  /*fe60*/  BSSY B1, `(.L_x_436) ;  /* 0x0000009000017945 */ /* 0x000fe20003800000 */
[----:B0-----:R-:W-:Y:S01]  /*fe70*/  @!P5 IMAD.MOV.U32 R8, RZ, RZ, R4 ;  /* 0x000000ffff08d224 */ /* 0x001fe200078e0004 */
[----:B------:R-:W-:Y:S01]  /*fe80*/  @!P2 IADD3.X R11, R3, UR44, RZ, P6, !PT ;  /* 0x0000002c030bac10 */ /* 0x000fe2000b7fe4ff */
[----:B------:R-:W-:-:S05]  /*fe90*/  @!P5 IMAD.MOV.U32 R9, RZ, RZ, R3 ;  /* 0x000000ffff09d224 */ /* 0x000fca00078e0003 */
[----:B------:R0:W-:Y:S01]  /*fea0*/  @!P5 STG.E.U8 desc[UR50][R8.64+0x11], R33 ;  /* 0x000011210800d986 */ /* 0x0001e2000c101132 */
[----:B------:R-:W-:Y:S05]  /*feb0*/  @P2 BRA `(.L_x_437) ;  /* 0x00000000000c2947 */ /* 0x000fea0003800000 */
[----:B------:R-:W0:Y:S02]  /*fec0*/  LDG.E.U8 R16, desc[UR50][R12.64+0x10] ;  /* 0x000010320c107981 */ /* 0x000e24000c1e1100 */
[----:B0-----:R-:W-:-:S05]  /*fed0*/  PRMT R9, R16, 0x8880, RZ ;  /* 0x0000888010097816 */ /* 0x001fca00000000ff */
[----:B------:R-:W-:-:S07]  /*fee0*/  IMAD R2, R9, R18, RZ ;  /* 0x0000001209027224 */ /* 0x000fce00078e02ff */
.L_x_437:
[----:B------:R-:W-:Y:S05]  /*fef0*/  BSYNC B1 ;  /* 0x0000000000017941 */ /* 0x000fea0003800000 */
.L_x_436:
[----:B------:R-:W-:Y:S01]  /*ff00*/  @!P2 IMAD R15, R34, R17, R2 ;  /* 0x00000011220fa224 */ /* 0x000fe200078e0202 */
[----:B0-----:R-:W-:Y:S01]  /*ff10*/  @!P3 IADD3 R8, P5, R4, UR45, RZ ;  /* 0x0000002d0408bc10 */ /* 0x001fe2000ffbe0ff */
        /* <DEDUP_REMOVED lines=11> */
.L_x_439:
[----:B------:R-:W-:Y:S05]  /*ffd0*/  BSYNC B1 ;  /* 0x0000000000017941 */ /* 0x000fea0003800000 */
.L_x_438:
[----:B------:R-:W-:Y:S01]  /*ffe0*/  @!P3 IMAD R35, R35, R17, R2 ;  /* 0x000000112323b224 */ /* 0x000fe200078e0202 */
[----:B------:R-:W-:Y:S04]  /*fff0*/  BSSY B1, `(.L_x_440) ;  /* 0x0000006000017945 */ /* 0x000fe80003800000 */
[----:B------:R1:W-:Y:S01]  /*10000*/  @!P3 STG.E.U8 desc[UR50][R8.64+0x11], R35 ;  /* 0x000011230800b986 */ /* 0x0003e2000c101132 */
[----:B------:R-:W-:Y:S05]  /*10010*/  @P6 BRA `(.L_x_441) ;  /* 0x00000000000c6947 */ /* 0x000fea0003800000 */
[----:B------:R-:W1:Y:S02]  /*10020*/  LDG.E.U8 R16, desc[UR50][R6.64+0x18] ;  /* 0x0000183206107981 */ /* 0x000e64000c1e1100 */
[----:B-1----:R-:W-:-:S05]  /*10030*/  PRMT R9, R16, 0x8880, RZ ;  /* 0x0000888010097816 */ /* 0x002fca00000000ff */
[----:B------:R-:W-:-:S07]  /*10040*/  IMAD R2, R9, R18, RZ ;  /* 0x0000001209027224 */ /* 0x000fce00078e02ff */
.L_x_441:
[----:B------:R-:W-:Y:S05]  /*10050*/  BSYNC B1 ;  /* 0x0000000000017941 */ /* 0x000fea0003800000 */
.L_x_440:
[----:B0-----:R-:W-:Y:S01]  /*10060*/  @!P6 IMAD R11, R36, R17, R2 ;  /* 0x00000011240be224 */ /* 0x001fe200078e0202 */
[----:B------:R-:W-:Y:S01]  /*10070*/  BSSY B1, `(.L_x_442) ;  /* 0x0000008000017945 */ /* 0x000fe20003800000 */
[----:B-1----:R-:W-:Y:S02]  /*10080*/  @!P6 IMAD.MOV.U32 R8, RZ, RZ, R4 ;  /* 0x000000ffff08e224 */ /* 0x002fe400078e0004 */
[----:B------:R-:W-:-:S05]  /*10090*/  @!P6 IMAD.MOV.U32 R9, RZ, RZ, R3 ;  /* 0x000000ffff09e224 */ /* 0x000fca00078e0003 */
[----:B------:R0:W-:Y:S01]  /*100a0*/  @!P6 STG.E.U8 desc[UR50][R8.64+0x18], R11 ;  /* 0x0000180b0800e986 */ /* 0x0001e2000c101132 */
[----:B------:R-:W-:Y:S05]  /*100b0*/  @P2 BRA `(.L_x_443) ;  /* 0x00000000000c2947 */ /* 0x000fea0003800000 */
[----:B------:R-:W0:Y:S02]  /*100c0*/  LDG.E.U8 R16, desc[UR50][R6.64+0x19] ;  /* 0x0000193206107981 */ /* 0x000e24000c1e1100 */
[----:B0-----:R-:W-:-:S05]  /*100d0*/  PRMT R9, R16, 0x8880, RZ ;  /* 0x0000888010097816 */ /* 0x001fca00000000ff */
[----:B------:R-:W-:-:S07]  /*100e0*/  IMAD R2, R9, R18, RZ ;  /* 0x0000001209027224 */ /* 0x000fce00078e02ff */
.L_x_443:
[----:B------:R-:W-:Y:S05]  /*100f0*/  BSYNC B1 ;  /* 0x0000000000017941 */ /* 0x000fea0003800000 */
.L_x_442:
[----:B------:R-:W-:Y:S01]  /*10100*/  @!P2 IMAD R37, R37, R17, R2 ;  /* 0x000000112525a224 */ /* 0x000fe200078e0202 */
[----:B------:R-:W-:Y:S01]  /*10110*/  BSSY B1, `(.L_x_444) ;  /* 0x000000c000017945 */ /* 0x000fe20003800000 */
[----:B0-----:R-:W-:Y:S01]  /*10120*/  @!P2 IMAD.MOV.U32 R8, RZ, RZ, R4 ;  /* 0x000000ffff08a224 */ /* 0x001fe200078e0004 */
[----:B------:R-:W-:Y:S01]  /*10130*/  ISETP.LT.OR P3, PT, R0, 0x21, !P1 ;  /* 0x000000210000780c */ /* 0x000fe20004f61670 */
[----:B------:R-:W-:Y:S01]  /*10140*/  @!P2 IMAD.MOV.U32 R9, RZ, RZ, R3 ;  /* 0x000000ffff09a224 */ /* 0x000fe200078e0003 */
[----:B------:R-:W-:-:S04]  /*10150*/  @!P5 IADD3 R14, P6, R4, UR45, RZ ;  /* 0x0000002d040edc10 */ /* 0x000fc8000ffde0ff */
[----:B------:R0:W-:Y:S01]  /*10160*/  @!P2 STG.E.U8 desc[UR50][R8.64+0x19], R37 ;  /* 0x000019250800a986 */ /* 0x0001e2000c101132 */
[----:B------:R-:W-:-:S04]  /*10170*/  @!P4 IADD3 R10, P2, R4, UR45, RZ ;  /* 0x0000002d040acc10 */ /* 0x000fc8000ff5e0ff */
[----:B------:R-:W-:Y:S01]  /*10180*/  @!P4 IADD3.X R11, R3, UR44, RZ, P2, !PT ;  /* 0x0000002c030bcc10 */ /* 0x000fe200097fe4ff */
[----:B------:R-:W-:Y:S08]  /*10190*/  @P4 BRA `(.L_x_445) ;  /* 0x00000000000c4947 */ /* 0x000ff00003800000 */
[----:B------:R-:W0:Y:S02]  /*101a0*/  LDG.E.U8 R16, desc[UR50][R12.64+0x18] ;  /* 0x000018320c107981 */ /* 0x000e24000c1e1100 */
[----:B0-----:R-:W-:-:S05]  /*101b0*/  PRMT R9, R16, 0x8880, RZ ;  /* 0x0000888010097816 */ /* 0x001fca00000000ff */
[----:B------:R-:W-:-:S07]  /*101c0*/  IMAD R2, R9, R18, RZ ;  /* 0x0000001209027224 */ /* 0x000fce00078e02ff */
.L_x_445:
[----:B------:R-:W-:Y:S05]  /*101d0*/  BSYNC B1 ;  /* 0x0000000000017941 */ /* 0x000fea0003800000 */
.L_x_444:
        /* <DEDUP_REMOVED lines=8> */
.L_x_447:
[----:B------:R-:W-:Y:S05]  /*10260*/  BSYNC B1 ;  /* 0x0000000000017941 */ /* 0x000fea0003800000 */
.L_x_446:
[C---:B------:R-:W-:Y:S01]  /*10270*/  ISETP.LT.OR P4, PT, R0.reuse, 0x21, !P0 ;  /* 0x000000210000780c */ /* 0x040fe20004781670 */
[----:B------:R-:W-:Y:S01]  /*10280*/  @!P5 IMAD R39, R39, R17, R2 ;  /* 0x000000112727d224 */ /* 0x000fe200078e0202 */
[----:B------:R-:W-:Y:S01]  /*10290*/  BSSY B1, `(.L_x_448) ;  /* 0x0000009000017945 */ /* 0x000fe20003800000 */
[----:B------:R-:W-:Y:S02]  /*102a0*/  ISETP.LT.OR P2, PT, R0, 0x22, !P1 ;  /* 0x000000220000780c */ /* 0x000fe40004f41670 */
[----:B0-----:R-:W-:Y:S01]  /*102b0*/  @!P3 IADD3 R10, P6, R4, UR45, RZ ;  /* 0x0000002d040abc10 */ /* 0x001fe2000ffde0ff */
[----:B------:R0:W-:Y:S01]  /*102c0*/  @!P5 STG.E.U8 desc[UR50][R14.64+0x19], R39 ;  /* 0x000019270e00d986 */ /* 0x0001e2000c101132 */
[----:B------:R-:W-:-:S06]  /*102d0*/  ISETP.LT.OR P5, PT, R0, 0x22, !P0 ;  /* 0x000000220000780c */ /* 0x000fcc00047a1670 */
[----:B------:R-:W-:Y:S07]  /*102e0*/  @P4 BRA `(.L_x_449) ;  /* 0x00000000000c4947 */ /* 0x000fee0003800000 */
[----:B------:R-:W2:Y:S02]  /*102f0*/  LDG.E.U8 R16, desc[UR50][R6.64+0x20] ;  /* 0x0000203206107981 */ /* 0x000ea4000c1e1100 */
[----:B--2---:R-:W-:-:S05]  /*10300*/  PRMT R9, R16, 0x8880, RZ ;  /* 0x0000888010097816 */ /* 0x004fca00000000ff */
[----:B------:R-:W-:-:S07]  /*10310*/  IMAD R2, R9, R18, RZ ;  /* 0x0000001209027224 */ /* 0x000fce00078e02ff */
.L_x_449:
[----:B------:R-:W-:Y:S05]  /*10320*/  BSYNC B1 ;  /* 0x0000000000017941 */ /* 0x000fea0003800000 */
.L_x_448:
[----:B0-----:R-:W-:Y:S01]  /*10330*/  @!P4 IMAD R15, R40, R17, R2 ;  /* 0x00000011280fc224 */ /* 0x001fe200078e0202 */
[----:B------:R-:W-:Y:S01]  /*10340*/  BSSY B1, `(.L_x_450) ;  /* 0x0000008000017945 */ /* 0x000fe20003800000 */
[----:B------:R-:W-:Y:S02]  /*10350*/  @!P4 IMAD.MOV.U32 R8, RZ, RZ, R4 ;  /* 0x000000ffff08c224 */ /* 0x000fe400078e0004 */
[----:B------:R-:W-:-:S05]  /*10360*/  @!P4 IMAD.MOV.U32 R9, RZ, RZ, R3 ;  /* 0x000000ffff09c224 */ /* 0x000fca00078e0003 */
[----:B------:R0:W-:Y:S01]  /*10370*/  @!P4 STG.E.U8 desc[UR50][R8.64+0x20], R15 ;  /* 0x0000200f0800c986 */ /* 0x0001e2000c101132 */
[----:B------:R-:W-:Y:S05]  /*10380*/  @P5 BRA `(.L_x_451) ;  /* 0x00000000000c5947 */ /* 0x000fea0003800000 */
[----:B------:R-:W0:Y:S02]  /*10390*/  LDG.E.U8 R16, desc[UR50][R6.64+0x21] ;  /* 0x0000213206107981 */ /* 0x000e24000c1e1100 */
[----:B0-----:R-:W-:-:S05]  /*103a0*/  PRMT R9, R16, 0x8880, RZ ;  /* 0x0000888010097816 */ /* 0x001fca00000000ff */
[----:B------:R-:W-:-:S07]  /*103b0*/  IMAD R2, R9, R18, RZ ;  /* 0x0000001209027224 */ /* 0x000fce00078e02ff */
.L_x_451:
[----:B------:R-:W-:Y:S05]  /*103c0*/  BSYNC B1 ;  /* 0x0000000000017941 */ /* 0x000fea0003800000 */
.L_x_450:
        /* <DEDUP_REMOVED lines=10> */
.L_x_453:
[----:B------:R-:W-:Y:S05]  /*10470*/  BSYNC B1 ;  /* 0x0000000000017941 */ /* 0x000fea0003800000 */
.L_x_452:
        /* <DEDUP_REMOVED lines=13> */
.L_x_455:
[----:B------:R-:W-:Y:S05]  /*10550*/  BSYNC B1 ;  /* 0x0000000000017941 */ /* 0x000fea0003800000 */
.L_x_454:
[----:B------:R-:W-:Y:S01]  /*10560*/  @!P2 IMAD R43, R43, R17, R2 ;  /* 0x000000112b2ba224 */ /* 0x000fe200078e0202 */
[----:B------:R-:W-:Y:S04]  /*10570*/  BSSY B1, `(.L_x_456) ;  /* 0x0000006000017945 */ /* 0x000fe80003800000 */
[----:B------:R1:W-:Y:S01]  /*10580*/  @!P2 STG.E.U8 desc[UR50][R8.64+0x21], R43 ;  /* 0x0000212b0800a986 */ /* 0x0003e2000c101132 */
[----:B------:R-:W-:Y:S05]  /*10590*/  @P6 BRA `(.L_x_457) ;  /* 0x00000000000c6947 */ /* 0x000fea0003800000 */
[----:B------:R-:W1:Y:S02]  /*105a0*/  LDG.E.U8 R16, desc[UR50][R6.64+0x28] ;  /* 0x0000283206107981 */ /* 0x000e64000c1e1100 */
[----:B-1----:R-:W-:-:S05]  /*105b0*/  PRMT R9, R16, 0x8880, RZ ;  /* 0x0000888010097816 */ /* 0x002fca00000000ff */
[----:B------:R-:W-:-:S07]  /*105c0*/  IMAD R2, R9, R18, RZ ;  /* 0x0000001209027224 */ /* 0x000fce00078e02ff */
.L_x_457:
[----:B------:R-:W-:Y:S05]  /*105d0*/  BSYNC B1 ;  /* 0x0000000000017941 */ /* 0x000fea0003800000 */
.L_x_456:
        /* <DEDUP_REMOVED lines=9> */
.L_x_459:
[----:B------:R-:W-:Y:S05]  /*10670*/  BSYNC B1 ;  /* 0x0000000000017941 */ /* 0x000fea0003800000 */
.L_x_458:
        /* <DEDUP_REMOVED lines=13> */
.L_x_461:
[----:B------:R-:W-:Y:S05]  /*10750*/  BSYNC B1 ;  /* 0x0000000000017941 */ /* 0x000fea0003800000 */
.L_x_460:
        /* <DEDUP_REMOVED lines=8> */
.L_x_463:
[----:B------:R-:W-:Y:S05]  /*107e0*/  BSYNC B1 ;  /* 0x0000000000017941 */ /* 0x000fea0003800000 */
.L_x_462:
        /* <DEDUP_REMOVED lines=11> */
.L_x_465:
[----:B------:R-:W-:Y:S05]  /*108a0*/  BSYNC B1 ;  /* 0x0000000000017941 */ /* 0x000fea0003800000 */
.L_x_464:
        /* <DEDUP_REMOVED lines=9> */
.L_x_467:
[----:B------:R-:W-:Y:S05]  /*10940*/  BSYNC B1 ;  /* 0x0000000000017941 */ /* 0x000fea0003800000 */
.L_x_466:
        /* <DEDUP_REMOVED lines=10> */
.L_x_469:
[----:B------:R-:W-:Y:S05]  /*109f0*/  BSYNC B1 ;  /* 0x0000000000017941 */ /* 0x000fea0003800000 */
.L_x_468:
        /* <DEDUP_REMOVED lines=13> */
.L_x_471:
[----:B------:R-:W-:Y:S05]  /*10ad0*/  BSYNC B1 ;  /* 0x0000000000017941 */ /* 0x000fea0003800000 */
.L_x_470:
[----:B------:R-:W-:Y:S01]  /*10ae0*/  @!P4 IMAD R51, R51, R17, R2 ;  /* 0x000000113333c224 */ /* 0x000fe200078e0202 */
[----:B------:R-:W-:Y:S04]  /*10af0*/  BSSY B1, `(.L_x_472) ;  /* 0x0000006000017945 */ /* 0x000fe80003800000 */
[----:B------:R1:W-:Y:S01]  /*10b00*/  @!P4 STG.E.U8 desc[UR50][R8.64+0x31], R51 ;  /* 0x000031330800c986 */ /* 0x0003e2000c101132 */
[----:B------:R-:W-:Y:S05]  /*10b10*/  @P5 BRA `(.L_x_473) ;  /* 0x00000000000c5947 */ /* 0x000fea0003800000 */
[----:B------:R-:W1:Y:S02]  /*10b20*/  LDG.E.U8 R16, desc[UR50][R6.64+0x38] ;  /* 0x0000383206107981 */ /* 0x000e64000c1e1100 */
[----:B-1----:R-:W-:-:S05]  /*10b30*/  PRMT R9, R16, 0x8880, RZ ;  /* 0x0000888010097816 */ /* 0x002fca00000000ff */
[----:B------:R-:W-:-:S07]  /*10b40*/  IMAD R2, R9, R18, RZ ;  /* 0x0000001209027224 */ /* 0x000fce00078e02ff */
.L_x_473:
[----:B------:R-:W-:Y:S05]  /*10b50*/  BSYNC B1 ;  /* 0x0000000000017941 */ /* 0x000fea0003800000 */
.L_x_472:
        /* <DEDUP_REMOVED lines=9> */
.L_x_475:
[----:B------:R-:W-:Y:S05]  /*10bf0*/  BSYNC B1 ;  /* 0x0000000000017941 */ /* 0x000fea0003800000 */
.L_x_474:
        /* <DEDUP_REMOVED lines=13> */
.L_x_477:
[----:B------:R-:W-:Y:S05]  /*10cd0*/  BSYNC B1 ;  /* 0x0000000000017941 */ /* 0x000fea0003800000 */
.L_x_476:
        /* <DEDUP_REMOVED lines=8> */
.L_x_479:
[----:B------:R-:W-:Y:S05]  /*10d60*/  BSYNC B1 ;  /* 0x0000000000017941 */ /* 0x000fea0003800000 */
.L_x_478:
[C---:B------:R-:W-:Y:S01]  /*10d70*/  ISETP.LT.OR P2, PT, R0.reuse, 0x41, !P0 ;  /* 0x000000410000780c */ /* 0x040fe20004741670 */
[----:B------:R-:W-:Y:S01]  /*10d80*/  @!P6 IMAD R55, R55, R17, R2 ;  /* 0x000000113737e224 */ /* 0x000fe200078e0202 */
[----:B------:R-:W-:Y:S01]  /*10d90*/  BSSY B1, `(.L_x_480) ;  /* 0x0000009000017945 */ /* 0x000fe20003800000 */
[C---:B------:R-:W-:Y:S02]  /*10da0*/  ISETP.LT.OR P5, PT, R0.reuse, 0x42, !P0 ;  /* 0x000000420000780c */ /* 0x040fe400047a1670 */
[----:B------:R-:W-:Y:S01]  /*10db0*/  ISETP.LT.OR P3, PT, R0, 0x42, !P1 ;  /* 0x000000420000780c */ /* 0x000fe20004f61670 */
[----:B------:R1:W-:Y:S01]  /*10dc0*/  @!P6 STG.E.U8 desc[UR50][R14.64+0x39], R55 ;  /* 0x000039370e00e986 */ /* 0x0003e2000c101132 */
[----:B0-----:R-:W-:-:S06]  /*10dd0*/  @!P4 IADD3 R10, P6, R4, UR45, RZ ;  /* 0x0000002d040acc10 */ /* 0x001fcc000ffde0ff */
[----:B------:R-:W-:Y:S07]  /*10de0*/  @P2 BRA `(.L_x_481) ;  /* 0x00000000000c2947 */ /* 0x000fee0003800000 */
[----:B------:R-:W2:Y:S02]  /*10df0*/  LDG.E.U8 R16, desc[UR50][R6.64+0x40] ;  /* 0x0000403206107981 */ /* 0x000ea4000c1e1100 */
[----:B--2---:R-:W-:-:S05]  /*10e00*/  PRMT R9, R16, 0x8880, RZ ;  /* 0x0000888010097816 */ /* 0x004fca00000000ff */
[----:B------:R-:W-:-:S07]  /*10e10*/  IMAD R2, R9, R18, RZ ;  /* 0x0000001209027224 */ /* 0x000fce00078e02ff */
.L_x_481:
[----:B------:R-:W-:Y:S05]  /*10e20*/  BSYNC B1 ;  /* 0x0000000000017941 */ /* 0x000fea0003800000 */
.L_x_480:
[----:B-1----:R-:W-:Y:S01]  /*10e30*/  @!P2 IMAD R15, R56, R17, R2 ;  /* 0x00000011380fa224 */ /* 0x002fe200078e0202 */
        /* <DEDUP_REMOVED lines=8> */
.L_x_483:
[----:B------:R-:W-:Y:S05]  /*10ec0*/  BSYNC B1 ;  /* 0x0000000000017941 */ /* 0x000fea0003800000 */
.L_x_482:
        /* <DEDUP_REMOVED lines=10> */
.L_x_485:
[----:B------:R-:W-:Y:S05]  /*10f70*/  BSYNC B1 ;  /* 0x0000000000017941 */ /* 0x000fea0003800000 */
.L_x_484:
        /* <DEDUP_REMOVED lines=13> */
.L_x_487:
[----:B------:R-:W-:Y:S05]  /*11050*/  BSYNC B1 ;  /* 0x0000000000017941 */ /* 0x000fea0003800000 */
.L_x_486:
[----:B------:R-:W-:Y:S01]  /*11060*/  @!P3 IMAD R59, R59, R17, R2 ;  /* 0x000000113b3bb224 */ /* 0x000fe200078e0202 */
[----:B------:R-:W-:Y:S04]  /*11070*/  BSSY B1, `(.L_x_488) ;  /* 0x0000006000017945 */ /* 0x000fe80003800000 */
[----:B------:R1:W-:Y:S01]  /*11080*/  @!P3 STG.E.U8 desc[UR50][R8.64+0x41], R59 ;  /* 0x0000413b0800b986 */ /* 0x0003e2000c101132 */
[----:B------:R-:W-:Y:S05]  /*11090*/  @P2 BRA `(.L_x_489) ;  /* 0x00000000000c2947 */ /* 0x000fea0003800000 */
[----:B------:R-:W1:Y:S02]  /*110a0*/  LDG.E.U8 R16, desc[UR50][R6.64+0x48] ;  /* 0x0000483206107981 */ /* 0x000e64000c1e1100 */
[----:B-1----:R-:W-:-:S05]  /*110b0*/  PRMT R9, R16, 0x8880, RZ ;  /* 0x0000888010097816 */ /* 0x002fca00000000ff */
[----:B------:R-:W-:-:S07]  /*110c0*/  IMAD R2, R9, R18, RZ ;  /* 0x0000001209027224 */ /* 0x000fce00078e02ff */
.L_x_489:
[----:B------:R-:W-:Y:S05]  /*110d0*/  BSYNC B1 ;  /* 0x0000000000017941 */ /* 0x000fea0003800000 */
.L_x_488:
        /* <DEDUP_REMOVED lines=9> */
.L_x_491:
[----:B------:R-:W-:Y:S05]  /*11170*/  BSYNC B1 ;  /* 0x0000000000017941 */ /* 0x000fea0003800000 */
.L_x_490:
        /* <DEDUP_REMOVED lines=13> */
.L_x_493:
[----:B------:R-:W-:Y:S05]  /*11250*/  BSYNC B1 ;  /* 0x0000000000017941 */ /* 0x000fea0003800000 */
.L_x_492:
        /* <DEDUP_REMOVED lines=8> */
.L_x_495:
[----:B------:R-:W-:Y:S05]  /*112e0*/  BSYNC B1 ;  /* 0x0000000000017941 */ /* 0x000fea0003800000 */
.L_x_494:
        /* <DEDUP_REMOVED lines=11> */
.L_x_497:
[----:B------:R-:W-:Y:S05]  /*113a0*/  BSYNC B1 ;  /* 0x0000000000017941 */ /* 0x000fea0003800000 */
.L_x_496:
        /* <DEDUP_REMOVED lines=9> */
.L_x_499:
[----:B------:R-:W-:Y:S05]  /*11440*/  BSYNC B1 ;  /* 0x0000000000017941 */ /* 0x000fea0003800000 */
.L_x_498:
        /* <DEDUP_REMOVED lines=10> */
.L_x_501:
[----:B------:R-:W-:Y:S05]  /*114f0*/  BSYNC B1 ;  /* 0x0000000000017941 */ /* 0x000fea0003800000 */
.L_x_500:
        /* <DEDUP_REMOVED lines=13> */
.L_x_503:
[----:B------:R-:W-:Y:S05]  /*115d0*/  BSYNC B1 ;  /* 0x0000000000017941 */ /* 0x000fea0003800000 */
.L_x_502:
[----:B------:R-:W-:Y:S01]  /*115e0*/  @!P4 IMAD R67, R67, R17, R2 ;  /* 0x000000114343c224 */ /* 0x000fe200078e0202 */
[----:B------:R-:W-:Y:S04]  /*115f0*/  BSSY B1, `(.L_x_504) ;  /* 0x0000006000017945 */ /* 0x000fe80003800000 */
[----:B------:R1:W-:Y:S01]  /*11600*/  @!P4 STG.E.U8 desc[UR50][R8.64+0x51], R67 ;  /* 0x000051430800c986 */ /* 0x0003e2000c101132 */
[----:B------:R-:W-:Y:S05]  /*11610*/  @P3 BRA `(.L_x_505) ;  /* 0x00000000000c3947 */ /* 0x000fea0003800000 */
[----:B------:R-:W1:Y:S02]  /*11620*/  LDG.E.U8 R16, desc[UR50][R6.64+0x58] ;  /* 0x0000583206107981 */ /* 0x000e64000c1e1100 */
[----:B-1----:R-:W-:-:S05]  /*11630*/  PRMT R9, R16, 0x8880, RZ ;  /* 0x0000888010097816 */ /* 0x002fca00000000ff */
[----:B------:R-:W-:-:S07]  /*11640*/  IMAD R2, R9, R18, RZ ;  /* 0x0000001209027224 */ /* 0x000fce00078e02ff */
.L_x_505:
[----:B------:R-:W-:Y:S05]  /*11650*/  BSYNC B1 ;  /* 0x0000000000017941 */ /* 0x000fea0003800000 */
.L_x_504:
        /* <DEDUP_REMOVED lines=9> */
.L_x_507:
[----:B------:R-:W-:Y:S05]  /*116f0*/  BSYNC B1 ;  /* 0x0000000000017941 */ /* 0x000fea0003800000 */
.L_x_506:
        /* <DEDUP_REMOVED lines=13> */
.L_x_509:
[----:B------:R-:W-:Y:S05]  /*117d0*/  BSYNC B1 ;  /* 0x0000000000017941 */ /* 0x000fea0003800000 */
.L_x_508:
        /* <DEDUP_REMOVED lines=8> */
.L_x_511:
[----:B------:R-:W-:Y:S05]  /*11860*/  BSYNC B1 ;  /* 0x0000000000017941 */ /* 0x000fea0003800000 */
.L_x_510:
        /* <DEDUP_REMOVED lines=11> */
.L_x_513:
[----:B------:R-:W-:Y:S05]  /*11920*/  BSYNC B1 ;  /* 0x0000000000017941 */ /* 0x000fea0003800000 */
.L_x_512:
        /* <DEDUP_REMOVED lines=9> */
.L_x_515:
[----:B------:R-:W-:Y:S05]  /*119c0*/  BSYNC B1 ;  /* 0x0000000000017941 */ /* 0x000fea0003800000 */
.L_x_514:
        /* <DEDUP_REMOVED lines=10> */
.L_x_517:
[----:B------:R-:W-:Y:S05]  /*11a70*/  BSYNC B1 ;  /* 0x0000000000017941 */ /* 0x000fea0003800000 */
.L_x_516:
        /* <DEDUP_REMOVED lines=13> */
.L_x_519:
[----:B------:R-:W-:Y:S05]  /*11b50*/  BSYNC B1 ;  /* 0x0000000000017941 */ /* 0x000fea0003800000 */
.L_x_518:
[----:B------:R-:W-:Y:S01]  /*11b60*/  @!P4 IMAD R75, R75, R17, R2 ;  /* 0x000000114b4bc224 */ /* 0x000fe200078e0202 */
[----:B------:R-:W-:Y:S04]  /*11b70*/  BSSY B1, `(.L_x_520) ;  /* 0x0000006000017945 */ /* 0x000fe80003800000 */
[----:B------:R1:W-:Y:S01]  /*11b80*/  @!P4 STG.E.U8 desc[UR50][R8.64+0x61], R75 ;  /* 0x0000614b0800c986 */ /* 0x0003e2000c101132 */
[----:B------:R-:W-:Y:S05]  /*11b90*/  @P2 BRA `(.L_x_521) ;  /* 0x00000000000c2947 */ /* 0x000fea0003800000 */
[----:B------:R-:W1:Y:S02]  /*11ba0*/  LDG.E.U8 R16, desc[UR50][R6.64+0x68] ;  /* 0x0000683206107981 */ /* 0x000e64000c1e1100 */
[----:B-1----:R-:W-:-:S05]  /*11bb0*/  PRMT R9, R16, 0x8880, RZ ;  /* 0x0000888010097816 */ /* 0x002fca00000000ff */
[----:B------:R-:W-:-:S07]  /*11bc0*/  IMAD R2, R9, R18, RZ ;  /* 0x0000001209027224 */ /* 0x000fce00078e02ff */
.L_x_521:
[----:B------:R-:W-:Y:S05]  /*11bd0*/  BSYNC B1 ;  /* 0x0000000000017941 */ /* 0x000fea0003800000 */
.L_x_520:
        /* <DEDUP_REMOVED lines=9> */
.L_x_523:
[----:B------:R-:W-:Y:S05]  /*11c70*/  BSYNC B1 ;  /* 0x0000000000017941 */ /* 0x000fea0003800000 */
.L_x_522:
[----:B------:R-:W-:Y:S01]  /*11c80*/  @!P6 IMAD R77, R77, R17, R2 ;  /* 0x000000114d4de224 */ /* 0x000fe200078e0202 */
[----:B------:R-:W-:Y:S01]  /*11c90*/  @!P3 IADD3 R10, P4, R4, UR45, RZ ;  /* 0x0000002d040abc10 */ /* 0x000fe2000ff9e0ff */
[----:B0-----:R-:W-:Y:S01]  /*11ca0*/  @!P6 IMAD.MOV.U32 R8, RZ, RZ, R4 ;  /* 0x000000ffff08e224 */ /* 0x001fe200078e0004 */
[----:B------:R-:W-:Y:S01]  /*11cb0*/  BSSY B1, `(.L_x_524) ;  /* 0x000000b000017945 */ /* 0x000fe20003800000 */
[----:B------:R-:W-:Y:S01]  /*11cc0*/  @!P6 IMAD.MOV.U32 R9, RZ, RZ, R3 ;  /* 0x000000ffff09e224 */ /* 0x000fe200078e0003 */
[----:B------:R-:W-:Y:S02]  /*11cd0*/  @!P3 IADD3.X R11, R3, UR44, RZ, P4, !PT ;  /* 0x0000002c030bbc10 */ /* 0x000fe4000a7fe4ff */
[C---:B------:R-:W-:Y:S02]  /*11ce0*/  ISETP.LT.OR P2, PT, R0.reuse, 0x71, !P1 ;  /* 0x000000710000780c */ /* 0x040fe40004f41670 */
[----:B------:R0:W-:Y:S01]  /*11cf0*/  @!P6 STG.E.U8 desc[UR50][R8.64+0x69], R77 ;  /* 0x0000694d0800e986 */ /* 0x0001e2000c101132 */
[----:B------:R-:W-:-:S02]  /*11d00*/  ISETP.LT.OR P6, PT, R0, 0x71, !P0 ;  /* 0x000000710000780c */ /* 0x000fc400047c1670 */
[----:B------:R-:W-:Y:S01]  /*11d10*/  @!P5 IADD3 R14, P4, R4, UR45, RZ ;  /* 0x0000002d040edc10 */ /* 0x000fe2000ff9e0ff */
[----:B------:R-:W-:-:S12]  /*11d20*/  @P3 BRA `(.L_x_525) ;  /* 0x00000000000c3947 */ /* 0x000fd80003800000 */
[----:B------:R-:W0:Y:S02]  /*11d30*/  LDG.E.U8 R16, desc[UR50][R12.64+0x68] ;  /* 0x000068320c107981 */ /* 0x000e24000c1e1100 */
[----:B0-----:R-:W-:-:S05]  /*11d40*/  PRMT R9, R16, 0x8880, RZ ;  /* 0x0000888010097816 */ /* 0x001fca00000000ff */
[----:B------:R-:W-:-:S07]  /*11d50*/  IMAD R2, R9, R18, RZ ;  /* 0x0000001209027224 */ /* 0x000fce00078e02ff */
.L_x_525:
[----:B------:R-:W-:Y:S05]  /*11d60*/  BSYNC B1 ;  /* 0x0000000000017941 */ /* 0x000fea0003800000 */
.L_x_524:
        /* <DEDUP_REMOVED lines=8> */
.L_x_527:
[----:B------:R-:W-:Y:S05]  /*11df0*/  BSYNC B1 ;  /* 0x0000000000017941 */ /* 0x000fea0003800000 */
.L_x_526:
[----:B------:R-:W-:Y:S01]  /*11e00*/  @!P5 IMAD R79, R79, R17, R2 ;  /* 0x000000114f4fd224 */ /* 0x000fe200078e0202 */
[----:B------:R-:W-:Y:S04]  /*11e10*/  BSSY B1, `(.L_x_528) ;  /* 0x0000006000017945 */ /* 0x000fe80003800000 */
[----:B------:R1:W-:Y:S01]  /*11e20*/  @!P5 STG.E.U8 desc[UR50][R14.64+0x69], R79 ;  /* 0x0000694f0e00d986 */ /* 0x0003e2000c101132 */
[----:B------:R-:W-:Y:S05]  /*11e30*/  @P6 BRA `(.L_x_529) ;  /* 0x00000000000c6947 */ /* 0x000fea0003800000 */
[----:B------:R-:W0:Y:S02]  /*11e40*/  LDG.E.U8 R16, desc[UR50][R6.64+0x70] ;  /* 0x0000703206107981 */ /* 0x000e24000c1e1100 */
[----:B0-----:R-:W-:-:S05]  /*11e50*/  PRMT R9, R16, 0x8880, RZ ;  /* 0x0000888010097816 */ /* 0x001fca00000000ff */
[----:B------:R-:W-:-:S07]  /*11e60*/  IMAD R2, R9, R18, RZ ;  /* 0x0000001209027224 */ /* 0x000fce00078e02ff */
.L_x_529:
[----:B------:R-:W-:Y:S05]  /*11e70*/  BSYNC B1 ;  /* 0x0000000000017941 */ /* 0x000fea0003800000 */
.L_x_528:
[----:B------:R-:W-:Y:S01]  /*11e80*/  ISETP.LT.OR P5, PT, R0, 0x72, !P0 ;  /* 0x000000720000780c */ /* 0x000fe200047a1670 */
[----:B-1----:R-:W-:Y:S01]  /*11e90*/  @!P6 IMAD R15, R80, R17, R2 ;  /* 0x00000011500fe224 */ /* 0x002fe200078e0202 */
[----:B------:R-:W-:Y:S01]  /*11ea0*/  BSSY B1, `(.L_x_530) ;  /* 0x000000b000017945 */ /* 0x000fe20003800000 */
[----:B------:R-:W-:Y:S01]  /*11eb0*/  @!P6 IMAD.MOV.U32 R8, RZ, RZ, R4 ;  /* 0x000000ffff08e224 */ /* 0x000fe200078e0004 */
[C---:B------:R-:W-:Y:S01]  /*11ec0*/  ISETP.LT.OR P4, PT, R0.reuse, 0x72, !P1 ;  /* 0x000000720000780c */ /* 0x040fe20004f81670 */
[----:B0-----:R-:W-:Y:S01]  /*11ed0*/  @!P6 IMAD.MOV.U32 R9, RZ, RZ, R3 ;  /* 0x000000ffff09e224 */ /* 0x001fe200078e0003 */
[----:B------:R-:W-:-:S04]  /*11ee0*/  ISETP.LT.OR P3, PT, R0, 0x79, !P1 ;  /* 0x000000790000780c */ /* 0x000fc80004f61670 */
[----:B------:R0:W-:Y:S01]  /*11ef0*/  @!P6 STG.E.U8 desc[UR50][R8.64+0x70], R15 ;  /* 0x0000700f0800e986 */ /* 0x0001e2000c101132 */
[----:B------:R-:W-:Y:S02]  /*11f00*/  @!P2 IADD3 R10, P6, R4, UR45, RZ ;  /* 0x0000002d040aac10 */ /* 0x000fe4000ffde0ff */
[----:B------:R-:W-:Y:S11]  /*11f10*/  @P5 BRA `(.L_x_531) ;  /* 0x00000000000c5947 */ /* 0x000ff60003800000 */
[----:B------:R-:W0:Y:S02]  /*11f20*/  LDG.E.U8 R16, desc[UR50][R6.64+0x71] ;  /* 0x0000713206107981 */ /* 0x000e24000c1e1100 */
[----:B0-----:R-:W-:-:S05]  /*11f30*/  PRMT R9, R16, 0x8880, RZ ;  /* 0x0000888010097816 */ /* 0x001fca00000000ff */
[----:B------:R-:W-:-:S07]  /*11f40*/  IMAD R2, R9, R18, RZ ;  /* 0x0000001209027224 */ /* 0x000fce00078e02ff */
.L_x_531:
[----:B------:R-:W-:Y:S05]  /*11f50*/  BSYNC B1 ;  /* 0x0000000000017941 */ /* 0x000fea0003800000 */
.L_x_530:
        /* <DEDUP_REMOVED lines=10> */
.L_x_533:
[----:B------:R-:W-:Y:S05]  /*12000*/  BSYNC B1 ;  /* 0x0000000000017941 */ /* 0x000fea0003800000 */
.L_x_532:
[----:B------:R-:W-:Y:S01]  /*12010*/  @!P2 IMAD R15, R82, R17, R2 ;  /* 0x00000011520fa224 */ /* 0x000fe200078e0202 */
[----:B------:R-:W-:Y:S01]  /*12020*/  BSSY B1, `(.L_x_534) ;  /* 0x000000b000017945 */ /* 0x000fe20003800000 */
[C---:B------:R-:W-:Y:S02]  /*12030*/  ISETP.LT.OR P5, PT, R0.reuse, 0x79, !P0 ;  /* 0x000000790000780c */ /* 0x040fe400047a1670 */
[----:B------:R-:W-:Y:S01]  /*12040*/  ISETP.LT.OR P0, PT, R0, 0x7a, !P0 ;  /* 0x0000007a0000780c */ /* 0x000fe20004701670 */
[----:B------:R1:W-:Y:S01]  /*12050*/  @!P2 STG.E.U8 desc[UR50][R10.64+0x70], R15 ;  /* 0x0000700f0a00a986 */ /* 0x0003e2000c101132 */
[C---:B0-----:R-:W-:Y:S02]  /*12060*/  @!P4 IADD3 R8, P2, R4.reuse, UR45, RZ ;  /* 0x0000002d0408cc10 */ /* 0x041fe4000ff5e0ff */
[----:B------:R-:W-:Y:S02]  /*12070*/  @!P3 IADD3 R14, P6, R4, UR45, RZ ;  /* 0x0000002d040ebc10 */ /* 0x000fe4000ffde0ff */
[----:B------:R-:W-:Y:S01]  /*12080*/  @!P4 IADD3.X R9, R3, UR44, RZ, P2, !PT ;  /* 0x0000002c0309cc10 */ /* 0x000fe200097fe4ff */
[----:B------:R-:W-:Y:S10]  /*12090*/  @P4 BRA `(.L_x_535) ;  /* 0x00000000000c4947 */ /* 0x000ff40003800000 */
[----:B------:R-:W1:Y:S02]  /*120a0*/  LDG.E.U8 R16, desc[UR50][R12.64+0x71] ;  /* 0x000071320c107981 */ /* 0x000e64000c1e1100 */
[----:B-1----:R-:W-:-:S05]  /*120b0*/  PRMT R11, R16, 0x8880, RZ ;  /* 0x00008880100b7816 */ /* 0x002fca00000000ff */
[----:B------:R-:W-:-:S07]  /*120c0*/  IMAD R2, R11, R18, RZ ;  /* 0x000000120b027224 */ /* 0x000fce00078e02ff */
.L_x_535:
[----:B------:R-:W-:Y:S05]  /*120d0*/  BSYNC B1 ;  /* 0x0000000000017941 */ /* 0x000fea0003800000 */
.L_x_534:
[----:B------:R-:W-:Y:S01]  /*120e0*/  @!P4 IMAD R83, R83, R17, R2 ;  /* 0x000000115353c224 */ /* 0x000fe200078e0202 */
[----:B------:R-:W-:Y:S04]  /*120f0*/  BSSY B1, `(.L_x_536) ;  /* 0x0000006000017945 */ /* 0x000fe80003800000 */
[----:B------:R0:W-:Y:S01]  /*12100*/  @!P4 STG.E.U8 desc[UR50][R8.64+0x71], R83 ;  /* 0x000071530800c986 */ /* 0x0001e2000c101132 */
[----:B------:R-:W-:Y:S05]  /*12110*/  @P5 BRA `(.L_x_537) ;  /* 0x00000000000c5947 */ /* 0x000fea0003800000 */
[----:B------:R-:W0:Y:S02]  /*12120*/  LDG.E.U8 R16, desc[UR50][R6.64+0x78] ;  /* 0x0000783206107981 */ /* 0x000e24000c1e1100 */
[----:B0-----:R-:W-:-:S05]  /*12130*/  PRMT R9, R16, 0x8880, RZ ;  /* 0x0000888010097816 */ /* 0x001fca00000000ff */
[----:B------:R-:W-:-:S07]  /*12140*/  IMAD R2, R9, R18, RZ ;  /* 0x0000001209027224 */ /* 0x000fce00078e02ff */
.L_x_537:
[----:B------:R-:W-:Y:S05]  /*12150*/  BSYNC B1 ;  /* 0x0000000000017941 */ /* 0x000fea0003800000 */
.L_x_536:
        /* <DEDUP_REMOVED lines=9> */
.L_x_539:
[----:B------:R-:W-:Y:S05]  /*121f0*/  BSYNC B1 ;  /* 0x0000000000017941 */ /* 0x000fea0003800000 */
.L_x_538:
[----:B------:R-:W-:Y:S01]  /*12200*/  @!P0 IMAD R85, R85, R17, R2 ;  /* 0x0000001155558224 */ /* 0x000fe200078e0202 */
[----:B------:R-:W-:Y:S01]  /*12210*/  BSSY B1, `(.L_x_540) ;  /* 0x0000009000017945 */ /* 0x000fe20003800000 */
[----:B------:R-:W-:Y:S01]  /*12220*/  @!P0 IMAD.MOV.U32 R6, RZ, RZ, R4 ;  /* 0x000000ffff068224 */ /* 0x000fe200078e0004 */
[----:B------:R-:W-:Y:S01]  /*12230*/  @!P3 IADD3.X R15, R3, UR44, RZ, P6, !PT ;  /* 0x0000002c030fbc10 */ /* 0x000fe2000b7fe4ff */
[----:B------:R-:W-:-:S05]  /*12240*/  @!P0 IMAD.MOV.U32 R7, RZ, RZ, R3 ;  /* 0x000000ffff078224 */ /* 0x000fca00078e0003 */
[----:B------:R1:W-:Y:S01]  /*12250*/  @!P0 STG.E.U8 desc[UR50][R6.64+0x79], R85 ;  /* 0x0000795506008986 */ /* 0x0003e2000c101132 */
[----:B------:R-:W-:Y:S05]  /*12260*/  @P3 BRA `(.L_x_541) ;  /* 0x00000000000c3947 */ /* 0x000fea0003800000 */
[----:B------:R-:W1:Y:S02]  /*12270*/  LDG.E.U8 R16, desc[UR50][R12.64+0x78] ;  /* 0x000078320c107981 */ /* 0x000e64000c1e1100 */
[----:B-1----:R-:W-:-:S05]  /*12280*/  PRMT R7, R16, 0x8880, RZ ;  /* 0x0000888010077816 */ /* 0x002fca00000000ff */
[----:B------:R-:W-:-:S07]  /*12290*/  IMAD R2, R7, R18, RZ ;  /* 0x0000001207027224 */ /* 0x000fce00078e02ff */
.L_x_541:
[----:B------:R-:W-:Y:S05]  /*122a0*/  BSYNC B1 ;  /* 0x0000000000017941 */ /* 0x000fea0003800000 */
.L_x_540:
[----:B-1----:R-:W-:Y:S01]  /*122b0*/  @!P3 IMAD R7, R86, R17, R2 ;  /* 0x000000115607b224 */ /* 0x002fe200078e0202 */
[----:B------:R-:W-:Y:S01]  /*122c0*/  ISETP.LT.OR P1, PT, R0, 0x7a, !P1 ;  /* 0x0000007a0000780c */ /* 0x000fe20004f21670 */
[----:B------:R-:W-:Y:S03]  /*122d0*/  BSSY B1, `(.L_x_542) ;  /* 0x0000006000017945 */ /* 0x000fe60003800000 */
[----:B------:R1:W-:Y:S09]  /*122e0*/  @!P3 STG.E.U8 desc[UR50][R14.64+0x78], R7 ;  /* 0x000078070e00b986 */ /* 0x0003f2000c101132 */
[----:B------:R-:W-:Y:S05]  /*122f0*/  @P1 BRA `(.L_x_543) ;  /* 0x00000000000c1947 */ /* 0x000fea0003800000 */
[----:B------:R-:W1:Y:S02]  /*12300*/  LDG.E.U8 R16, desc[UR50][R12.64+0x79] ;  /* 0x000079320c107981 */ /* 0x000e64000c1e1100 */
[----:B-1----:R-:W-:-:S05]  /*12310*/  PRMT R7, R16, 0x8880, RZ ;  /* 0x0000888010077816 */ /* 0x002fca00000000ff */
[----:B------:R-:W-:-:S07]  /*12320*/  IMAD R2, R7, R18, RZ ;  /* 0x0000001207027224 */ /* 0x000fce00078e02ff */
.L_x_543:
[----:B------:R-:W-:Y:S05]  /*12330*/  BSYNC B1 ;  /* 0x0000000000017941 */ /* 0x000fea0003800000 */
.L_x_542:
[----:B------:R-:W-:Y:S01]  /*12340*/  IMAD R87, R87, R17, R2 ;  /* 0x0000001157577224 */ /* 0x000fe200078e0202 */
[----:B------:R-:W-:Y:S06]  /*12350*/  @P1 BRA `(.L_x_544) ;  /* 0x00000058004c1947 */ /* 0x000fec0003800000 */
[----:B------:R-:W-:-:S04]  /*12360*/  IADD3 R4, P0, R4, UR45, RZ ;  /* 0x0000002d04047c10 */ /* 0x000fc8000ff1e0ff */
[----:B------:R-:W-:-:S05]  /*12370*/  IADD3.X R5, R3, UR44, RZ, P0, !PT ;  /* 0x0000002c03057c10 */ /* 0x000fca00087fe4ff */
[----:B------:R2:W-:Y:S01]  /*12380*/  STG.E.U8 desc[UR50][R4.64+0x79], R87 ;  /* 0x0000795704007986 */ /* 0x0005e2000c101132 */
[----:B------:R-:W-:Y:S05]  /*12390*/  BRA `(.L_x_544) ;  /* 0x00000058003c7947 */ /* 0x000fea0003800000 */
.L_x_33:
[----:B------:R-:W2:Y:S01]  /*123a0*/  LDL.LU R6, [R1] ;  /* 0x0000000001067983 */ /* 0x000ea20000300800 */
[----:B------:R-:W-:-:S03]  /*123b0*/  ULDC.64 UR4, c[0x0][0x5c0] ;  /* 0x0001700000047ab9 */ /* 0x000fc60000000a00 */
[----:B------:R-:W3:Y:S04]  /*123c0*/  LDL.LU R7, [R1+0x4] ;  /* 0x0000040001077983 */ /* 0x000ee80000300800 */
[----:B------:R-:W4:Y:S04]  /*123d0*/  LDL.LU R8, [R1+0x8] ;  /* 0x0000080001087983 */ /* 0x000f280000300800 */
        /* <DEDUP_REMOVED lines=29> */
[----:B------:R0:W-:Y:S04]  /*125b0*/  STL.64 [R1+0x1a0], R52 ;  /* 0x0001a03401007387 */ /* 0x0001e80000100a00 */
[----:B0-----:R-:W4:Y:S04]  /*125c0*/  LDL.LU R52, [R1+0x20] ;  /* 0x0000200001347983 */ /* 0x001f280000300800 */
        /* <DEDUP_REMOVED lines=44> */
[----:B0-----:R-:W4:Y:S01]  /*12890*/  LDL.LU R82, [R1+0xc] ;  /* 0x00000c0001527983 */ /* 0x001f220000300800 */
[----:B------:R-:W-:-:S02]  /*128a0*/  ISETP.GE.AND P4, PT, R14, 0x1, PT ;  /* 0x000000010e00780c */ /* 0x000fc40003f86270 */
[----:B------:R-:W-:Y:S01]  /*128b0*/  IADD3 R2, P1, R4, UR4, RZ ;  /* 0x0000000404027c10 */ /* 0x000fe2000ff3e0ff */
[----:B------:R-:W4:Y:S01]  /*128c0*/  LDL.LU R83, [R1+0xd0] ;  /* 0x0000d00001537983 */ /* 0x000f220000300800 */
[----:B------:R-:W-:Y:S01]  /*128d0*/  ISETP.LT.OR P0, PT, R0, 0x1, !P4 ;  /* 0x000000010000780c */ /* 0x000fe20006701670 */
[----:B------:R-:W-:Y:S01]  /*128e0*/  IMAD.U32 R236, RZ, RZ, UR45 ;  /* 0x0000002dffec7e24 */ /* 0x000fe2000f8e00ff */
[----:B------:R-:W-:Y:S01]  /*128f0*/  IADD3.X R3, R15, UR5, RZ, P1, !PT ;  /* 0x000000050f037c10 */ /* 0x000fe20008ffe4ff */
[----:B------:R-:W-:Y:S01]  /*12900*/  STL.64 [R1+0x120], R84 ;  /* 0x0001205401007387 */ /* 0x000fe20000100a00 */
[----:B------:R-:W-:Y:S01]  /*12910*/  ISETP.GE.AND P3, PT, R14, 0x9, PT ;  /* 0x000000090e00780c */ /* 0x000fe20003f66270 */
[----:B------:R-:W-:Y:S01]  /*12920*/  IMAD.U32 R15, RZ, RZ, UR44 ;  /* 0x0000002cff0f7e24 */ /* 0x000fe2000f8e00ff */
[----:B------:R-:W-:Y:S01]  /*12930*/  LOP3.LUT R5, R5, 0xffefffff, RZ, 0xc0, !PT ;  /* 0xffefffff05057812 */ /* 0x000fe200078ec0ff */
[----:B------:R-:W-:Y:S01]  /*12940*/  STL.64 [R1+0x118], R86 ;  /* 0x0001185601007387 */ /* 0x000fe20000100a00 */
[----:B------:R-:W-:-:S02]  /*12950*/  ISETP.LT.OR P2, PT, R0, 0x9, !P3 ;  /* 0x000000090000780c */ /* 0x000fc40005f41670 */
[----:B------:R-:W-:Y:S01]  /*12960*/  LOP3.LUT R4, R4, 0xfffffffe, RZ, 0xc0, !PT ;  /* 0xfffffffe04047812 */ /* 0x000fe200078ec0ff */
[----:B------:R-:W-:Y:S02]  /*12970*/  STL.64 [R1+0x110], R18 ;  /* 0x0001101201007387 */ /* 0x000fe40000100a00 */
[----:B--2---:R-:W-:-:S05]  /*12980*/  @!P0 IMAD R6, R6, R17, RZ ;  /* 0x0000001106068224 */ /* 0x004fca00078e02ff */
[----:B------:R3:W-:Y:S01]  /*12990*/  @!P0 STG.E.U8 desc[UR50][R2.64], R6 ;  /* 0x0000000602008986 */ /* 0x0007e2000c101132 */
[----:B------:R-:W-:-:S13]  /*129a0*/  ISETP.LT.OR P0, PT, R0, 0x2, !P4 ;  /* 0x000000020000780c */ /* 0x000fda0006701670 */
[----:B---3--:R-:W-:-:S05]  /*129b0*/  @!P0 IMAD R6, R7, R17, RZ ;  /* 0x0000001107068224 */ /* 0x008fca00078e02ff */
[----:B------:R0:W-:Y:S01]  /*129c0*/  @!P0 STG.E.U8 desc[UR50][R2.64+0x1], R6 ;  /* 0x0000010602008986 */ /* 0x0001e2000c101132 */
[----:B------:R-:W-:-:S13]  /*129d0*/  ISETP.LT.OR P0, PT, R0, 0x1, !P3 ;  /* 0x000000010000780c */ /* 0x000fda0005f01670 */
[----:B0-----:R-:W-:Y:S01]  /*129e0*/  @!P0 IADD3 R6, P1, R2, UR45, RZ ;  /* 0x0000002d02068c10 */ /* 0x001fe2000ff3e0ff */
[----:B----4-:R-:W-:-:S03]  /*129f0*/  @!P0 IMAD R8, R8, R17, RZ ;  /* 0x0000001108088224 */ /* 0x010fc600078e02ff */
[----:B------:R-:W-:-:S05]  /*12a00*/  @!P0 IADD3.X R7, R3, UR44, RZ, P1, !PT ;  /* 0x0000002c03078c10 */ /* 0x000fca0008ffe4ff */
[----:B------:R0:W-:Y:S01]  /*12a10*/  @!P0 STG.E.U8 desc[UR50][R6.64], R8 ;  /* 0x0000000806008986 */ /* 0x0001e2000c101132 */
[----:B------:R-:W-:-:S13]  /*12a20*/  ISETP.LT.OR P0, PT, R0, 0x2, !P3 ;  /* 0x000000020000780c */ /* 0x000fda0005f01670 */
[----:B0-----:R-:W-:-:S04]  /*12a30*/  @!P0 IADD3 R6, P1, R2, UR45, RZ ;  /* 0x0000002d02068c10 */ /* 0x001fc8000ff3e0ff */
[----:B------:R-:W-:Y:S02]  /*12a40*/  @!P0 IADD3.X R7, R3, UR44, RZ, P1, !PT ;  /* 0x0000002c03078c10 */ /* 0x000fe40008ffe4ff */
[----:B------:R-:W-:Y:S01]  /*12a50*/  ISETP.LT.OR P1, PT, R0, 0xa, !P4 ;  /* 0x0000000a0000780c */ /* 0x000fe20006721670 */
[----:B------:R-:W-:-:S05]  /*12a60*/  @!P0 IMAD R8, R82, R17, RZ ;  /* 0x0000001152088224 */ /* 0x000fca00078e02ff */
[----:B------:R0:W-:Y:S01]  /*12a70*/  @!P0 STG.E.U8 desc[UR50][R6.64+0x1], R8 ;  /* 0x0000010806008986 */ /* 0x0001e2000c101132 */
[----:B------:R-:W-:-:S06]  /*12a80*/  ISETP.LT.OR P0, PT, R0, 0x9, !P4 ;  /* 0x000000090000780c */ /* 0x000fcc0006701670 */
[----:B0-----:R-:W-:-:S07]  /*12a90*/  @!P1 IMAD R6, R12, R17, RZ ;  /* 0x000000110c069224 */ /* 0x001fce00078e02ff */
[-C--:B------:R-:W-:Y:S02]  /*12aa0*/  @!P0 IMAD R7, R13, R17.reuse, RZ ;  /* 0x000000110d078224 */ /* 0x080fe400078e02ff */
[----:B------:R-:W-:Y:S01]  /*12ab0*/  @!P2 IMAD R8, R11, R17, RZ ;  /* 0x000000110b08a224 */ /* 0x000fe200078e02ff */
[----:B------:R0:W-:Y:S01]  /*12ac0*/  @!P1 STG.E.U8 desc[UR50][R2.64+0x9], R6 ;  /* 0x0000090602009986 */ /* 0x0001e2000c101132 */
[----:B------:R-:W-:-:S03]  /*12ad0*/  IMAD.U32 R12, RZ, RZ, UR45 ;  /* 0x0000002dff0c7e24 */ /* 0x000fc6000f8e00ff */
[----:B------:R1:W-:Y:S01]  /*12ae0*/  @!P0 STG.E.U8 desc[UR50][R2.64+0x8], R7 ;  /* 0x0000080702008986 */ /* 0x0003e2000c101132 */
[----:B------:R-:W-:Y:S02]  /*12af0*/  ISETP.LT.OR P0, PT, R0, 0xa, !P3 ;  /* 0x0000000a0000780c */ /* 0x000fe40005f01670 */
[----:B0-----:R-:W-:-:S04]  /*12b00*/  @!P2 IADD3 R6, P1, R2, UR45, RZ ;  /* 0x0000002d0206ac10 */ /* 0x001fc8000ff3e0ff */
[----:B-1----:R-:W-:-:S05]  /*12b10*/  @!P2 IADD3.X R7, R3, UR44, RZ, P1, !PT ;  /* 0x0000002c0307ac10 */ /* 0x002fca0008ffe4ff */
[----:B------:R0:W-:Y:S02]  /*12b20*/  @!P2 STG.E.U8 desc[UR50][R6.64+0x8], R8 ;  /* 0x000008080600a986 */ /* 0x0001e4000c101132 */
[----:B0-----:R-:W-:Y:S01]  /*12b30*/  @!P0 IADD3 R6, P1, R2, UR45, RZ ;  /* 0x0000002d02068c10 */ /* 0x001fe2000ff3e0ff */
[----:B------:R-:W-:Y:S02]  /*12b40*/  @!P0 IMAD R8, R10, R17, RZ ;  /* 0x000000110a088224 */ /* 0x000fe400078e02ff */
[----:B------:R-:W-:Y:S01]  /*12b50*/  IMAD.U32 R10, RZ, RZ, UR45 ;  /* 0x0000002dff0a7e24 */ /* 0x000fe2000f8e00ff */
[----:B------:R-:W-:-:S05]  /*12b60*/  @!P0 IADD3.X R7, R3, UR44, RZ, P1, !PT ;  /* 0x0000002c03078c10 */ /* 0x000fca0008ffe4ff */
[----:B------:R0:W-:Y:S01]  /*12b70*/  @!P0 STG.E.U8 desc[UR50][R6.64+0x9], R8 ;  /* 0x0000090806008986 */ /* 0x0001e2000c101132 */
[----:B------:R-:W-:-:S04]  /*12b80*/  ISETP.GE.AND P0, PT, R14, 0x89, PT ;  /* 0x000000890e00780c */ /* 0x000fc80003f06270 */
[C---:B------:R-:W-:Y:S02]  /*12b90*/  ISETP.LT.OR P2, PT, R0.reuse, 0x9, !P0 ;  /* 0x000000090000780c */ /* 0x040fe40004741670 */
[----:B------:R-:W-:Y:S01]  /*12ba0*/  ISETP.LT.OR P1, PT, R0, 0xa, !P0 ;  /* 0x0000000a0000780c */ /* 0x000fe20004721670 */
[----:B0-----:R-:W-:-:S10]  /*12bb0*/  IMAD.U32 R6, RZ, RZ, UR44 ;  /* 0x0000002cff067e24 */ /* 0x001fd4000f8e00ff */
[--C-:B------:R-:W-:Y:S02]  /*12bc0*/  @!P2 IADD3 R10, P5, P6, R10, UR43, R2.reuse ;  /* 0x0000002b0a0aac10 */ /* 0x100fe4000febe002 */
[----:B------:R-:W-:Y:S01]  /*12bd0*/  @P2 LOP3.LUT R5, R5, 0x100000, RZ, 0xfc, !PT ;  /* 0x0010000005052812 */ /* 0x000fe200078efcff */
[----:B------:R-:W-:Y:S01]  /*12be0*/  @!P1 IMAD R159, R159, R17, RZ ;  /* 0x000000119f9f9224 */ /* 0x000fe200078e02ff */
[--C-:B------:R-:W-:Y:S02]  /*12bf0*/  @!P2 IADD3.X R11, R6, UR42, R3.reuse, P5, P6 ;  /* 0x0000002a060bac10 */ /* 0x100fe4000afec403 */
[----:B------:R-:W-:Y:S02]  /*12c00*/  @!P1 IADD3 R12, P5, P6, R12, UR43, R2 ;  /* 0x0000002b0c0c9c10 */ /* 0x000fe4000febe002 */
[----:B------:R-:W-:Y:S02]  /*12c10*/  ISETP.LT.OR P2, PT, R0, 0x11, !P0 ;  /* 0x000000110000780c */ /* 0x000fe40004741670 */
[----:B------:R-:W-:-:S02]  /*12c20*/  @!P1 IADD3.X R13, R6, UR42, R3, P5, P6 ;  /* 0x0000002a060d9c10 */ /* 0x000fc4000afec403 */
[C---:B------:R-:W-:Y:S02]  /*12c30*/  ISETP.LT.OR P5, PT, R0.reuse, 0x11, !P4 ;  /* 0x000000110000780c */ /* 0x040fe400067a1670 */
[----:B------:R-:W-:Y:S02]  /*12c40*/  ISETP.LT.OR P6, PT, R0, 0x12, !P4 ;  /* 0x000000120000780c */ /* 0x000fe400067c1670 */
[----:B------:R-:W-:-:S05]  /*12c50*/  LOP3.LUT R5, R5, 0xfffffdff, RZ, 0xc0, !PT ;  /* 0xfffffdff05057812 */ /* 0x000fca00078ec0ff */
[----:B------:R-:W-:-:S04]  /*12c60*/  @P2 LOP3.LUT R4, R4, 0x1, RZ, 0xfc, !PT ;  /* 0x0000000104042812 */ /* 0x000fc800078efcff */
[----:B------:R-:W-:Y:S01]  /*12c70*/  @!P5 IMAD R6, R52, R17, RZ ;  /* 0x000000113406d224 */ /* 0x000fe200078e02ff */
[----:B------:R-:W-:-:S04]  /*12c80*/  LOP3.LUT R4, R4, 0xfffffffd, RZ, 0xc0, !PT ;  /* 0xfffffffd04047812 */ /* 0x000fc800078ec0ff */
[----:B------:R0:W-:Y:S01]  /*12c90*/  @!P5 STG.E.U8 desc[UR50][R2.64+0x10], R6 ;  /* 0x000010060200d986 */ /* 0x0001e2000c101132 */
[----:B------:R-:W-:Y:S01]  /*12ca0*/  ISETP.LT.OR P5, PT, R0, 0x11, !P3 ;  /* 0x000000110000780c */ /* 0x000fe20005fa1670 */
[----:B0-----:R-:W-:-:S12]  /*12cb0*/  @!P6 IMAD R6, R21, R17, RZ ;  /* 0x000000111506e224 */ /* 0x001fd800078e02ff */
[----:B------:R-:W-:Y:S02]  /*12cc0*/  @!P5 IMAD R8, R20, R17, RZ ;  /* 0x000000111408d224 */ /* 0x000fe400078e02ff */
[----:B------:R-:W-:Y:S01]  /*12cd0*/  IMAD.U32 R20, RZ, RZ, UR45 ;  /* 0x0000002dff147e24 */ /* 0x000fe2000f8e00ff */
[----:B------:R0:W-:Y:S02]  /*12ce0*/  @!P6 STG.E.U8 desc[UR50][R2.64+0x11], R6 ;  /* 0x000011060200e986 */ /* 0x0001e4000c101132 */
[----:B0-----:R-:W-:-:S04]  /*12cf0*/  @!P5 IADD3 R6, P6, R2, UR45, RZ ;  /* 0x0000002d0206dc10 */ /* 0x001fc8000ffde0ff */
[----:B------:R-:W-:-:S05]  /*12d00*/  @!P5 IADD3.X R7, R3, UR44, RZ, P6, !PT ;  /* 0x0000002c0307dc10 */ /* 0x000fca000b7fe4ff */
[----:B------:R0:W-:Y:S01]  /*12d10*/  @!P5 STG.E.U8 desc[UR50][R6.64+0x10], R8 ;  /* 0x000010080600d986 */ /* 0x0001e2000c101132 */
[----:B------:R-:W-:Y:S01]  /*12d20*/  @!P2 IADD3 R20, P5, P6, R20, UR43, R2 ;  /* 0x0000002b1414ac10 */ /* 0x000fe2000febe002 */
[----:B0-----:R-:W-:-:S05]  /*12d30*/  IMAD.U32 R6, RZ, RZ, UR44 ;  /* 0x0000002cff067e24 */ /* 0x001fca000f8e00ff */
[----:B------:R-:W-:Y:S02]  /*12d40*/  @!P2 IADD3.X R21, R6, UR42, R3, P5, P6 ;  /* 0x0000002a0615ac10 */ /* 0x000fe4000afec403 */
[C---:B------:R-:W-:Y:S02]  /*12d50*/  ISETP.LT.OR P5, PT, R0.reuse, 0x12, !P3 ;  /* 0x000000120000780c */ /* 0x040fe40005fa1670 */
[----:B------:R-:W-:-:S11]  /*12d60*/  ISETP.LT.OR P2, PT, R0, 0x12, !P0 ;  /* 0x000000120000780c */ /* 0x000fd60004741670 */
[----:B------:R-:W-:Y:S01]  /*12d70*/  @!P5 IADD3 R6, P6, R2, UR45, RZ ;  /* 0x0000002d0206dc10 */ /* 0x000fe2000ffde0ff */
[----:B------:R-:W-:Y:S01]  /*12d80*/  @!P5 IMAD R8, R53, R17, RZ ;  /* 0x000000113508d224 */ /* 0x000fe200078e02ff */
[----:B------:R-:W-:Y:S02]  /*12d90*/  @P2 LOP3.LUT R4, R4, 0x2, RZ, 0xfc, !PT ;  /* 0x0000000204042812 */ /* 0x000fe400078efcff */
[----:B------:R-:W-:Y:S02]  /*12da0*/  @!P5 IADD3.X R7, R3, UR44, RZ, P6, !PT ;  /* 0x0000002c0307dc10 */ /* 0x000fe4000b7fe4ff */
[----:B------:R-:W-:-:S03]  /*12db0*/  LOP3.LUT R4, R4, 0xfffffffb, RZ, 0xc0, !PT ;  /* 0xfffffffb04047812 */ /* 0x000fc600078ec0ff */
[----:B------:R0:W-:Y:S02]  /*12dc0*/  @!P5 STG.E.U8 desc[UR50][R6.64+0x11], R8 ;  /* 0x000011080600d986 */ /* 0x0001e4000c101132 */
[----:B0-----:R-:W-:Y:S02]  /*12dd0*/  IMAD.U32 R6, RZ, RZ, UR45 ;  /* 0x0000002dff067e24 */ /* 0x001fe4000f8e00ff */
[----:B------:R-:W-:-:S03]  /*12de0*/  IMAD.U32 R7, RZ, RZ, UR44 ;  /* 0x0000002cff077e24 */ /* 0x000fc6000f8e00ff */
[----:B------:R-:W-:-:S04]  /*12df0*/  @!P2 IADD3 R52, P5, P6, R6, UR43, R2 ;  /* 0x0000002b0634ac10 */ /* 0x000fc8000febe002 */
[----:B------:R-:W-:Y:S02]  /*12e00*/  @!P2 IADD3.X R53, R7, UR42, R3, P5, P6 ;  /* 0x0000002a0735ac10 */ /* 0x000fe4000afec403 */
[C---:B------:R-:W-:Y:S02]  /*12e10*/  ISETP.LT.OR P5, PT, R0.reuse, 0x19, !P4 ;  /* 0x000000190000780c */ /* 0x040fe400067a1670 */
[----:B------:R-:W-:-:S11]  /*12e20*/  ISETP.LT.OR P2, PT, R0, 0x19, !P0 ;  /* 0x000000190000780c */ /* 0x000fd60004741670 */
[----:B------:R-:W-:Y:S02]  /*12e30*/  @!P5 IMAD R6, R56, R17, RZ ;  /* 0x000000113806d224 */ /* 0x000fe400078e02ff */
[----:B------:R-:W-:-:S03]  /*12e40*/  @P2 LOP3.LUT R4, R4, 0x4, RZ, 0xfc, !PT ;  /* 0x0000000404042812 */ /* 0x000fc600078efcff */
[----:B------:R0:W-:Y:S01]  /*12e50*/  @!P5 STG.E.U8 desc[UR50][R2.64+0x18], R6 ;  /* 0x000018060200d986 */ /* 0x0001e2000c101132 */
[----:B------:R-:W-:Y:S02]  /*12e60*/  ISETP.LT.OR P5, PT, R0, 0x1a, !P4 ;  /* 0x0000001a0000780c */ /* 0x000fe400067a1670 */
[----:B------:R-:W-:-:S11]  /*12e70*/  LOP3.LUT R4, R4, 0xffffffdf, RZ, 0xc0, !PT ;  /* 0xffffffdf04047812 */ /* 0x000fd600078ec0ff */
[----:B0-----:R-:W-:-:S05]  /*12e80*/  @!P5 IMAD R6, R54, R17, RZ ;  /* 0x000000113606d224 */ /* 0x001fca00078e02ff */
[----:B------:R0:W-:Y:S01]  /*12e90*/  @!P5 STG.E.U8 desc[UR50][R2.64+0x19], R6 ;  /* 0x000019060200d986 */ /* 0x0001e2000c101132 */
[----:B------:R-:W-:-:S13]  /*12ea0*/  ISETP.LT.OR P5, PT, R0, 0x19, !P3 ;  /* 0x000000190000780c */ /* 0x000fda0005fa1670 */
[----:B0-----:R-:W-:Y:S01]  /*12eb0*/  @!P5 IADD3 R6, P6, R2, UR45, RZ ;  /* 0x0000002d0206dc10 */ /* 0x001fe2000ffde0ff */
[----:B------:R-:W-:-:S03]  /*12ec0*/  @!P5 IMAD R8, R55, R17, RZ ;  /* 0x000000113708d224 */ /* 0x000fc600078e02ff */
[----:B------:R-:W-:-:S05]  /*12ed0*/  @!P5 IADD3.X R7, R3, UR44, RZ, P6, !PT ;  /* 0x0000002c0307dc10 */ /* 0x000fca000b7fe4ff */
[----:B------:R0:W-:Y:S02]  /*12ee0*/  @!P5 STG.E.U8 desc[UR50][R6.64+0x18], R8 ;  /* 0x000018080600d986 */ /* 0x0001e4000c101132 */
[----:B0-----:R-:W-:Y:S02]  /*12ef0*/  IMAD.U32 R6, RZ, RZ, UR45 ;  /* 0x0000002dff067e24 */ /* 0x001fe4000f8e00ff */
[----:B------:R-:W-:-:S03]  /*12f00*/  IMAD.U32 R7, RZ, RZ, UR44 ;  /* 0x0000002cff077e24 */ /* 0x000fc6000f8e00ff */
[----:B------:R-:W-:-:S04]  /*12f10*/  @!P2 IADD3 R54, P5, P6, R6, UR43, R2 ;  /* 0x0000002b0636ac10 */ /* 0x000fc8000febe002 */
        /* <DEDUP_REMOVED lines=54> */
[----:B------:R-:W-:Y:S02]  /*13280*/  @!P5 IMAD R8, R216, R17, RZ ;  /* 0x00000011d808d224 */ /* 0x000fe400078e02ff */
[----:B------:R-:W-:Y:S01]  /*13290*/  IMAD.U32 R216, RZ, RZ, UR45 ;  /* 0x0000002dffd87e24 */ /* 0x000fe2000f8e00ff */
        /* <DEDUP_REMOVED lines=9> */
[----:B------:R-:W-:Y:S01]  /*13330*/  @P2 LOP3.LUT R4, R4, 0x200, RZ, 0xfc, !PT ;  /* 0x0000020004042812 */ /* 0x000fe200078efcff */
[----:B------:R-:W-:Y:S01]  /*13340*/  IMAD.U32 R218, RZ, RZ, UR45 ;  /* 0x0000002dffda7e24 */ /* 0x000fe2000f8e00ff */
[----:B------:R-:W-:Y:S02]  /*13350*/  @!P5 IADD3.X R7, R3, UR44, RZ, P6, !PT ;  /* 0x0000002c0307dc10 */ /* 0x000fe4000b7fe4ff */
[----:B------:R-:W-:-:S03]  /*13360*/  LOP3.LUT R4, R4, 0x7fffffff, RZ, 0xc0, !PT ;  /* 0x7fffffff04047812 */ /* 0x000fc600078ec0ff */
[----:B------:R0:W-:Y:S01]  /*13370*/  @!P5 STG.E.U8 desc[UR50][R6.64+0x29], R8 ;  /* 0x000029080600d986 */ /* 0x0001e2000c101132 */
[----:B------:R-:W-:Y:S01]  /*13380*/  @!P2 IADD3 R218, P5, P6, R218, UR43, R2 ;  /* 0x0000002bdadaac10 */ /* 0x000fe2000febe002 */
[----:B0-----:R-:W-:-:S05]  /*13390*/  IMAD.U32 R6, RZ, RZ, UR44 ;  /* 0x0000002cff067e24 */ /* 0x001fca000f8e00ff */
        /* <DEDUP_REMOVED lines=216> */
[----:B------:R-:W-:-:S13]  /*14120*/  ISETP.LT.OR P5, PT, R0, 0x6a, !P4 ;  /* 0x0000006a0000780c */ /* 0x000fda00067a1670 */
[----:B0-----:R-:W-:-:S05]  /*14130*/  @!P5 IMAD R6, R235, R17, RZ ;  /* 0x00000011eb06d224 */ /* 0x001fca00078e02ff */
[----:B------:R0:W-:Y:S01]  /*14140*/  @!P5 STG.E.U8 desc[UR50][R2.64+0x69], R6 ;  /* 0x000069060200d986 */ /* 0x0001e2000c101132 */
[----:B------:R-:W-:-:S13]  /*14150*/  ISETP.LT.OR P5, PT, R0, 0x69, !P3 ;  /* 0x000000690000780c */ /* 0x000fda0005fa1670 */
[----:B0-----:R-:W-:Y:S01]  /*14160*/  @!P5 IADD3 R6, P6, R2, UR45, RZ ;  /* 0x0000002d0206dc10 */ /* 0x001fe2000ffde0ff */
[----:B------:R-:W-:Y:S02]  /*14170*/  @!P5 IMAD R8, R234, R17, RZ ;  /* 0x00000011ea08d224 */ /* 0x000fe400078e02ff */
[----:B------:R-:W-:Y:S01]  /*14180*/  IMAD.U32 R234, RZ, RZ, UR45 ;  /* 0x0000002dffea7e24 */ /* 0x000fe2000f8e00ff */
        /* <DEDUP_REMOVED lines=21> */
[----:B------:R-:W-:Y:S01]  /*142e0*/  @P2 LOP3.LUT R4, R4, 0x40000000, RZ, 0xfc, !PT ;  /* 0x4000000004042812 */ /* 0x000fe200078efcff */
[----:B------:R-:W-:Y:S02]  /*142f0*/  IMAD.U32 R232, RZ, RZ, UR45 ;  /* 0x0000002dffe87e24 */ /* 0x000fe4000f8e00ff */
        /* <DEDUP_REMOVED lines=28> */
[C---:B------:R-:W-:Y:S02]  /*144c0*/  ISETP.LT.OR P4, PT, R0.reuse, 0x7a, !P4 ;  /* 0x0000007a0000780c */ /* 0x040fe40006781670 */
[----:B------:R-:W-:Y:S02]  /*144d0*/  ISETP.LT.OR P6, PT, R0, 0x79, !P0 ;  /* 0x000000790000780c */ /* 0x000fe400047c1670 */
[C---:B------:R-:W-:Y:S02]  /*144e0*/  LOP3.LUT P2, RZ, R5.reuse, 0x100000, RZ, 0xc0, !PT ;  /* 0x0010000005ff7812 */ /* 0x040fe4000784c0ff */
[----:B------:R-:W-:-:S05]  /*144f0*/  LOP3.LUT R5, R5, 0xfffdffff, RZ, 0xc0, !PT ;  /* 0xfffdffff05057812 */ /* 0x000fca00078ec0ff */
[-C--:B------:R-:W-:Y:S02]  /*14500*/  @!P5 IMAD R6, R228, R17.reuse, RZ ;  /* 0x00000011e406d224 */ /* 0x080fe400078e02ff */
[----:B------:R-:W-:Y:S02]  /*14510*/  IMAD.U32 R228, RZ, RZ, UR45 ;  /* 0x0000002dffe47e24 */ /* 0x000fe4000f8e00ff */
[----:B------:R-:W-:Y:S01]  /*14520*/  @P6 LOP3.LUT R4, R4, 0x8, RZ, 0xfc, !PT ;  /* 0x0000000804046812 */ /* 0x000fe200078efcff */
[----:B------:R0:W-:Y:S01]  /*14530*/  @!P5 STG.E.U8 desc[UR50][R2.64+0x78], R6 ;  /* 0x000078060200d986 */ /* 0x0001e2000c101132 */
[-C--:B------:R-:W-:Y:S02]  /*14540*/  @!P2 IMAD R158, R158, R17.reuse, RZ ;  /* 0x000000119e9ea224 */ /* 0x080fe400078e02ff */
[----:B------:R-:W-:Y:S01]  /*14550*/  LOP3.LUT R4, R4, 0xdfffffff, RZ, 0xc0, !PT ;  /* 0xdfffffff04047812 */ /* 0x000fe200078ec0ff */
[----:B0-----:R-:W-:-:S05]  /*14560*/  @!P4 IMAD R6, R23, R17, RZ ;  /* 0x000000111706c224 */ /* 0x001fca00078e02ff */
[----:B------:R0:W-:Y:S01]  /*14570*/  @!P4 STG.E.U8 desc[UR50][R2.64+0x79], R6 ;  /* 0x000079060200c986 */ /* 0x0001e2000c101132 */
[C---:B------:R-:W-:Y:S02]  /*14580*/  ISETP.LT.OR P4, PT, R0.reuse, 0x79, !P3 ;  /* 0x000000790000780c */ /* 0x040fe40005f81670 */
[----:B------:R-:W-:-:S11]  /*14590*/  ISETP.LT.OR P3, PT, R0, 0x7a, !P3 ;  /* 0x0000007a0000780c */ /* 0x000fd60005f61670 */
[----:B0-----:R-:W-:Y:S01]  /*145a0*/  @!P4 IADD3 R6, P5, R2, UR45, RZ ;  /* 0x0000002d0206cc10 */ /* 0x001fe2000ffbe0ff */
[----:B------:R-:W-:Y:S02]  /*145b0*/  @!P4 IMAD R8, R22, R17, RZ ;  /* 0x000000111608c224 */ /* 0x000fe400078e02ff */
[----:B------:R-:W-:Y:S01]  /*145c0*/  IMAD.U32 R22, RZ, RZ, UR45 ;  /* 0x0000002dff167e24 */ /* 0x000fe2000f8e00ff */
[----:B------:R-:W-:Y:S02]  /*145d0*/  @!P4 IADD3.X R7, R3, UR44, RZ, P5, !PT ;  /* 0x0000002c0307cc10 */ /* 0x000fe4000affe4ff */
[----:B------:R-:W-:-:S03]  /*145e0*/  ISETP.GE.AND P5, PT, R14, 0x81, PT ;  /* 0x000000810e00780c */ /* 0x000fc60003fa6270 */
[----:B------:R0:W-:Y:S02]  /*145f0*/  @!P4 STG.E.U8 desc[UR50][R6.64+0x78], R8 ;  /* 0x000078080600c986 */ /* 0x0001e4000c101132 */
[----:B0-----:R-:W-:Y:S01]  /*14600*/  @!P3 IADD3 R6, P4, R2, UR45, RZ ;  /* 0x0000002d0206bc10 */ /* 0x001fe2000ff9e0ff */
[----:B------:R-:W-:-:S03]  /*14610*/  @!P3 IMAD R8, R9, R17, RZ ;  /* 0x000000110908b224 */ /* 0x000fc600078e02ff */
[----:B------:R-:W-:-:S05]  /*14620*/  @!P3 IADD3.X R7, R3, UR44, RZ, P4, !PT ;  /* 0x0000002c0307bc10 */ /* 0x000fca000a7fe4ff */
[----:B------:R0:W-:Y:S02]  /*14630*/  @!P3 STG.E.U8 desc[UR50][R6.64+0x79], R8 ;  /* 0x000079080600b986 */ /* 0x0001e4000c101132 */
[----:B0-----:R-:W-:-:S04]  /*14640*/  IADD3 R6, P3, R2, UR43, RZ ;  /* 0x0000002b02067c10 */ /* 0x001fc8000ff7e0ff */
[----:B------:R-:W-:Y:S02]  /*14650*/  IADD3.X R7, R3, UR42, RZ, P3, !PT ;  /* 0x0000002a03077c10 */ /* 0x000fe40009ffe4ff */
[----:B------:R-:W-:-:S13]  /*14660*/  ISETP.LT.OR P3, PT, R0, 0x1, !P5 ;  /* 0x000000010000780c */ /* 0x000fda0006f61670 */
[----:B------:R-:W-:-:S05]  /*14670*/  @!P3 IMAD R152, R152, R17, RZ ;  /* 0x000000119898b224 */ /* 0x000fca00078e02ff */
[----:B------:R-:W-:Y:S01]  /*14680*/  @!P3 STG.E.U8 desc[UR50][R6.64], R152 ;  /* 0x000000980600b986 */ /* 0x000fe2000c101132 */
[----:B------:R-:W-:-:S13]  /*14690*/  ISETP.LT.OR P3, PT, R0, 0x2, !P5 ;  /* 0x000000020000780c */ /* 0x000fda0006f61670 */
[----:B------:R-:W-:-:S05]  /*146a0*/  @!P3 IMAD R153, R153, R17, RZ ;  /* 0x000000119999b224 */ /* 0x000fca00078e02ff */
[----:B------:R-:W-:Y:S01]  /*146b0*/  @!P3 STG.E.U8 desc[UR50][R6.64+0x1], R153 ;  /* 0x000001990600b986 */ /* 0x000fe2000c101132 */
[----:B------:R-:W-:-:S13]  /*146c0*/  ISETP.LT.OR P3, PT, R0, 0x1, !P0 ;  /* 0x000000010000780c */ /* 0x000fda0004761670 */
[----:B------:R-:W-:Y:S01]  /*146d0*/  @!P3 IADD3 R8, P4, R6, UR45, RZ ;  /* 0x0000002d0608bc10 */ /* 0x000fe2000ff9e0ff */
[----:B------:R-:W-:-:S03]  /*146e0*/  @!P3 IMAD R154, R154, R17, RZ ;  /* 0x000000119a9ab224 */ /* 0x000fc600078e02ff */
[----:B------:R-:W-:-:S05]  /*146f0*/  @!P3 IADD3.X R9, R7, UR44, RZ, P4, !PT ;  /* 0x0000002c0709bc10 */ /* 0x000fca000a7fe4ff */
[----:B------:R0:W-:Y:S01]  /*14700*/  @!P3 STG.E.U8 desc[UR50][R8.64], R154 ;  /* 0x0000009a0800b986 */ /* 0x0001e2000c101132 */
[----:B------:R-:W-:Y:S01]  /*14710*/  @!P6 IADD3 R236, P3, P4, R236, UR43, R2 ;  /* 0x0000002bececec10 */ /* 0x000fe2000fc7e002 */
[----:B0-----:R-:W-:-:S05]  /*14720*/  IMAD.U32 R8, RZ, RZ, UR44 ;  /* 0x0000002cff087e24 */ /* 0x001fca000f8e00ff */
[----:B------:R-:W-:Y:S02]  /*14730*/  @!P6 IADD3.X R237, R8, UR42, R3, P3, P4 ;  /* 0x0000002a08edec10 */ /* 0x000fe40009fe8403 */
[C---:B------:R-:W-:Y:S02]  /*14740*/  ISETP.LT.OR P4, PT, R0.reuse, 0x7a, !P0 ;  /* 0x0000007a0000780c */ /* 0x040fe40004781670 */
[----:B------:R-:W-:-:S11]  /*14750*/  ISETP.LT.OR P0, PT, R0, 0x2, !P0 ;  /* 0x000000020000780c */ /* 0x000fd60004701670 */
[----:B------:R-:W-:Y:S02]  /*14760*/  @!P4 IADD3 R234, P3, P6, R234, UR43, R2 ;  /* 0x0000002beaeacc10 */ /* 0x000fe4000fe7e002 */
[----:B------:R-:W-:Y:S01]  /*14770*/  @!P0 IMAD R155, R155, R17, RZ ;  /* 0x000000119b9b8224 */ /* 0x000fe200078e02ff */
[----:B------:R-:W-:Y:S02]  /*14780*/  @P4 LOP3.LUT R5, R5, 0x20000, RZ, 0xfc, !PT ;  /* 0x0002000005054812 */ /* 0x000fe400078efcff */
[----:B------:R-:W-:Y:S02]  /*14790*/  @!P4 IADD3.X R235, R8, UR42, R3, P3, P6 ;  /* 0x0000002a08ebcc10 */ /* 0x000fe40009fec403 */
[----:B------:R-:W-:-:S04]  /*147a0*/  @!P0 IADD3 R8, P3, R6, UR45, RZ ;  /* 0x0000002d06088c10 */ /* 0x000fc8000ff7e0ff */
[----:B------:R-:W-:-:S05]  /*147b0*/  @!P0 IADD3.X R9, R7, UR44, RZ, P3, !PT ;  /* 0x0000002c07098c10 */ /* 0x000fca0009ffe4ff */
[----:B------:R0:W-:Y:S01]  /*147c0*/  @!P0 STG.E.U8 desc[UR50][R8.64+0x1], R155 ;  /* 0x0000019b08008986 */ /* 0x0001e2000c101132 */
[----:B------:R-:W-:-:S04]  /*147d0*/  ISETP.GE.AND P0, PT, R14, 0x109, PT ;  /* 0x000001090e00780c */ /* 0x000fc80003f06270 */
[----:B------:R-:W-:Y:S01]  /*147e0*/  ISETP.LT.OR P4, PT, R0, 0x9, !P0 ;  /* 0x000000090000780c */ /* 0x000fe20004781670 */
[----:B0-----:R-:W-:Y:S02]  /*147f0*/  IMAD.U32 R8, RZ, RZ, UR44 ;  /* 0x0000002cff087e24 */ /* 0x001fe4000f8e00ff */
[----:B------:R-:W-:-:S10]  /*14800*/  IMAD.U32 R9, RZ, RZ, UR44 ;  /* 0x0000002cff097e24 */ /* 0x000fd4000f8e00ff */
[----:B------:R-:W-:Y:S02]  /*14810*/  @!P4 IADD3 R232, P3, P6, R232, UR47, R2 ;  /* 0x0000002fe8e8cc10 */ /* 0x000fe4000fe7e002 */
[----:B------:R-:W-:Y:S02]  /*14820*/  @P4 LOP3.LUT R4, R4, 0x20000000, RZ, 0xfc, !PT ;  /* 0x2000000004044812 */ /* 0x000fe400078efcff */
[----:B------:R-:W-:Y:S02]  /*14830*/  @!P4 IADD3.X R233, R8, UR46, R3, P3, P6 ;  /* 0x0000002e08e9cc10 */ /* 0x000fe40009fec403 */
[C---:B------:R-:W-:Y:S02]  /*14840*/  ISETP.LT.OR P3, PT, R0.reuse, 0x9, !P5 ;  /* 0x000000090000780c */ /* 0x040fe40006f61670 */
[----:B------:R-:W-:Y:S02]  /*14850*/  ISETP.LT.OR P4, PT, R0, 0xa, !P0 ;  /* 0x0000000a0000780c */ /* 0x000fe40004781670 */
[----:B------:R-:W-:-:S09]  /*14860*/  LOP3.LUT R4, R4, 0xf7ffffff, RZ, 0xc0, !PT ;  /* 0xf7ffffff04047812 */ /* 0x000fd200078ec0ff */
[----:B------:R-:W-:Y:S02]  /*14870*/  @!P3 IMAD R156, R156, R17, RZ ;  /* 0x000000119c9cb224 */ /* 0x000fe400078e02ff */
[----:B------:R-:W-:-:S03]  /*14880*/  @P4 LOP3.LUT R4, R4, 0x8000000, RZ, 0xfc, !PT ;  /* 0x0800000004044812 */ /* 0x000fc600078efcff */
[----:B------:R-:W-:Y:S01]  /*14890*/  @!P3 STG.E.U8 desc[UR50][R6.64+0x8], R156 ;  /* 0x0000089c0600b986 */ /* 0x000fe2000c101132 */
[----:B------:R-:W-:Y:S02]  /*148a0*/  @!P4 IADD3 R230, P3, P6, R230, UR47, R2 ;  /* 0x0000002fe6e6cc10 */ /* 0x000fe4000fe7e002 */
[----:B------:R-:W-:Y:S02]  /*148b0*/  LOP3.LUT R4, R4, 0xfbffffff, RZ, 0xc0, !PT ;  /* 0xfbffffff04047812 */ /* 0x000fe400078ec0ff */
[----:B------:R-:W-:Y:S02]  /*148c0*/  @!P4 IADD3.X R231, R8, UR46, R3, P3, P6 ;  /* 0x0000002e08e7cc10 */ /* 0x000fe40009fec403 */
[C---:B------:R-:W-:Y:S02]  /*148d0*/  ISETP.LT.OR P3, PT, R0.reuse, 0xa, !P5 ;  /* 0x0000000a0000780c */ /* 0x040fe40006f61670 */
[C---:B------:R-:W-:Y:S02]  /*148e0*/  ISETP.LT.OR P4, PT, R0.reuse, 0x11, !P0 ;  /* 0x000000110000780c */ /* 0x040fe40004781670 */
[----:B------:R-:W-:-:S09]  /*148f0*/  ISETP.LT.OR P6, PT, R0, 0x19, !P0 ;  /* 0x000000190000780c */ /* 0x000fd200047c1670 */
[----:B------:R-:W-:Y:S02]  /*14900*/  @!P3 IMAD R157, R157, R17, RZ ;  /* 0x000000119d9db224 */ /* 0x000fe400078e02ff */
[----:B------:R-:W-:-:S03]  /*14910*/  @P4 LOP3.LUT R4, R4, 0x4000000, RZ, 0xfc, !PT ;  /* 0x0400000004044812 */ /* 0x000fc600078efcff */
[----:B------:R-:W-:Y:S01]  /*14920*/  @!P3 STG.E.U8 desc[UR50][R6.64+0x9], R157 ;  /* 0x0000099d0600b986 */ /* 0x000fe2000c101132 */
[----:B------:R-:W-:-:S03]  /*14930*/  LOP3.LUT R4, R4, 0xfdffffff, RZ, 0xc0, !PT ;  /* 0xfdffffff04047812 */ /* 0x000fc600078ec0ff */
[----:B------:R0:W-:Y:S01]  /*14940*/  @!P2 STG.E.U8 desc[UR50][R10.64+0x8], R158 ;  /* 0x0000089e0a00a986 */ /* 0x0001e2000c101132 */
[----:B------:R-:W-:-:S03]  /*14950*/  @!P4 IADD3 R228, P2, P3, R228, UR47, R2 ;  /* 0x0000002fe4e4cc10 */ /* 0x000fc6000fb5e002 */
[----:B------:R1:W-:Y:S01]  /*14960*/  @!P1 STG.E.U8 desc[UR50][R12.64+0x9], R159 ;  /* 0x0000099f0c009986 */ /* 0x0003e2000c101132 */
[----:B------:R-:W-:Y:S01]  /*14970*/  @!P4 IADD3.X R229, R8, UR46, R3, P2, P3 ;  /* 0x0000002e08e5cc10 */ /* 0x000fe200097e6403 */
[----:B------:R-:W-:Y:S01]  /*14980*/  IMAD.U32 R8, RZ, RZ, UR45 ;  /* 0x0000002dff087e24 */ /* 0x000fe2000f8e00ff */
[----:B------:R-:W-:Y:S01]  /*14990*/  ISETP.LT.OR P4, PT, R0, 0x12, !P0 ;  /* 0x000000120000780c */ /* 0x000fe20004781670 */
[----:B0-----:R-:W-:Y:S02]  /*149a0*/  IMAD.U32 R10, RZ, RZ, UR44 ;  /* 0x0000002cff0a7e24 */ /* 0x001fe4000f8e00ff */
[----:B------:R-:W-:Y:S02]  /*149b0*/  IMAD.U32 R11, RZ, RZ, UR44 ;  /* 0x0000002cff0b7e24 */ /* 0x000fe4000f8e00ff */
[----:B-1----:R-:W-:-:S08]  /*149c0*/  IMAD.U32 R12, RZ, RZ, UR45 ;  /* 0x0000002dff0c7e24 */ /* 0x002fd0000f8e00ff */
[--C-:B------:R-:W-:Y:S02]  /*149d0*/  @!P4 IADD3 R8, P2, P3, R8, UR47, R2.reuse ;  /* 0x0000002f0808cc10 */ /* 0x100fe4000fb5e002 */
[----:B------:R-:W-:Y:S02]  /*149e0*/  @P4 LOP3.LUT R4, R4, 0x2000000, RZ, 0xfc, !PT ;  /* 0x0200000004044812 */ /* 0x000fe400078efcff */
[--C-:B------:R-:W-:Y:S02]  /*149f0*/  @!P4 IADD3.X R9, R9, UR46, R3.reuse, P2, P3 ;  /* 0x0000002e0909cc10 */ /* 0x100fe400097e6403 */
[----:B------:R-:W-:Y:S02]  /*14a00*/  @!P6 IADD3 R12, P1, P2, R12, UR47, R2 ;  /* 0x0000002f0c0cec10 */ /* 0x000fe4000fa3e002 */
[----:B------:R-:W-:Y:S02]  /*14a10*/  LOP3.LUT P3, RZ, R4, 0x1, RZ, 0xc0, !PT ;  /* 0x0000000104ff7812 */ /* 0x000fe4000786c0ff */
[----:B------:R-:W-:Y:S01]  /*14a20*/  @!P6 IADD3.X R13, R10, UR46, R3, P1, P2 ;  /* 0x0000002e0a0dec10 */ /* 0x000fe20008fe4403 */
[----:B------:R-:W-:Y:S01]  /*14a30*/  IMAD.U32 R10, RZ, RZ, UR45 ;  /* 0x0000002dff0a7e24 */ /* 0x000fe2000f8e00ff */
[----:B------:R-:W-:-:S02]  /*14a40*/  LOP3.LUT P4, RZ, R4, 0x2, RZ, 0xc0, !PT ;  /* 0x0000000204ff7812 */ /* 0x000fc4000788c0ff */
[----:B------:R-:W-:Y:S02]  /*14a50*/  ISETP.LT.OR P1, PT, R0, 0x11, !P5 ;  /* 0x000000110000780c */ /* 0x000fe40006f21670 */
[----:B------:R-:W-:-:S04]  /*14a60*/  LOP3.LUT R4, R4, 0xfeffffff, RZ, 0xc0, !PT ;  /* 0xfeffffff04047812 */ /* 0x000fc800078ec0ff */
[----:B------:R-:W-:Y:S01]  /*14a70*/  @P6 LOP3.LUT R4, R4, 0x1000000, RZ, 0xfc, !PT ;  /* 0x0100000004046812 */ /* 0x000fe200078efcff */
[-C--:B------:R-:W-:Y:S01]  /*14a80*/  @!P3 IMAD R162, R162, R17.reuse, RZ ;  /* 0x00000011a2a2b224 */ /* 0x080fe200078e02ff */
[----:B------:R-:W-:Y:S02]  /*14a90*/  ISETP.LT.OR P6, PT, R0, 0x1a, !P0 ;  /* 0x0000001a0000780c */ /* 0x000fe400047c1670 */
[----:B------:R-:W-:Y:S01]  /*14aa0*/  LOP3.LUT R4, R4, 0xffffffef, RZ, 0xc0, !PT ;  /* 0xffffffef04047812 */ /* 0x000fe200078ec0ff */
[----:B------:R-:W-:Y:S02]  /*14ab0*/  IMAD.U32 R154, RZ, RZ, UR45 ;  /* 0x0000002dff9a7e24 */ /* 0x000fe4000f8e00ff */
[-C--:B------:R-:W-:Y:S02]  /*14ac0*/  @!P1 IMAD R160, R160, R17.reuse, RZ ;  /* 0x00000011a0a09224 */ /* 0x080fe400078e02ff */
[----:B------:R-:W-:-:S03]  /*14ad0*/  @!P4 IMAD R163, R163, R17, RZ ;  /* 0x00000011a3a3c224 */ /* 0x000fc600078e02ff */
[----:B------:R-:W-:Y:S03]  /*14ae0*/  @!P1 STG.E.U8 desc[UR50][R6.64+0x10], R160 ;  /* 0x000010a006009986 */ /* 0x000fe6000c101132 */
[----:B------:R-:W-:Y:S02]  /*14af0*/  @!P6 IADD3 R10, P1, P2, R10, UR47, R2 ;  /* 0x0000002f0a0aec10 */ /* 0x000fe4000fa3e002 */
[----:B------:R-:W-:Y:S02]  /*14b00*/  @P6 LOP3.LUT R4, R4, 0x10, RZ, 0xfc, !PT ;  /* 0x0000001004046812 */ /* 0x000fe400078efcff */
[----:B------:R-:W-:Y:S02]  /*14b10*/  @!P6 IADD3.X R11, R11, UR46, R3, P1, P2 ;  /* 0x0000002e0b0bec10 */ /* 0x000fe40008fe4403 */
[----:B------:R-:W-:Y:S02]  /*14b20*/  ISETP.LT.OR P1, PT, R0, 0x12, !P5 ;  /* 0x000000120000780c */ /* 0x000fe40006f21670 */
[----:B------:R-:W-:-:S02]  /*14b30*/  LOP3.LUT P6, RZ, R4, 0x4, RZ, 0xc0, !PT ;  /* 0x0000000404ff7812 */ /* 0x000fc400078cc0ff */
[----:B------:R-:W-:-:S09]  /*14b40*/  LOP3.LUT R4, R4, 0xff7fffff, RZ, 0xc0, !PT ;  /* 0xff7fffff04047812 */ /* 0x000fd200078ec0ff */
[----:B------:R-:W-:-:S05]  /*14b50*/  @!P1 IMAD R161, R161, R17, RZ ;  /* 0x00000011a1a19224 */ /* 0x000fca00078e02ff */
[----:B------:R-:W-:Y:S04]  /*14b60*/  @!P1 STG.E.U8 desc[UR50][R6.64+0x11], R161 ;  /* 0x000011a106009986 */ /* 0x000fe8000c101132 */
[----:B------:R0:W-:Y:S01]  /*14b70*/  @!P3 STG.E.U8 desc[UR50][R20.64+0x10], R162 ;  /* 0x000010a21400b986 */ /* 0x0001e2000c101132 */
[----:B------:R-:W-:-:S03]  /*14b80*/  ISETP.LT.OR P3, PT, R0, 0x21, !P0 ;  /* 0x000000210000780c */ /* 0x000fc60004761670 */
[----:B------:R1:W-:Y:S01]  /*14b90*/  @!P4 STG.E.U8 desc[UR50][R52.64+0x11], R163 ;  /* 0x000011a33400c986 */ /* 0x0003e2000c101132 */
[----:B0-----:R-:W-:-:S09]  /*14ba0*/  IMAD.U32 R20, RZ, RZ, UR45 ;  /* 0x0000002dff147e24 */ /* 0x001fd2000f8e00ff */
[--C-:B------:R-:W-:Y:S02]  /*14bb0*/  @!P3 IADD3 R22, P1, P2, R22, UR47, R2.reuse ;  /* 0x0000002f1616bc10 */ /* 0x100fe4000fa3e002 */
[----:B------:R-:W-:Y:S01]  /*14bc0*/  @P3 LOP3.LUT R4, R4, 0x800000, RZ, 0xfc, !PT ;  /* 0x0080000004043812 */ /* 0x000fe200078efcff */
[----:B------:R-:W-:Y:S01]  /*14bd0*/  IMAD.U32 R152, RZ, RZ, UR45 ;  /* 0x0000002dff987e24 */ /* 0x000fe2000f8e00ff */
[----:B------:R-:W-:Y:S01]  /*14be0*/  @!P3 IADD3.X R23, R15, UR46, R3, P1, P2 ;  /* 0x0000002e0f17bc10 */ /* 0x000fe20008fe4403 */
[----:B------:R-:W-:Y:S01]  /*14bf0*/  @!P6 IMAD R166, R166, R17, RZ ;  /* 0x00000011a6a6e224 */ /* 0x000fe200078e02ff */
[----:B------:R-:W-:Y:S01]  /*14c00*/  ISETP.LT.OR P3, PT, R0, 0x22, !P0 ;  /* 0x000000220000780c */ /* 0x000fe20004761670 */
[----:B------:R-:W-:Y:S01]  /*14c10*/  IMAD.U32 R158, RZ, RZ, UR45 ;  /* 0x0000002dff9e7e24 */ /* 0x000fe2000f8e00ff */
[----:B------:R-:W-:Y:S01]  /*14c20*/  LOP3.LUT R4, R4, 0xffbfffff, RZ, 0xc0, !PT ;  /* 0xffbfffff04047812 */ /* 0x000fe200078ec0ff */
[----:B------:R-:W-:Y:S01]  /*14c30*/  IMAD.U32 R156, RZ, RZ, UR45 ;  /* 0x0000002dff9c7e24 */ /* 0x000fe2000f8e00ff */
[----:B-1----:R-:W2:Y:S09]  /*14c40*/  LDL.LU.64 R52, [R1+0x1a0] ;  /* 0x0001a00001347983 */ /* 0x002eb20000300a00 */
[----:B------:R-:W-:-:S02]  /*14c50*/  @!P3 IADD3 R20, P1, P2, R20, UR47, R2 ;  /* 0x0000002f1414bc10 */ /* 0x000fc4000fa3e002 */
[----:B------:R-:W-:Y:S02]  /*14c60*/  @P3 LOP3.LUT R4, R4, 0x400000, RZ, 0xfc, !PT ;  /* 0x0040000004043812 */ /* 0x000fe400078efcff */
[----:B------:R-:W-:Y:S02]  /*14c70*/  @!P3 IADD3.X R21, R15, UR46, R3, P1, P2 ;  /* 0x0000002e0f15bc10 */ /* 0x000fe40008fe4403 */
[----:B------:R-:W-:Y:S02]  /*14c80*/  ISETP.LT.OR P3, PT, R0, 0x29, !P0 ;  /* 0x000000290000780c */ /* 0x000fe40004761670 */
[C---:B------:R-:W-:Y:S02]  /*14c90*/  LOP3.LUT P4, RZ, R4.reuse, 0x20, RZ, 0xc0, !PT ;  /* 0x0000002004ff7812 */ /* 0x040fe4000788c0ff */
[----:B------:R-:W-:-:S09]  /*14ca0*/  LOP3.LUT R4, R4, 0xffdfffff, RZ, 0xc0, !PT ;  /* 0xffdfffff04047812 */ /* 0x000fd200078ec0ff */
[----:B------:R-:W-:-:S04]  /*14cb0*/  @!P3 IADD3 R154, P1, P2, R154, UR47, R2 ;  /* 0x0000002f9a9abc10 */ /* 0x000fc8000fa3e002 */
[----:B------:R-:W-:Y:S02]  /*14cc0*/  @!P3 IADD3.X R155, R15, UR46, R3, P1, P2 ;  /* 0x0000002e0f9bbc10 */ /* 0x000fe40008fe4403 */
[----:B------:R-:W-:Y:S02]  /*14cd0*/  ISETP.LT.OR P1, PT, R0, 0x19, !P5 ;  /* 0x000000190000780c */ /* 0x000fe40006f21670 */
[----:B------:R-:W-:Y:S02]  /*14ce0*/  @P3 LOP3.LUT R4, R4, 0x200000, RZ, 0xfc, !PT ;  /* 0x0020000004043812 */ /* 0x000fe400078efcff */
[----:B------:R-:W-:-:S09]  /*14cf0*/  ISETP.LT.OR P3, PT, R0, 0x2a, !P0 ;  /* 0x0000002a0000780c */ /* 0x000fd20004761670 */
[----:B------:R-:W-:-:S05]  /*14d00*/  @!P1 IMAD R164, R164, R17, RZ ;  /* 0x00000011a4a49224 */ /* 0x000fca00078e02ff */
[----:B------:R-:W-:Y:S01]  /*14d10*/  @!P1 STG.E.U8 desc[UR50][R6.64+0x18], R164 ;  /* 0x000018a406009986 */ /* 0x000fe2000c101132 */
[----:B------:R-:W-:-:S04]  /*14d20*/  @!P3 IADD3 R152, P1, P2, R152, UR47, R2 ;  /* 0x0000002f9898bc10 */ /* 0x000fc8000fa3e002 */
[----:B------:R-:W-:Y:S02]  /*14d30*/  @!P3 IADD3.X R153, R15, UR46, R3, P1, P2 ;  /* 0x0000002e0f99bc10 */ /* 0x000fe40008fe4403 */
[----:B------:R-:W-:Y:S02]  /*14d40*/  ISETP.LT.OR P1, PT, R0, 0x1a, !P5 ;  /* 0x0000001a0000780c */ /* 0x000fe40006f21670 */
[----:B------:R-:W-:-:S11]  /*14d50*/  LOP3.LUT R4, R4, 0xffefffff, RZ, 0xc0, !PT ;  /* 0xffefffff04047812 */ /* 0x000fd600078ec0ff */
[----:B------:R-:W-:-:S05]  /*14d60*/  @!P1 IMAD R165, R165, R17, RZ ;  /* 0x00000011a5a59224 */ /* 0x000fca00078e02ff */
[----:B------:R-:W-:Y:S04]  /*14d70*/  @!P1 STG.E.U8 desc[UR50][R6.64+0x19], R165 ;  /* 0x000019a506009986 */ /* 0x000fe8000c101132 */
[----:B------:R0:W-:Y:S01]  /*14d80*/  @!P6 STG.E.U8 desc[UR50][R54.64+0x18], R166 ;  /* 0x000018a63600e986 */ /* 0x0001e2000c101132 */
[----:B------:R-:W-:Y:S02]  /*14d90*/  ISETP.LT.OR P6, PT, R0, 0x31, !P0 ;  /* 0x000000310000780c */ /* 0x000fe400047c1670 */
[----:B------:R-:W-:-:S04]  /*14da0*/  @P3 LOP3.LUT R4, R4, 0x100000, RZ, 0xfc, !PT ;  /* 0x0010000004043812 */ /* 0x000fc800078efcff */
[C---:B------:R-:W-:Y:S02]  /*14db0*/  LOP3.LUT P3, RZ, R4.reuse, 0x40, RZ, 0xc0, !PT ;  /* 0x0000004004ff7812 */ /* 0x040fe4000786c0ff */
[----:B------:R-:W-:Y:S01]  /*14dc0*/  LOP3.LUT R4, R4, 0xfff7ffff, RZ, 0xc0, !PT ;  /* 0xfff7ffff04047812 */ /* 0x000fe200078ec0ff */
[----:B------:R-:W-:Y:S02]  /*14dd0*/  @!P4 IMAD R167, R167, R17, RZ ;  /* 0x00000011a7a7c224 */ /* 0x000fe400078e02ff */
[----:B------:R-:W-:Y:S01]  /*14de0*/  IMAD.U32 R162, RZ, RZ, UR45 ;  /* 0x0000002dffa27e24 */ /* 0x000fe2000f8e00ff */
[----:B0-----:R-:W3:Y:S01]  /*14df0*/  LDL.LU.64 R54, [R1+0x198] ;  /* 0x0001980001367983 */ /* 0x001ee20000300a00 */
[----:B------:R-:W-:Y:S02]  /*14e00*/  @!P6 IADD3 R158, P1, P2, R158, UR47, R2 ;  /* 0x0000002f9e9eec10 */ /* 0x000fe4000fa3e002 */
[----:B------:R-:W-:Y:S02]  /*14e10*/  @P6 LOP3.LUT R4, R4, 0x80000, RZ, 0xfc, !PT ;  /* 0x0008000004046812 */ /* 0x000fe400078efcff */
[----:B------:R-:W-:-:S02]  /*14e20*/  @!P6 IADD3.X R159, R15, UR46, R3, P1, P2 ;  /* 0x0000002e0f9fec10 */ /* 0x000fc40008fe4403 */
[C---:B------:R-:W-:Y:S01]  /*14e30*/  ISETP.LT.OR P6, PT, R0.reuse, 0x32, !P0 ;  /* 0x000000320000780c */ /* 0x040fe200047c1670 */
[----:B------:R0:W-:Y:S01]  /*14e40*/  @!P4 STG.E.U8 desc[UR50][R56.64+0x19], R167 ;  /* 0x000019a73800c986 */ /* 0x0001e2000c101132 */
[----:B------:R-:W-:Y:S02]  /*14e50*/  ISETP.LT.OR P4, PT, R0, 0x39, !P0 ;  /* 0x000000390000780c */ /* 0x000fe40004781670 */
[----:B------:R-:W-:-:S09]  /*14e60*/  LOP3.LUT R4, R4, 0xfffbffff, RZ, 0xc0, !PT ;  /* 0xfffbffff04047812 */ /* 0x000fd200078ec0ff */
[--C-:B------:R-:W-:Y:S01]  /*14e70*/  @!P6 IADD3 R156, P1, P2, R156, UR47, R2.reuse ;  /* 0x0000002f9c9cec10 */ /* 0x100fe2000fa3e002 */
[----:B------:R-:W-:Y:S01]  /*14e80*/  IMAD.U32 R160, RZ, RZ, UR45 ;  /* 0x0000002dffa07e24 */ /* 0x000fe2000f8e00ff */
[----:B------:R-:W-:Y:S01]  /*14e90*/  @P6 LOP3.LUT R4, R4, 0x40000, RZ, 0xfc, !PT ;  /* 0x0004000004046812 */ /* 0x000fe200078efcff */
[----:B------:R-:W-:Y:S01]  /*14ea0*/  @!P3 IMAD R170, R170, R17, RZ ;  /* 0x00000011aaaab224 */ /* 0x000fe200078e02ff */
[C-C-:B------:R-:W-:Y:S01]  /*14eb0*/  @!P6 IADD3.X R157, R15.reuse, UR46, R3.reuse, P1, P2 ;  /* 0x0000002e0f9dec10 */ /* 0x140fe20008fe4403 */
[----:B------:R-:W-:Y:S01]  /*14ec0*/  IMAD.U32 R166, RZ, RZ, UR45 ;  /* 0x0000002dffa67e24 */ /* 0x000fe2000f8e00ff */
[----:B------:R-:W-:Y:S01]  /*14ed0*/  @!P4 IADD3 R162, P1, P2, R162, UR47, R2 ;  /* 0x0000002fa2a2cc10 */ /* 0x000fe2000fa3e002 */
[----:B------:R-:W-:Y:S01]  /*14ee0*/  IMAD.U32 R164, RZ, RZ, UR45 ;  /* 0x0000002dffa47e24 */ /* 0x000fe2000f8e00ff */
[----:B------:R-:W-:Y:S01]  /*14ef0*/  LOP3.LUT P6, RZ, R4, 0x80, RZ, 0xc0, !PT ;  /* 0x0000008004ff7812 */ /* 0x000fe200078cc0ff */
[----:B0-----:R-:W4:Y:S01]  /*14f00*/  LDL.LU.64 R56, [R1+0x190] ;  /* 0x0001900001387983 */ /* 0x001f220000300a00 */
[----:B------:R-:W-:-:S02]  /*14f10*/  @!P4 IADD3.X R163, R15, UR46, R3, P1, P2 ;  /* 0x0000002e0fa3cc10 */ /* 0x000fc40008fe4403 */
[----:B------:R-:W-:Y:S02]  /*14f20*/  ISETP.LT.OR P1, PT, R0, 0x21, !P5 ;  /* 0x000000210000780c */ /* 0x000fe40006f21670 */
[----:B------:R-:W-:-:S04]  /*14f30*/  LOP3.LUT R4, R4, 0xfffdffff, RZ, 0xc0, !PT ;  /* 0xfffdffff04047812 */ /* 0x000fc800078ec0ff */
[----:B------:R-:W-:Y:S02]  /*14f40*/  @P4 LOP3.LUT R4, R4, 0x20000, RZ, 0xfc, !PT ;  /* 0x0002000004044812 */ /* 0x000fe400078efcff */
[----:B------:R-:W-:-:S05]  /*14f50*/  ISETP.LT.OR P4, PT, R0, 0x3a, !P0 ;  /* 0x0000003a0000780c */ /* 0x000fca0004781670 */
[----:B------:R-:W-:-:S05]  /*14f60*/  @!P1 IMAD R168, R168, R17, RZ ;  /* 0x00000011a8a89224 */ /* 0x000fca00078e02ff */
[----:B------:R-:W-:Y:S03]  /*14f70*/  @!P1 STG.E.U8 desc[UR50][R6.64+0x20], R168 ;  /* 0x000020a806009986 */ /* 0x000fe6000c101132 */
        /* <DEDUP_REMOVED lines=11> */
[----:B0-----:R-:W-:Y:S01]  /*15030*/  IMAD.U32 R170, RZ, RZ, UR45 ;  /* 0x0000002dffaa7e24 */ /* 0x001fe2000f8e00ff */
[----:B------:R-:W4:Y:S03]  /*15040*/  LDL.LU.64 R58, [R1+0x188] ;  /* 0x00018800013a7983 */ /* 0x000f260000300a00 */
[----:B------:R-:W-:Y:S02]  /*15050*/  @!P3 IADD3 R166, P1, P2, R166, UR47, R2 ;  /* 0x0000002fa6a6bc10 */ /* 0x000fe4000fa3e002 */
[----:B------:R-:W-:Y:S02]  /*15060*/  @P3 LOP3.LUT R4, R4, 0x8000, RZ, 0xfc, !PT ;  /* 0x0000800004043812 */ /* 0x000fe400078efcff */
[----:B------:R-:W-:-:S02]  /*15070*/  @!P3 IADD3.X R167, R15, UR46, R3, P1, P2 ;  /* 0x0000002e0fa7bc10 */ /* 0x000fc40008fe4403 */
[----:B------:R-:W-:Y:S02]  /*15080*/  ISETP.LT.OR P3, PT, R0, 0x42, !P0 ;  /* 0x000000420000780c */ /* 0x000fe40004761670 */
[----:B------:R-:W-:-:S11]  /*15090*/  LOP3.LUT R4, R4, 0xffffbfff, RZ, 0xc0, !PT ;  /* 0xffffbfff04047812 */ /* 0x000fd600078ec0ff */
[----:B------:R-:W-:Y:S02]  /*150a0*/  @!P3 IADD3 R164, P1, P2, R164, UR47, R2 ;  /* 0x0000002fa4a4bc10 */ /* 0x000fe4000fa3e002 */
[----:B------:R-:W-:Y:S02]  /*150b0*/  @P3 LOP3.LUT R4, R4, 0x4000, RZ, 0xfc, !PT ;  /* 0x0000400004043812 */ /* 0x000fe400078efcff */
[----:B------:R-:W-:Y:S02]  /*150c0*/  @!P3 IADD3.X R165, R15, UR46, R3, P1, P2 ;  /* 0x0000002e0fa5bc10 */ /* 0x000fe40008fe4403 */
[----:B------:R-:W-:Y:S01]  /*150d0*/  ISETP.LT.OR P3, PT, R0, 0x49, !P0 ;  /* 0x000000490000780c */ /* 0x000fe20004761670 */
[----:B------:R-:W-:-:S05]  /*150e0*/  @!P6 IMAD R171, R171, R17, RZ ;  /* 0x00000011ababe224 */ /* 0x000fca00078e02ff */
[----:B------:R0:W-:Y:S01]  /*150f0*/  @!P6 STG.E.U8 desc[UR50][R60.64+0x21], R171 ;  /* 0x000021ab3c00e986 */ /* 0x0001e2000c101132 */
[----:B------:R-:W-:-:S06]  /*15100*/  LOP3.LUT P6, RZ, R4, 0x200, RZ, 0xc0, !PT ;  /* 0x0000020004ff7812 */ /* 0x000fcc00078cc0ff */
[----:B------:R-:W-:Y:S02]  /*15110*/  @!P3 IADD3 R170, P1, P2, R170, UR47, R2 ;  /* 0x0000002faaaabc10 */ /* 0x000fe4000fa3e002 */
[----:B------:R-:W-:Y:S02]  /*15120*/  LOP3.LUT R4, R4, 0xffffdfff, RZ, 0xc0, !PT ;  /* 0xffffdfff04047812 */ /* 0x000fe400078ec0ff */
[----:B0-----:R-:W-:Y:S01]  /*15130*/  @!P3 IADD3.X R171, R15, UR46, R3, P1, P2 ;  /* 0x0000002e0fabbc10 */ /* 0x001fe20008fe4403 */
[----:B------:R-:W-:Y:S01]  /*15140*/  IMAD.U32 R168, RZ, RZ, UR45 ;  /* 0x0000002dffa87e24 */ /* 0x000fe2000f8e00ff */
[----:B------:R-:W-:Y:S01]  /*15150*/  ISETP.LT.OR P1, PT, R0, 0x29, !P5 ;  /* 0x000000290000780c */ /* 0x000fe20006f21670 */
[----:B------:R-:W-:Y:S01]  /*15160*/  @!P4 IMAD R174, R174, R17, RZ ;  /* 0x00000011aeaec224 */ /* 0x000fe200078e02ff */
[----:B------:R-:W-:Y:S01]  /*15170*/  @P3 LOP3.LUT R4, R4, 0x2000, RZ, 0xfc, !PT ;  /* 0x0000200004043812 */ /* 0x000fe200078efcff */
[----:B------:R-:W4:Y:S01]  /*15180*/  LDL.LU.64 R60, [R1+0x180] ;  /* 0x00018000013c7983 */ /* 0x000f220000300a00 */
[----:B------:R-:W-:-:S09]  /*15190*/  ISETP.LT.OR P3, PT, R0, 0x4a, !P0 ;  /* 0x0000004a0000780c */ /* 0x000fd20004761670 */
[----:B------:R-:W-:-:S05]  /*151a0*/  @!P1 IMAD R172, R172, R17, RZ ;  /* 0x00000011acac9224 */ /* 0x000fca00078e02ff */
[----:B------:R-:W-:Y:S01]  /*151b0*/  @!P1 STG.E.U8 desc[UR50][R6.64+0x28], R172 ;  /* 0x000028ac06009986 */ /* 0x000fe2000c101132 */
[----:B------:R-:W-:-:S04]  /*151c0*/  @!P3 IADD3 R168, P1, P2, R168, UR47, R2 ;  /* 0x0000002fa8a8bc10 */ /* 0x000fc8000fa3e002 */
[----:B------:R-:W-:Y:S02]  /*151d0*/  @!P3 IADD3.X R169, R15, UR46, R3, P1, P2 ;  /* 0x0000002e0fa9bc10 */ /* 0x000fe40008fe4403 */
[----:B------:R-:W-:-:S13]  /*151e0*/  ISETP.LT.OR P1, PT, R0, 0x2a, !P5 ;  /* 0x0000002a0000780c */ /* 0x000fda0006f21670 */
[----:B------:R-:W-:-:S05]  /*151f0*/  @!P1 IMAD R173, R173, R17, RZ ;  /* 0x00000011adad9224 */ /* 0x000fca00078e02ff */
[----:B------:R-:W-:Y:S04]  /*15200*/  @!P1 STG.E.U8 desc[UR50][R6.64+0x29], R173 ;  /* 0x000029ad06009986 */ /* 0x000fe8000c101132 */
[----:B------:R0:W-:Y:S01]  /*15210*/  @!P4 STG.E.U8 desc[UR50][R216.64+0x28], R174 ;  /* 0x000028aed800c986 */ /* 0x0001e2000c101132 */
[----:B------:R-:W-:Y:S02]  /*15220*/  ISETP.LT.OR P4, PT, R0, 0x51, !P0 ;  /* 0x000000510000780c */ /* 0x000fe40004781670 */
[----:B------:R-:W-:-:S04]  /*15230*/  LOP3.LUT R4, R4, 0xffffefff, RZ, 0xc0, !PT ;  /* 0xffffefff04047812 */ /* 0x000fc800078ec0ff */
[----:B------:R-:W-:Y:S01]  /*15240*/  @P3 LOP3.LUT R4, R4, 0x1000, RZ, 0xfc, !PT ;  /* 0x0000100004043812 */ /* 0x000fe200078efcff */
[----:B0-----:R-:W-:-:S03]  /*15250*/  IMAD.U32 R216, RZ, RZ, UR45 ;  /* 0x0000002dffd87e24 */ /* 0x001fc6000f8e00ff */
[----:B------:R-:W-:-:S03]  /*15260*/  LOP3.LUT R4, R4, 0xfffff7ff, RZ, 0xc0, !PT ;  /* 0xfffff7ff04047812 */ /* 0x000fc600078ec0ff */
[----:B------:R-:W-:Y:S01]  /*15270*/  @!P4 IADD3 R216, P1, P2, R216, UR47, R2 ;  /* 0x0000002fd8d8cc10 */ /* 0x000fe2000fa3e002 */
[----:B------:R-:W-:Y:S01]  /*15280*/  @!P6 IMAD R175, R175, R17, RZ ;  /* 0x00000011afafe224 */ /* 0x000fe200078e02ff */
[----:B------:R-:W-:Y:S02]  /*15290*/  @P4 LOP3.LUT R4, R4, 0x800, RZ, 0xfc, !PT ;  /* 0x0000080004044812 */ /* 0x000fe400078efcff */
[----:B------:R-:W-:Y:S02]  /*152a0*/  @!P4 IADD3.X R217, R15, UR46, R3, P1, P2 ;  /* 0x0000002e0fd9cc10 */ /* 0x000fe40008fe4403 */
[C---:B------:R-:W-:Y:S01]  /*152b0*/  ISETP.LT.OR P4, PT, R0.reuse, 0x52, !P0 ;  /* 0x000000520000780c */ /* 0x040fe20004781670 */
[----:B------:R0:W-:Y:S01]  /*152c0*/  @!P6 STG.E.U8 desc[UR50][R218.64+0x29], R175 ;  /* 0x000029afda00e986 */ /* 0x0001e2000c101132 */
[----:B------:R-:W-:Y:S01]  /*152d0*/  ISETP.LT.OR P6, PT, R0, 0x59, !P0 ;  /* 0x000000590000780c */ /* 0x000fe200047c1670 */
[----:B------:R-:W-:Y:S01]  /*152e0*/  IMAD.U32 R172, RZ, RZ, UR45 ;  /* 0x0000002dffac7e24 */ /* 0x000fe2000f8e00ff */
[----:B------:R-:W-:-:S09]  /*152f0*/  LOP3.LUT R4, R4, 0xfffffbff, RZ, 0xc0, !PT ;  /* 0xfffffbff04047812 */ /* 0x000fd200078ec0ff */
[----:B------:R-:W-:Y:S01]  /*15300*/  @!P4 IADD3 R172, P1, P2, R172, UR47, R2 ;  /* 0x0000002facaccc10 */ /* 0x000fe2000fa3e002 */
[----:B0-----:R-:W-:-:S03]  /*15310*/  IMAD.U32 R218, RZ, RZ, UR45 ;  /* 0x0000002dffda7e24 */ /* 0x001fc6000f8e00ff */
[C-C-:B------:R-:W-:Y:S02]  /*15320*/  @!P4 IADD3.X R173, R15.reuse, UR46, R3.reuse, P1, P2 ;  /* 0x0000002e0fadcc10 */ /* 0x140fe40008fe4403 */
[----:B------:R-:W-:Y:S02]  /*15330*/  @!P6 IADD3 R218, P1, P2, R218, UR47, R2 ;  /* 0x0000002fdadaec10 */ /* 0x000fe4000fa3e002 */
[----:B------:R-:W-:Y:S02]  /*15340*/  @P4 LOP3.LUT R4, R4, 0x400, RZ, 0xfc, !PT ;  /* 0x0000040004044812 */ /* 0x000fe400078efcff */
[----:B------:R-:W-:Y:S02]  /*15350*/  @!P6 IADD3.X R219, R15, UR46, R3, P1, P2 ;  /* 0x0000002e0fdbec10 */ /* 0x000fe40008fe4403 */
[----:B------:R-:W-:Y:S02]  /*15360*/  ISETP.LT.OR P1, PT, R0, 0x31, !P5 ;  /* 0x000000310000780c */ /* 0x000fe40006f21670 */
[----:B------:R-:W-:-:S04]  /*15370*/  LOP3.LUT R4, R4, 0xfffffdff, RZ, 0xc0, !PT ;  /* 0xfffffdff04047812 */ /* 0x000fc800078ec0ff */
[----:B------:R-:W-:Y:S02]  /*15380*/  @P6 LOP3.LUT R4, R4, 0x200, RZ, 0xfc, !PT ;  /* 0x0000020004046812 */ /* 0x000fe400078efcff */
[----:B------:R-:W-:Y:S01]  /*15390*/  ISETP.LT.OR P6, PT, R0, 0x5a, !P0 ;  /* 0x0000005a0000780c */ /* 0x000fe200047c1670 */
[----:B------:R-:W-:-:S04]  /*153a0*/  IMAD.U32 R174, RZ, RZ, UR45 ;  /* 0x0000002dffae7e24 */ /* 0x000fc8000f8e00ff */
[----:B------:R-:W-:-:S05]  /*153b0*/  @!P1 IMAD R176, R176, R17, RZ ;  /* 0x00000011b0b09224 */ /* 0x000fca00078e02ff */
[----:B------:R-:W-:Y:S03]  /*153c0*/  @!P1 STG.E.U8 desc[UR50][R6.64+0x30], R176 ;  /* 0x000030b006009986 */ /* 0x000fe6000c101132 */
[----:B------:R-:W-:Y:S02]  /*153d0*/  @!P6 IADD3 R174, P1, P2, R174, UR47, R2 ;  /* 0x0000002faeaeec10 */ /* 0x000fe4000fa3e002 */
[----:B------:R-:W-:Y:S02]  /*153e0*/  LOP3.LUT P3, RZ, R5, 0x200, RZ, 0xc0, !PT ;  /* 0x0000020005ff7812 */ /* 0x000fe4000786c0ff */
[----:B------:R-:W-:Y:S02]  /*153f0*/  @!P6 IADD3.X R175, R15, UR46, R3, P1, P2 ;  /* 0x0000002e0fafec10 */ /* 0x000fe40008fe4403 */
[----:B------:R-:W-:-:S09]  /*15400*/  ISETP.LT.OR P1, PT, R0, 0x32, !P5 ;  /* 0x000000320000780c */ /* 0x000fd20006f21670 */
[----:B------:R-:W-:-:S04]  /*15410*/  @!P3 IMAD R178, R178, R17, RZ ;  /* 0x00000011b2b2b224 */ /* 0x000fc800078e02ff */
        /* <DEDUP_REMOVED lines=8> */
[----:B------:R-:W-:Y:S02]  /*154a0*/  @!P3 IADD3 R220, P1, P2, R220, UR47, R2 ;  /* 0x0000002fdcdcbc10 */ /* 0x000fe4000fa3e002 */
[----:B------:R-:W-:Y:S02]  /*154b0*/  @P3 LOP3.LUT R4, R4, 0x80, RZ, 0xfc, !PT ;  /* 0x0000008004043812 */ /* 0x000fe400078efcff */
[----:B------:R-:W-:Y:S02]  /*154c0*/  @!P3 IADD3.X R221, R15, UR46, R3, P1, P2 ;  /* 0x0000002e0fddbc10 */ /* 0x000fe40008fe4403 */
[----:B------:R-:W-:Y:S01]  /*154d0*/  ISETP.LT.OR P3, PT, R0, 0x62, !P0 ;  /* 0x000000620000780c */ /* 0x000fe20004761670 */
[----:B------:R-:W-:Y:S01]  /*154e0*/  IMAD.U32 R176, RZ, RZ, UR45 ;  /* 0x0000002dffb07e24 */ /* 0x000fe2000f8e00ff */
[----:B------:R-:W-:Y:S02]  /*154f0*/  LOP3.LUT P4, RZ, R5, 0x400, RZ, 0xc0, !PT ;  /* 0x0000040005ff7812 */ /* 0x000fe4000788c0ff */
[----:B------:R-:W-:-:S09]  /*15500*/  LOP3.LUT R4, R4, 0xffffffbf, RZ, 0xc0, !PT ;  /* 0xffffffbf04047812 */ /* 0x000fd200078ec0ff */
[----:B------:R-:W-:Y:S02]  /*15510*/  @!P3 IADD3 R176, P1, P2, R176, UR47, R2 ;  /* 0x0000002fb0b0bc10 */ /* 0x000fe4000fa3e002 */
[----:B------:R-:W-:Y:S02]  /*15520*/  @P3 LOP3.LUT R4, R4, 0x40, RZ, 0xfc, !PT ;  /* 0x0000004004043812 */ /* 0x000fe400078efcff */
[----:B------:R-:W-:Y:S02]  /*15530*/  @!P3 IADD3.X R177, R15, UR46, R3, P1, P2 ;  /* 0x0000002e0fb1bc10 */ /* 0x000fe40008fe4403 */
[----:B------:R-:W-:Y:S01]  /*15540*/  ISETP.LT.OR P3, PT, R0, 0x69, !P0 ;  /* 0x000000690000780c */ /* 0x000fe20004761670 */
[----:B------:R-:W-:-:S05]  /*15550*/  @!P4 IMAD R179, R179, R17, RZ ;  /* 0x00000011b3b3c224 */ /* 0x000fca00078e02ff */
[----:B------:R0:W-:Y:S01]  /*15560*/  @!P4 STG.E.U8 desc[UR50][R222.64+0x31], R179 ;  /* 0x000031b3de00c986 */ /* 0x0001e2000c101132 */
[----:B------:R-:W-:Y:S01]  /*15570*/  LOP3.LUT R4, R4, 0xffffffdf, RZ, 0xc0, !PT ;  /* 0xffffffdf04047812 */ /* 0x000fe200078ec0ff */
[----:B0-----:R-:W-:-:S05]  /*15580*/  IMAD.U32 R222, RZ, RZ, UR45 ;  /* 0x0000002dffde7e24 */ /* 0x001fca000f8e00ff */
[----:B------:R-:W-:-:S04]  /*15590*/  @!P3 IADD3 R222, P1, P2, R222, UR47, R2 ;  /* 0x0000002fdedebc10 */ /* 0x000fc8000fa3e002 */
[----:B------:R-:W-:Y:S02]  /*155a0*/  @!P3 IADD3.X R223, R15, UR46, R3, P1, P2 ;  /* 0x0000002e0fdfbc10 */ /* 0x000fe40008fe4403 */
[----:B------:R-:W-:Y:S02]  /*155b0*/  ISETP.LT.OR P1, PT, R0, 0x39, !P5 ;  /* 0x000000390000780c */ /* 0x000fe40006f21670 */
[----:B------:R-:W-:Y:S02]  /*155c0*/  @P3 LOP3.LUT R4, R4, 0x20, RZ, 0xfc, !PT ;  /* 0x0000002004043812 */ /* 0x000fe400078efcff */
[----:B------:R-:W-:Y:S01]  /*155d0*/  ISETP.LT.OR P3, PT, R0, 0x6a, !P0 ;  /* 0x0000006a0000780c */ /* 0x000fe20004761670 */
[----:B------:R-:W-:-:S08]  /*155e0*/  IMAD.U32 R178, RZ, RZ, UR45 ;  /* 0x0000002dffb27e24 */ /* 0x000fd0000f8e00ff */
[----:B------:R-:W-:-:S05]  /*155f0*/  @!P1 IMAD R180, R180, R17, RZ ;  /* 0x00000011b4b49224 */ /* 0x000fca00078e02ff */
[----:B------:R-:W-:Y:S01]  /*15600*/  @!P1 STG.E.U8 desc[UR50][R6.64+0x38], R180 ;  /* 0x000038b406009986 */ /* 0x000fe2000c101132 */
[----:B------:R-:W-:Y:S02]  /*15610*/  @!P3 IADD3 R178, P1, P2, R178, UR47, R2 ;  /* 0x0000002fb2b2bc10 */ /* 0x000fe4000fa3e002 */
[----:B------:R-:W-:Y:S02]  /*15620*/  LOP3.LUT P6, RZ, R5, 0x1000, RZ, 0xc0, !PT ;  /* 0x0000100005ff7812 */ /* 0x000fe400078cc0ff */
[----:B------:R-:W-:Y:S02]  /*15630*/  @!P3 IADD3.X R179, R15, UR46, R3, P1, P2 ;  /* 0x0000002e0fb3bc10 */ /* 0x000fe40008fe4403 */
[----:B------:R-:W-:Y:S02]  /*15640*/  ISETP.LT.OR P1, PT, R0, 0x3a, !P5 ;  /* 0x0000003a0000780c */ /* 0x000fe40006f21670 */
[----:B------:R-:W-:-:S04]  /*15650*/  LOP3.LUT R4, R4, 0xfffffffb, RZ, 0xc0, !PT ;  /* 0xfffffffb04047812 */ /* 0x000fc800078ec0ff */
[----:B------:R-:W-:Y:S02]  /*15660*/  @P3 LOP3.LUT R4, R4, 0x4, RZ, 0xfc, !PT ;  /* 0x0000000404043812 */ /* 0x000fe400078efcff */
[----:B------:R-:W-:Y:S01]  /*15670*/  ISETP.LT.OR P3, PT, R0, 0x71, !P0 ;  /* 0x000000710000780c */ /* 0x000fe20004761670 */
[----:B------:R-:W-:-:S04]  /*15680*/  @!P6 IMAD R182, R182, R17, RZ ;  /* 0x00000011b6b6e224 */ /* 0x000fc800078e02ff */
[----:B------:R-:W-:-:S05]  /*15690*/  @!P1 IMAD R181, R181, R17, RZ ;  /* 0x00000011b5b59224 */ /* 0x000fca00078e02ff */
[----:B------:R-:W-:Y:S04]  /*156a0*/  @!P1 STG.E.U8 desc[UR50][R6.64+0x39], R181 ;  /* 0x000039b506009986 */ /* 0x000fe8000c101132 */
[----:B------:R0:W-:Y:S02]  /*156b0*/  @!P6 STG.E.U8 desc[UR50][R224.64+0x38], R182 ;  /* 0x000038b6e000e986 */ /* 0x0001e4000c101132 */
[----:B0-----:R-:W-:-:S05]  /*156c0*/  IMAD.U32 R224, RZ, RZ, UR45 ;  /* 0x0000002dffe07e24 */ /* 0x001fca000f8e00ff */
[----:B------:R-:W-:-:S04]  /*156d0*/  @!P3 IADD3 R224, P1, P2, R224, UR47, R2 ;  /* 0x0000002fe0e0bc10 */ /* 0x000fc8000fa3e002 */
[----:B------:R-:W-:Y:S02]  /*156e0*/  @!P3 IADD3.X R225, R15, UR46, R3, P1, P2 ;  /* 0x0000002e0fe1bc10 */ /* 0x000fe40008fe4403 */
[----:B------:R-:W-:Y:S01]  /*156f0*/  ISETP.LT.OR P1, PT, R0, 0x72, !P0 ;  /* 0x000000720000780c */ /* 0x000fe20004721670 */
[----:B------:R-:W-:Y:S01]  /*15700*/  IMAD.U32 R180, RZ, RZ, UR45 ;  /* 0x0000002dffb47e24 */ /* 0x000fe2000f8e00ff */
[----:B------:R-:W-:-:S04]  /*15710*/  LOP3.LUT R4, R4, 0xfffffffd, RZ, 0xc0, !PT ;  /* 0xfffffffd04047812 */ /* 0x000fc800078ec0ff */
[----:B------:R-:W-:Y:S02]  /*15720*/  @P3 LOP3.LUT R4, R4, 0x2, RZ, 0xfc, !PT ;  /* 0x0000000204043812 */ /* 0x000fe400078efcff */
[----:B------:R-:W-:-:S05]  /*15730*/  LOP3.LUT P4, RZ, R5, 0x2000, RZ, 0xc0, !PT ;  /* 0x0000200005ff7812 */ /* 0x000fca000788c0ff */
[----:B------:R-:W-:-:S04]  /*15740*/  @!P1 IADD3 R180, P2, P3, R180, UR47, R2 ;  /* 0x0000002fb4b49c10 */ /* 0x000fc8000fb5e002 */
[----:B------:R-:W-:Y:S02]  /*15750*/  @!P1 IADD3.X R181, R15, UR46, R3, P2, P3 ;  /* 0x0000002e0fb59c10 */ /* 0x000fe400097e6403 */
[----:B------:R-:W-:Y:S01]  /*15760*/  ISETP.LT.OR P2, PT, R0, 0x79, !P0 ;  /* 0x000000790000780c */ /* 0x000fe20004741670 */
[----:B------:R-:W-:Y:S02]  /*15770*/  IMAD.U32 R182, RZ, RZ, UR45 ;  /* 0x0000002dffb67e24 */ /* 0x000fe4000f8e00ff */
[----:B------:R-:W-:-:S05]  /*15780*/  @!P4 IMAD R183, R183, R17, RZ ;  /* 0x00000011b7b7c224 */ /* 0x000fca00078e02ff */
[----:B------:R0:W-:Y:S05]  /*15790*/  @!P4 STG.E.U8 desc[UR50][R226.64+0x39], R183 ;  /* 0x000039b7e200c986 */ /* 0x0001ea000c101132 */
[----:B------:R-:W-:-:S04]  /*157a0*/  @!P2 IADD3 R182, P3, P6, R182, UR47, R2 ;  /* 0x0000002fb6b6ac10 */ /* 0x000fc8000fe7e002 */
[----:B0-----:R-:W-:Y:S02]  /*157b0*/  @!P2 IADD3.X R183, R15, UR46, R3, P3, P6 ;  /* 0x0000002e0fb7ac10 */ /* 0x001fe40009fec403 */
[----:B------:R-:W-:Y:S02]  /*157c0*/  ISETP.LT.OR P3, PT, R0, 0x41, !P5 ;  /* 0x000000410000780c */ /* 0x000fe40006f61670 */
[----:B------:R-:W-:-:S04]  /*157d0*/  LOP3.LUT R5, R5, 0xffff7fff, RZ, 0xc0, !PT ;  /* 0xffff7fff05057812 */ /* 0x000fc800078ec0ff */
[----:B------:R-:W-:-:S07]  /*157e0*/  @P1 LOP3.LUT R5, R5, 0x8000, RZ, 0xfc, !PT ;  /* 0x0000800005051812 */ /* 0x000fce00078efcff */
[----:B------:R-:W-:Y:S01]  /*157f0*/  @!P3 IMAD R184, R184, R17, RZ ;  /* 0x00000011b8b8b224 */ /* 0x000fe200078e02ff */
[----:B------:R-:W-:-:S04]  /*15800*/  LOP3.LUT P1, RZ, R5, 0x800, RZ, 0xc0, !PT ;  /* 0x0000080005ff7812 */ /* 0x000fc8000782c0ff */
[----:B------:R-:W-:Y:S01]  /*15810*/  @!P3 STG.E.U8 desc[UR50][R6.64+0x40], R184 ;  /* 0x000040b80600b986 */ /* 0x000fe2000c101132 */
[----:B------:R-:W-:Y:S01]  /*15820*/  ISETP.LT.OR P3, PT, R0, 0x7a, !P0 ;  /* 0x0000007a0000780c */ /* 0x000fe20004761670 */
[----:B------:R-:W-:Y:S01]  /*15830*/  IMAD.U32 R226, RZ, RZ, UR45 ;  /* 0x0000002dffe27e24 */ /* 0x000fe2000f8e00ff */
[----:B------:R-:W-:-:S06]  /*15840*/  LOP3.LUT R5, R5, 0xfff7ffff, RZ, 0xc0, !PT ;  /* 0xfff7ffff05057812 */ /* 0x000fcc00078ec0ff */
[----:B------:R-:W-:-:S05]  /*15850*/  @P1 LOP3.LUT R5, R5, 0x80000, RZ, 0xfc, !PT ;  /* 0x0008000005051812 */ /* 0x000fca00078efcff */
[----:B------:R-:W-:Y:S02]  /*15860*/  @!P3 IADD3 R226, P1, P6, R226, UR47, R2 ;  /* 0x0000002fe2e2bc10 */ /* 0x000fe4000fe3e002 */
[----:B------:R-:W-:Y:S02]  /*15870*/  LOP3.LUT P4, RZ, R5, 0x40, RZ, 0xc0, !PT ;  /* 0x0000004005ff7812 */ /* 0x000fe4000788c0ff */
[----:B------:R-:W-:Y:S02]  /*15880*/  @!P3 IADD3.X R227, R15, UR46, R3, P1, P6 ;  /* 0x0000002e0fe3bc10 */ /* 0x000fe40008fec403 */
[----:B------:R-:W-:Y:S02]  /*15890*/  ISETP.LT.OR P6, PT, R0, 0x42, !P5 ;  /* 0x000000420000780c */ /* 0x000fe40006fc1670 */
[----:B------:R-:W-:-:S04]  /*158a0*/  LOP3.LUT R5, R5, 0xfffeffff, RZ, 0xc0, !PT ;  /* 0xfffeffff05057812 */ /* 0x000fc800078ec0ff */
[----:B------:R-:W-:-:S04]  /*158b0*/  @P2 LOP3.LUT R5, R5, 0x10000, RZ, 0xfc, !PT ;  /* 0x0001000005052812 */ /* 0x000fc800078efcff */
[C---:B------:R-:W-:Y:S02]  /*158c0*/  LOP3.LUT P2, RZ, R5.reuse, 0x4000, RZ, 0xc0, !PT ;  /* 0x0000400005ff7812 */ /* 0x040fe4000784c0ff */
[----:B------:R-:W-:Y:S01]  /*158d0*/  LOP3.LUT R5, R5, 0xfffbffff, RZ, 0xc0, !PT ;  /* 0xfffbffff05057812 */ /* 0x000fe200078ec0ff */
[----:B------:R-:W-:-:S03]  /*158e0*/  @!P6 IMAD R185, R185, R17, RZ ;  /* 0x00000011b9b9e224 */ /* 0x000fc600078e02ff */
[----:B------:R-:W-:Y:S02]  /*158f0*/  @P0 LOP3.LUT R5, R5, 0x40000, RZ, 0xfc, !PT ;  /* 0x0004000005050812 */ /* 0x000fe400078efcff */
[----:B------:R-:W-:Y:S01]  /*15900*/  @!P6 STG.E.U8 desc[UR50][R6.64+0x41], R185 ;  /* 0x000041b90600e986 */ /* 0x000fe2000c101132 */
[----:B------:R-:W-:Y:S02]  /*15910*/  ISETP.LT.OR P6, PT, R0, 0x49, !P5 ;  /* 0x000000490000780c */ /* 0x000fe40006fc1670 */
[----:B------:R-:W-:Y:S02]  /*15920*/  LOP3.LUT P1, RZ, R5, 0x80000, RZ, 0xc0, !PT ;  /* 0x0008000005ff7812 */ /* 0x000fe4000782c0ff */
[----:B------:R-:W-:-:S05]  /*15930*/  @!P2 IMAD R186, R186, R17, RZ ;  /* 0x00000011babaa224 */ /* 0x000fca00078e02ff */
[----:B------:R0:W-:Y:S04]  /*15940*/  @!P2 STG.E.U8 desc[UR50][R62.64+0x40], R186 ;  /* 0x000040ba3e00a986 */ /* 0x0001e8000c101132 */
[-C--:B------:R-:W-:Y:S02]  /*15950*/  @!P6 IMAD R188, R188, R17.reuse, RZ ;  /* 0x00000011bcbce224 */ /* 0x080fe400078e02ff */
[----:B------:R-:W-:-:S05]  /*15960*/  @!P1 IMAD R187, R187, R17, RZ ;  /* 0x00000011bbbb9224 */ /* 0x000fca00078e02ff */
[----:B------:R1:W-:Y:S04]  /*15970*/  @!P1 STG.E.U8 desc[UR50][R64.64+0x41], R187 ;  /* 0x000041bb40009986 */ /* 0x0003e8000c101132 */
[----:B------:R-:W-:Y:S01]  /*15980*/  @!P6 STG.E.U8 desc[UR50][R6.64+0x48], R188 ;  /* 0x000048bc0600e986 */ /* 0x000fe2000c101132 */
[----:B------:R-:W-:Y:S02]  /*15990*/  ISETP.LT.OR P6, PT, R0, 0x4a, !P5 ;  /* 0x0000004a0000780c */ /* 0x000fe40006fc1670 */
[C---:B------:R-:W-:Y:S01]  /*159a0*/  LOP3.LUT P0, RZ, R5.reuse, 0x80, RZ, 0xc0, !PT ;  /* 0x0000008005ff7812 */ /* 0x040fe2000780c0ff */
[----:B------:R-:W-:Y:S01]  /*159b0*/  @!P4 IMAD R194, R194, R17, RZ ;  /* 0x00000011c2c2c224 */ /* 0x000fe200078e02ff */
[----:B0-----:R-:W4:Y:S01]  /*159c0*/  LDL.LU.64 R62, [R1+0x178] ;  /* 0x00017800013e7983 */ /* 0x001f220000300a00 */
[----:B------:R-:W-:-:S02]  /*159d0*/  LOP3.LUT P2, RZ, R5, 0x10, RZ, 0xc0, !PT ;  /* 0x0000001005ff7812 */ /* 0x000fc4000784c0ff */
[----:B------:R-:W-:Y:S01]  /*159e0*/  LOP3.LUT P1, RZ, R5, 0x8, RZ, 0xc0, !PT ;  /* 0x0000000805ff7812 */ /* 0x000fe2000782c0ff */
[----:B-1----:R-:W4:Y:S05]  /*159f0*/  LDL.LU.64 R64, [R1+0x170] ;  /* 0x0001700001407983 */ /* 0x002f2a0000300a00 */
[----:B------:R-:W-:-:S05]  /*15a00*/  @!P6 IMAD R189, R189, R17, RZ ;  /* 0x00000011bdbde224 */ /* 0x000fca00078e02ff */
[----:B------:R-:W-:Y:S01]  /*15a10*/  @!P6 STG.E.U8 desc[UR50][R6.64+0x49], R189 ;  /* 0x000049bd0600e986 */ /* 0x000fe2000c101132 */
[----:B------:R-:W-:-:S13]  /*15a20*/  LOP3.LUT P6, RZ, R5, 0x100, RZ, 0xc0, !PT ;  /* 0x0000010005ff7812 */ /* 0x000fda00078cc0ff */
[----:B------:R-:W-:-:S05]  /*15a30*/  @!P6 IMAD R190, R190, R17, RZ ;  /* 0x00000011bebee224 */ /* 0x000fca00078e02ff */
[----:B------:R0:W-:Y:S01]  /*15a40*/  @!P6 STG.E.U8 desc[UR50][R66.64+0x48], R190 ;  /* 0x000048be4200e986 */ /* 0x0001e2000c101132 */
[----:B------:R-:W-:Y:S01]  /*15a50*/  ISETP.LT.OR P6, PT, R0, 0x51, !P5 ;  /* 0x000000510000780c */ /* 0x000fe20006fc1670 */
[----:B------:R-:W-:-:S05]  /*15a60*/  @!P0 IMAD R191, R191, R17, RZ ;  /* 0x00000011bfbf8224 */ /* 0x000fca00078e02ff */
[----:B------:R1:W-:Y:S01]  /*15a70*/  @!P0 STG.E.U8 desc[UR50][R68.64+0x49], R191 ;  /* 0x000049bf44008986 */ /* 0x0003e2000c101132 */
[-C--:B------:R-:W-:Y:S02]  /*15a80*/  @!P2 IMAD R198, R198, R17.reuse, RZ ;  /* 0x00000011c6c6a224 */ /* 0x080fe400078e02ff */
[-C--:B------:R-:W-:Y:S01]  /*15a90*/  @!P1 IMAD R199, R199, R17.reuse, RZ ;  /* 0x00000011c7c79224 */ /* 0x080fe200078e02ff */
[----:B0-----:R-:W4:Y:S03]  /*15aa0*/  LDL.LU.64 R66, [R1+0x168] ;  /* 0x0001680001427983 */ /* 0x001f260000300a00 */
[----:B------:R-:W-:-:S05]  /*15ab0*/  @!P6 IMAD R192, R192, R17, RZ ;  /* 0x00000011c0c0e224 */ /* 0x000fca00078e02ff */
[----:B------:R-:W-:Y:S01]  /*15ac0*/  @!P6 STG.E.U8 desc[UR50][R6.64+0x50], R192 ;  /* 0x000050c00600e986 */ /* 0x000fe2000c101132 */
[----:B------:R-:W-:Y:S02]  /*15ad0*/  ISETP.LT.OR P6, PT, R0, 0x52, !P5 ;  /* 0x000000520000780c */ /* 0x000fe40006fc1670 */
[----:B------:R-:W-:Y:S01]  /*15ae0*/  LOP3.LUT P0, RZ, R5, 0x4, RZ, 0xc0, !PT ;  /* 0x0000000405ff7812 */ /* 0x000fe2000780c0ff */
[----:B-1----:R-:W4:Y:S10]  /*15af0*/  LDL.LU.64 R68, [R1+0x160] ;  /* 0x0001600001447983 */ /* 0x002f340000300a00 */
[----:B------:R-:W-:-:S05]  /*15b00*/  @!P6 IMAD R193, R193, R17, RZ ;  /* 0x00000011c1c1e224 */ /* 0x000fca00078e02ff */
[----:B------:R-:W-:Y:S01]  /*15b10*/  @!P6 STG.E.U8 desc[UR50][R6.64+0x51], R193 ;  /* 0x000051c10600e986 */ /* 0x000fe2000c101132 */
[----:B------:R-:W-:-:S03]  /*15b20*/  LOP3.LUT P6, RZ, R5, 0x20, RZ, 0xc0, !PT ;  /* 0x0000002005ff7812 */ /* 0x000fc600078cc0ff */
[----:B------:R0:W-:Y:S10]  /*15b30*/  @!P4 STG.E.U8 desc[UR50][R70.64+0x50], R194 ;  /* 0x000050c24600c986 */ /* 0x0001f4000c101132 */
[----:B------:R-:W-:-:S02]  /*15b40*/  @!P6 IMAD R195, R195, R17, RZ ;  /* 0x00000011c3c3e224 */ /* 0x000fc400078e02ff */
[-C--:B------:R-:W-:Y:S01]  /*15b50*/  @!P0 IMAD R202, R202, R17.reuse, RZ ;  /* 0x00000011caca8224 */ /* 0x080fe200078e02ff */
[----:B0-----:R-:W4:Y:S04]  /*15b60*/  LDL.LU.64 R70, [R1+0x158] ;  /* 0x0001580001467983 */ /* 0x001f280000300a00 */
[----:B------:R0:W-:Y:S01]  /*15b70*/  @!P6 STG.E.U8 desc[UR50][R72.64+0x51], R195 ;  /* 0x000051c34800e986 */ /* 0x0001e2000c101132 */
[----:B------:R-:W-:Y:S02]  /*15b80*/  ISETP.LT.OR P6, PT, R0, 0x59, !P5 ;  /* 0x000000590000780c */ /* 0x000fe40006fc1670 */
[----:B------:R-:W-:Y:S01]  /*15b90*/  LOP3.LUT P4, RZ, R5, 0x1, RZ, 0xc0, !PT ;  /* 0x0000000105ff7812 */ /* 0x000fe2000788c0ff */
[----:B0-----:R-:W4:Y:S10]  /*15ba0*/  LDL.LU.64 R72, [R1+0x150] ;  /* 0x0001500001487983 */ /* 0x001f340000300a00 */
[----:B------:R-:W-:-:S05]  /*15bb0*/  @!P6 IMAD R196, R196, R17, RZ ;  /* 0x00000011c4c4e224 */ /* 0x000fca00078e02ff */
[----:B------:R-:W-:Y:S01]  /*15bc0*/  @!P6 STG.E.U8 desc[UR50][R6.64+0x58], R196 ;  /* 0x000058c40600e986 */ /* 0x000fe2000c101132 */
[----:B------:R-:W-:-:S13]  /*15bd0*/  ISETP.LT.OR P6, PT, R0, 0x5a, !P5 ;  /* 0x0000005a0000780c */ /* 0x000fda0006fc1670 */
[----:B------:R-:W-:-:S05]  /*15be0*/  @!P6 IMAD R197, R197, R17, RZ ;  /* 0x00000011c5c5e224 */ /* 0x000fca00078e02ff */
[----:B------:R-:W-:Y:S01]  /*15bf0*/  @!P6 STG.E.U8 desc[UR50][R6.64+0x59], R197 ;  /* 0x000059c50600e986 */ /* 0x000fe2000c101132 */
[----:B------:R-:W-:-:S03]  /*15c00*/  ISETP.LT.OR P6, PT, R0, 0x61, !P5 ;  /* 0x000000610000780c */ /* 0x000fc60006fc1670 */
[----:B------:R0:W-:Y:S04]  /*15c10*/  @!P2 STG.E.U8 desc[UR50][R74.64+0x58], R198 ;  /* 0x000058c64a00a986 */ /* 0x0001e8000c101132 */
[----:B------:R1:W-:Y:S06]  /*15c20*/  @!P1 STG.E.U8 desc[UR50][R76.64+0x59], R199 ;  /* 0x000059c74c009986 */ /* 0x0003ec000c101132 */
[----:B------:R-:W-:-:S02]  /*15c30*/  @!P6 IMAD R15, R200, R17, RZ ;  /* 0x00000011c80fe224 */ /* 0x000fc400078e02ff */
[-C--:B------:R-:W-:Y:S01]  /*15c40*/  @!P4 IMAD R206, R206, R17.reuse, RZ ;  /* 0x00000011cecec224 */ /* 0x080fe200078e02ff */
[----:B0-----:R-:W4:Y:S04]  /*15c50*/  LDL.LU.64 R74, [R1+0x148] ;  /* 0x00014800014a7983 */ /* 0x001f280000300a00 */
        /* <DEDUP_REMOVED lines=8> */
[-C--:B------:R-:W-:Y:S01]  /*15ce0*/  @!P6 IMAD R203, R203, R17.reuse, RZ ;  /* 0x00000011cbcbe224 */ /* 0x080fe200078e02ff */
[----:B------:R-:W-:Y:S01]  /*15cf0*/  LOP3.LUT P1, RZ, R4, 0x8, RZ, 0xc0, !PT ;  /* 0x0000000804ff7812 */ /* 0x000fe2000782c0ff */
[----:B------:R-:W-:Y:S01]  /*15d00*/  @!P2 IMAD R211, R211, R17, RZ ;  /* 0x00000011d3d3a224 */ /* 0x000fe200078e02ff */
[----:B0-----:R-:W4:Y:S04]  /*15d10*/  LDL.LU.64 R78, [R1+0x138] ;  /* 0x00013800014e7983 */ /* 0x001f280000300a00 */
[----:B------:R0:W-:Y:S01]  /*15d20*/  @!P6 STG.E.U8 desc[UR50][R80.64+0x61], R203 ;  /* 0x000061cb5000e986 */ /* 0x0001e2000c101132 */
[----:B------:R-:W-:-:S02]  /*15d30*/  ISETP.LT.OR P6, PT, R0, 0x69, !P5 ;  /* 0x000000690000780c */ /* 0x000fc40006fc1670 */
[----:B------:R-:W-:Y:S01]  /*15d40*/  LOP3.LUT P0, RZ, R5, 0x40000, RZ, 0xc0, !PT ;  /* 0x0004000005ff7812 */ /* 0x000fe2000780c0ff */
[----:B------:R-:W-:Y:S01]  /*15d50*/  UIMAD UR4, UR13, 0x180, URZ ;  /* 0x000001800d0478a4 */ /* 0x000fe2000f8e023f */
[-C--:B------:R-:W-:Y:S01]  /*15d60*/  @!P3 IMAD R151, R151, R17.reuse, RZ ;  /* 0x000000119797b224 */ /* 0x080fe200078e02ff */
[----:B0-----:R-:W4:Y:S08]  /*15d70*/  LDL.LU.64 R80, [R1+0x130] ;  /* 0x0001300001507983 */ /* 0x001f300000300a00 */
[----:B------:R-:W-:-:S05]  /*15d80*/  @!P6 IMAD R185, R204, R17, RZ ;  /* 0x00000011ccb9e224 */ /* 0x000fca00078e02ff */
[----:B------:R-:W-:Y:S01]  /*15d90*/  @!P6 STG.E.U8 desc[UR50][R6.64+0x68], R185 ;  /* 0x000068b90600e986 */ /* 0x000fe2000c101132 */
[----:B------:R-:W-:-:S13]  /*15da0*/  ISETP.LT.OR P6, PT, R0, 0x6a, !P5 ;  /* 0x0000006a0000780c */ /* 0x000fda0006fc1670 */
[----:B------:R-:W-:-:S05]  /*15db0*/  @!P6 IMAD R205, R205, R17, RZ ;  /* 0x00000011cdcde224 */ /* 0x000fca00078e02ff */
[----:B------:R-:W-:Y:S01]  /*15dc0*/  @!P6 STG.E.U8 desc[UR50][R6.64+0x69], R205 ;  /* 0x000069cd0600e986 */ /* 0x000fe2000c101132 */
[----:B------:R-:W-:-:S03]  /*15dd0*/  LOP3.LUT P6, RZ, R4, 0x80000000, RZ, 0xc0, !PT ;  /* 0x8000000004ff7812 */ /* 0x000fc600078cc0ff */
[----:B------:R0:W-:Y:S10]  /*15de0*/  @!P4 STG.E.U8 desc[UR50][R82.64+0x68], R206 ;  /* 0x000068ce5200c986 */ /* 0x0001f4000c101132 */
[----:B------:R-:W-:Y:S01]  /*15df0*/  @!P6 IMAD R207, R207, R17, RZ ;  /* 0x00000011cfcfe224 */ /* 0x000fe200078e02ff */
[----:B0-----:R-:W4:Y:S04]  /*15e00*/  LDL.LU.64 R82, [R1+0x128] ;  /* 0x0001280001527983 */ /* 0x001f280000300a00 */
[----:B------:R0:W-:Y:S01]  /*15e10*/  @!P6 STG.E.U8 desc[UR50][R84.64+0x69], R207 ;  /* 0x000069cf5400e986 */ /* 0x0001e2000c101132 */
[----:B------:R-:W-:-:S02]  /*15e20*/  ISETP.LT.OR P6, PT, R0, 0x71, !P5 ;  /* 0x000000710000780c */ /* 0x000fc40006fc1670 */
[----:B------:R-:W-:Y:S01]  /*15e30*/  LOP3.LUT P4, RZ, R5, 0x20000, RZ, 0xc0, !PT ;  /* 0x0002000005ff7812 */ /* 0x000fe2000788c0ff */
[----:B0-----:R-:W4:Y:S10]  /*15e40*/  LDL.LU.64 R84, [R1+0x120] ;  /* 0x0001200001547983 */ /* 0x001f340000300a00 */
[----:B------:R-:W-:-:S05]  /*15e50*/  @!P6 IMAD R15, R208, R17, RZ ;  /* 0x00000011d00fe224 */ /* 0x000fca00078e02ff */
[----:B------:R0:W-:Y:S01]  /*15e60*/  @!P6 STG.E.U8 desc[UR50][R6.64+0x70], R15 ;  /* 0x0000700f0600e986 */ /* 0x0001e2000c101132 */
[----:B------:R-:W-:-:S13]  /*15e70*/  ISETP.LT.OR P6, PT, R0, 0x72, !P5 ;  /* 0x000000720000780c */ /* 0x000fda0006fc1670 */
[----:B------:R-:W-:-:S05]  /*15e80*/  @!P6 IMAD R209, R209, R17, RZ ;  /* 0x00000011d1d1e224 */ /* 0x000fca00078e02ff */
[----:B------:R-:W-:Y:S01]  /*15e90*/  @!P6 STG.E.U8 desc[UR50][R6.64+0x71], R209 ;  /* 0x000071d10600e986 */ /* 0x000fe2000c101132 */
[----:B------:R-:W-:-:S13]  /*15ea0*/  LOP3.LUT P6, RZ, R4, 0x40000000, RZ, 0xc0, !PT ;  /* 0x4000000004ff7812 */ /* 0x000fda00078cc0ff */
[----:B------:R-:W-:-:S05]  /*15eb0*/  @!P6 IMAD R210, R210, R17, RZ ;  /* 0x00000011d2d2e224 */ /* 0x000fca00078e02ff */
[----:B------:R1:W-:Y:S01]  /*15ec0*/  @!P6 STG.E.U8 desc[UR50][R86.64+0x70], R210 ;  /* 0x000070d25600e986 */ /* 0x0003e2000c101132 */
[C---:B------:R-:W-:Y:S02]  /*15ed0*/  ISETP.LT.OR P6, PT, R0.reuse, 0x79, !P5 ;  /* 0x000000790000780c */ /* 0x040fe40006fc1670 */
[----:B------:R-:W-:Y:S01]  /*15ee0*/  ISETP.LT.OR P5, PT, R0, 0x7a, !P5 ;  /* 0x0000007a0000780c */ /* 0x000fe20006fa1670 */
[-C--:B0-----:R-:W-:Y:S02]  /*15ef0*/  @!P1 IMAD R15, R214, R17.reuse, RZ ;  /* 0x00000011d60f9224 */ /* 0x081fe400078e02ff */
[-C--:B------:R-:W-:Y:S01]  /*15f00*/  @!P4 IMAD R215, R215, R17.reuse, RZ ;  /* 0x00000011d7d7c224 */ /* 0x080fe200078e02ff */
[----:B------:R0:W-:Y:S04]  /*15f10*/  @!P2 STG.E.U8 desc[UR50][R18.64+0x71], R211 ;  /* 0x000071d31200a986 */ /* 0x0001e8000c101132 */
[----:B-1----:R-:W4:Y:S03]  /*15f20*/  LDL.LU.64 R86, [R1+0x118] ;  /* 0x0001180001567983 */ /* 0x002f260000300a00 */
[----:B------:R-:W-:-:S02]  /*15f30*/  @!P6 IMAD R187, R212, R17, RZ ;  /* 0x00000011d4bbe224 */ /* 0x000fc400078e02ff */
[----:B------:R-:W-:-:S03]  /*15f40*/  @!P5 IMAD R213, R213, R17, RZ ;  /* 0x00000011d5d5d224 */ /* 0x000fc600078e02ff */
[----:B------:R1:W-:Y:S04]  /*15f50*/  @!P6 STG.E.U8 desc[UR50][R6.64+0x78], R187 ;  /* 0x000078bb0600e986 */ /* 0x0003e8000c101132 */
[----:B------:R2:W-:Y:S04]  /*15f60*/  @!P5 STG.E.U8 desc[UR50][R6.64+0x79], R213 ;  /* 0x000079d50600d986 */ /* 0x0005e8000c101132 */
[----:B------:R3:W-:Y:S04]  /*15f70*/  @!P1 STG.E.U8 desc[UR50][R236.64+0x78], R15 ;  /* 0x0000780fec009986 */ /* 0x0007e8000c101132 */
[----:B------:R-:W-:Y:S01]  /*15f80*/  @!P4 STG.E.U8 desc[UR50][R234.64+0x79], R215 ;  /* 0x000079d7ea00c986 */ /* 0x000fe2000c101132 */
[----:B------:R-:W-:-:S02]  /*15f90*/  IADD3 R184, P4, R2, UR47, RZ ;  /* 0x0000002f02b87c10 */ /* 0x000fc4000ff9e0ff */
[----:B------:R-:W-:Y:S01]  /*15fa0*/  LOP3.LUT P2, RZ, R4, 0x2000000, RZ, 0xc0, !PT ;  /* 0x0200000004ff7812 */ /* 0x000fe2000784c0ff */
[----:B0-----:R0:W5:Y:S01]  /*15fb0*/  LDL.LU.64 R18, [R1+0x110] ;  /* 0x0001100001127983 */ /* 0x0011620000300a00 */
[----:B------:R-:W-:Y:S02]  /*15fc0*/  IADD3.X R185, R3, UR46, RZ, P4, !PT ;  /* 0x0000002e03b97c10 */ /* 0x000fe4000a7fe4ff */
[----:B------:R-:W-:-:S04]  /*15fd0*/  ISETP.GE.AND P4, PT, R14, 0x101, PT ;  /* 0x000001010e00780c */ /* 0x000fc80003f86270 */
[----:B------:R-:W-:-:S13]  /*15fe0*/  ISETP.LT.OR P5, PT, R0, 0x1, !P4 ;  /* 0x000000010000780c */ /* 0x000fda00067a1670 */
[----:B-1----:R-:W-:-:S05]  /*15ff0*/  @!P5 IMAD R187, R88, R17, RZ ;  /* 0x0000001158bbd224 */ /* 0x002fca00078e02ff */
[----:B------:R1:W-:Y:S01]  /*16000*/  @!P5 STG.E.U8 desc[UR50][R184.64], R187 ;  /* 0x000000bbb800d986 */ /* 0x0003e2000c101132 */
[----:B------:R-:W-:-:S13]  /*16010*/  ISETP.LT.OR P5, PT, R0, 0x2, !P4 ;  /* 0x000000020000780c */ /* 0x000fda00067a1670 */
[----:B------:R-:W-:-:S05]  /*16020*/  @!P5 IMAD R189, R89, R17, RZ ;  /* 0x0000001159bdd224 */ /* 0x000fca00078e02ff */
[----:B------:R-:W-:Y:S01]  /*16030*/  @!P5 STG.E.U8 desc[UR50][R184.64+0x1], R189 ;  /* 0x000001bdb800d986 */ /* 0x000fe2000c101132 */
[C---:B------:R-:W-:Y:S02]  /*16040*/  ISETP.LT.OR P5, PT, R0.reuse, 0x1, !P0 ;  /* 0x000000010000780c */ /* 0x040fe400047a1670 */
[----:B------:R-:W-:-:S11]  /*16050*/  ISETP.LT.OR P0, PT, R0, 0x2, !P0 ;  /* 0x000000020000780c */ /* 0x000fd60004701670 */
[----:B--2---:R-:W-:Y:S01]  /*16060*/  @!P5 IADD3 R6, P6, R184, UR45, RZ ;  /* 0x0000002db806dc10 */ /* 0x004fe2000ffde0ff */
[----:B---3--:R-:W-:-:S03]  /*16070*/  @!P5 IMAD R15, R90, R17, RZ ;  /* 0x000000115a0fd224 */ /* 0x008fc600078e02ff */
[----:B------:R-:W-:-:S05]  /*16080*/  @!P5 IADD3.X R7, R185, UR44, RZ, P6, !PT ;  /* 0x0000002cb907dc10 */ /* 0x000fca000b7fe4ff */
[----:B------:R2:W-:Y:S01]  /*16090*/  @!P5 STG.E.U8 desc[UR50][R6.64], R15 ;  /* 0x0000000f0600d986 */ /* 0x0005e2000c101132 */
[----:B------:R-:W-:Y:S01]  /*160a0*/  @!P0 IADD3 R88, P5, R184, UR45, RZ ;  /* 0x0000002db8588c10 */ /* 0x000fe2000ffbe0ff */
[----:B------:R-:W-:-:S03]  /*160b0*/  @!P0 IMAD R91, R91, R17, RZ ;  /* 0x000000115b5b8224 */ /* 0x000fc600078e02ff */
[----:B------:R-:W-:-:S05]  /*160c0*/  @!P0 IADD3.X R89, R185, UR44, RZ, P5, !PT ;  /* 0x0000002cb9598c10 */ /* 0x000fca000affe4ff */
[----:B------:R3:W-:Y:S01]  /*160d0*/  @!P0 STG.E.U8 desc[UR50][R88.64+0x1], R91 ;  /* 0x0000015b58008986 */ /* 0x0007e2000c101132 */
[----:B------:R-:W-:-:S13]  /*160e0*/  ISETP.LT.OR P0, PT, R0, 0x9, !P4 ;  /* 0x000000090000780c */ /* 0x000fda0006701670 */
[----:B-1----:R-:W-:-:S05]  /*160f0*/  @!P0 IMAD R187, R92, R17, RZ ;  /* 0x000000115cbb8224 */ /* 0x002fca00078e02ff */
[----:B------:R-:W-:Y:S01]  /*16100*/  @!P0 STG.E.U8 desc[UR50][R184.64+0x8], R187 ;  /* 0x000008bbb8008986 */ /* 0x000fe2000c101132 */
[----:B------:R-:W-:Y:S02]  /*16110*/  ISETP.LT.OR P0, PT, R0, 0xa, !P4 ;  /* 0x0000000a0000780c */ /* 0x000fe40006701670 */
[C---:B------:R-:W-:Y:S02]  /*16120*/  LOP3.LUT P5, RZ, R4.reuse, 0x20000000, RZ, 0xc0, !PT ;  /* 0x2000000004ff7812 */ /* 0x040fe400078ac0ff */
[----:B------:R-:W-:-:S09]  /*16130*/  LOP3.LUT P6, RZ, R4, 0x8000000, RZ, 0xc0, !PT ;  /* 0x0800000004ff7812 */ /* 0x000fd200078cc0ff */
[----:B------:R-:W-:-:S05]  /*16140*/  @!P0 IMAD R93, R93, R17, RZ ;  /* 0x000000115d5d8224 */ /* 0x000fca00078e02ff */
[----:B------:R-:W-:Y:S01]  /*16150*/  @!P0 STG.E.U8 desc[UR50][R184.64+0x9], R93 ;  /* 0x0000095db8008986 */ /* 0x000fe2000c101132 */
[----:B------:R-:W-:Y:S01]  /*16160*/  ISETP.LT.OR P0, PT, R0, 0x11, !P4 ;  /* 0x000000110000780c */ /* 0x000fe20006701670 */
[-C--:B--2---:R-:W-:Y:S02]  /*16170*/  @!P5 IMAD R7, R94, R17.reuse, RZ ;  /* 0x000000115e07d224 */ /* 0x084fe400078e02ff */
[----:B------:R-:W-:-:S03]  /*16180*/  @!P6 IMAD R95, R95, R17, RZ ;  /* 0x000000115f5fe224 */ /* 0x000fc600078e02ff */
[----:B------:R1:W-:Y:S07]  /*16190*/  @!P5 STG.E.U8 desc[UR50][R232.64+0x8], R7 ;  /* 0x00000807e800d986 */ /* 0x0003ee000c101132 */
[----:B------:R-:W-:Y:S01]  /*161a0*/  @!P0 IMAD R15, R96, R17, RZ ;  /* 0x00000011600f8224 */ /* 0x000fe200078e02ff */
[----:B------:R-:W-:Y:S04]  /*161b0*/  @!P6 STG.E.U8 desc[UR50][R230.64+0x9], R95 ;  /* 0x0000095fe600e986 */ /* 0x000fe8000c101132 */
[----:B------:R2:W-:Y:S01]  /*161c0*/  @!P0 STG.E.U8 desc[UR50][R184.64+0x10], R15 ;  /* 0x0000100fb8008986 */ /* 0x0005e2000c101132 */
[----:B------:R-:W-:-:S13]  /*161d0*/  ISETP.LT.OR P0, PT, R0, 0x12, !P4 ;  /* 0x000000120000780c */ /* 0x000fda0006701670 */
[----:B------:R-:W-:-:S05]  /*161e0*/  @!P0 IMAD R97, R97, R17, RZ ;  /* 0x0000001161618224 */ /* 0x000fca00078e02ff */
[----:B------:R-:W-:Y:S01]  /*161f0*/  @!P0 STG.E.U8 desc[UR50][R184.64+0x11], R97 ;  /* 0x00001161b8008986 */ /* 0x000fe2000c101132 */
[----:B------:R-:W-:-:S13]  /*16200*/  LOP3.LUT P0, RZ, R4, 0x4000000, RZ, 0xc0, !PT ;  /* 0x0400000004ff7812 */ /* 0x000fda000780c0ff */
[----:B---3--:R-:W-:-:S05]  /*16210*/  @!P0 IMAD R89, R98, R17, RZ ;  /* 0x0000001162598224 */ /* 0x008fca00078e02ff */
[----:B------:R-:W-:Y:S01]  /*16220*/  @!P0 STG.E.U8 desc[UR50][R228.64+0x10], R89 ;  /* 0x00001059e4008986 */ /* 0x000fe2000c101132 */
[----:B------:R-:W-:Y:S01]  /*16230*/  ISETP.LT.OR P0, PT, R0, 0x19, !P4 ;  /* 0x000000190000780c */ /* 0x000fe20006701670 */
[----:B------:R-:W-:-:S05]  /*16240*/  @!P2 IMAD R99, R99, R17, RZ ;  /* 0x000000116363a224 */ /* 0x000fca00078e02ff */
[----:B------:R3:W-:Y:S07]  /*16250*/  @!P2 STG.E.U8 desc[UR50][R8.64+0x11], R99 ;  /* 0x000011630800a986 */ /* 0x0007ee000c101132 */
[----:B-1----:R-:W-:-:S05]  /*16260*/  @!P0 IMAD R7, R100, R17, RZ ;  /* 0x0000001164078224 */ /* 0x002fca00078e02ff */
[----:B------:R1:W-:Y:S01]  /*16270*/  @!P0 STG.E.U8 desc[UR50][R184.64+0x18], R7 ;  /* 0x00001807b8008986 */ /* 0x0003e2000c101132 */
[----:B------:R-:W-:-:S13]  /*16280*/  ISETP.LT.OR P0, PT, R0, 0x1a, !P4 ;  /* 0x0000001a0000780c */ /* 0x000fda0006701670 */
[----:B------:R-:W-:-:S05]  /*16290*/  @!P0 IMAD R101, R101, R17, RZ ;  /* 0x0000001165658224 */ /* 0x000fca00078e02ff */
[----:B------:R-:W-:Y:S01]  /*162a0*/  @!P0 STG.E.U8 desc[UR50][R184.64+0x19], R101 ;  /* 0x00001965b8008986 */ /* 0x000fe2000c101132 */
[C---:B------:R-:W-:Y:S02]  /*162b0*/  LOP3.LUT P0, RZ, R4.reuse, 0x1000000, RZ, 0xc0, !PT ;  /* 0x0100000004ff7812 */ /* 0x040fe4000780c0ff */
[----:B------:R-:W-:-:S11]  /*162c0*/  LOP3.LUT P1, RZ, R4, 0x10, RZ, 0xc0, !PT ;  /* 0x0000001004ff7812 */ /* 0x000fd6000782c0ff */
[----:B--2---:R-:W-:-:S05]  /*162d0*/  @!P0 IMAD R15, R102, R17, RZ ;  /* 0x00000011660f8224 */ /* 0x004fca00078e02ff */
[----:B------:R-:W-:Y:S01]  /*162e0*/  @!P0 STG.E.U8 desc[UR50][R12.64+0x18], R15 ;  /* 0x0000180f0c008986 */ /* 0x000fe2000c101132 */
[----:B------:R-:W-:Y:S01]  /*162f0*/  ISETP.LT.OR P0, PT, R0, 0x21, !P4 ;  /* 0x000000210000780c */ /* 0x000fe20006701670 */
[----:B------:R-:W-:-:S05]  /*16300*/  @!P1 IMAD R103, R103, R17, RZ ;  /* 0x0000001167679224 */ /* 0x000fca00078e02ff */
[----:B------:R2:W-:Y:S07]  /*16310*/  @!P1 STG.E.U8 desc[UR50][R10.64+0x19], R103 ;  /* 0x000019670a009986 */ /* 0x0005ee000c101132 */
[----:B---3--:R-:W-:-:S05]  /*16320*/  @!P0 IMAD R9, R104, R17, RZ ;  /* 0x0000001168098224 */ /* 0x008fca00078e02ff */
[----:B------:R3:W-:Y:S01]  /*16330*/  @!P0 STG.E.U8 desc[UR50][R184.64+0x20], R9 ;  /* 0x00002009b8008986 */ /* 0x0007e2000c101132 */
[----:B------:R-:W-:Y:S02]  /*16340*/  ISETP.LT.OR P0, PT, R0, 0x22, !P4 ;  /* 0x000000220000780c */ /* 0x000fe40006701670 */
[C---:B------:R-:W-:Y:S02]  /*16350*/  LOP3.LUT P5, RZ, R4.reuse, 0x800000, RZ, 0xc0, !PT ;  /* 0x0080000004ff7812 */ /* 0x040fe400078ac0ff */
[----:B------:R-:W-:-:S09]  /*16360*/  LOP3.LUT P6, RZ, R4, 0x400000, RZ, 0xc0, !PT ;  /* 0x0040000004ff7812 */ /* 0x000fd200078cc0ff */
[----:B------:R-:W-:-:S05]  /*16370*/  @!P0 IMAD R105, R105, R17, RZ ;  /* 0x0000001169698224 */ /* 0x000fca00078e02ff */
[----:B------:R-:W-:Y:S01]  /*16380*/  @!P0 STG.E.U8 desc[UR50][R184.64+0x21], R105 ;  /* 0x00002169b8008986 */ /* 0x000fe2000c101132 */
[----:B------:R-:W-:Y:S01]  /*16390*/  ISETP.LT.OR P0, PT, R0, 0x29, !P4 ;  /* 0x000000290000780c */ /* 0x000fe20006701670 */
[-C--:B-1----:R-:W-:Y:S02]  /*163a0*/  @!P5 IMAD R7, R106, R17.reuse, RZ ;  /* 0x000000116a07d224 */ /* 0x082fe400078e02ff */
[----:B------:R-:W-:-:S03]  /*163b0*/  @!P6 IMAD R107, R107, R17, RZ ;  /* 0x000000116b6be224 */ /* 0x000fc600078e02ff */
[----:B------:R1:W-:Y:S07]  /*163c0*/  @!P5 STG.E.U8 desc[UR50][R22.64+0x20], R7 ;  /* 0x000020071600d986 */ /* 0x0003ee000c101132 */
[----:B--2---:R-:W-:Y:S01]  /*163d0*/  @!P0 IMAD R11, R108, R17, RZ ;  /* 0x000000116c0b8224 */ /* 0x004fe200078e02ff */
[----:B------:R-:W-:Y:S04]  /*163e0*/  @!P6 STG.E.U8 desc[UR50][R20.64+0x21], R107 ;  /* 0x0000216b1400e986 */ /* 0x000fe8000c101132 */
[----:B------:R2:W-:Y:S01]  /*163f0*/  @!P0 STG.E.U8 desc[UR50][R184.64+0x28], R11 ;  /* 0x0000280bb8008986 */ /* 0x0005e2000c101132 */
[----:B------:R-:W-:-:S13]  /*16400*/  ISETP.LT.OR P0, PT, R0, 0x2a, !P4 ;  /* 0x0000002a0000780c */ /* 0x000fda0006701670 */
[----:B------:R-:W-:-:S05]  /*16410*/  @!P0 IMAD R109, R109, R17, RZ ;  /* 0x000000116d6d8224 */ /* 0x000fca00078e02ff */
[----:B------:R-:W-:Y:S01]  /*16420*/  @!P0 STG.E.U8 desc[UR50][R184.64+0x29], R109 ;  /* 0x0000296db8008986 */ /* 0x000fe2000c101132 */
[C---:B------:R-:W-:Y:S02]  /*16430*/  LOP3.LUT P0, RZ, R4.reuse, 0x200000, RZ, 0xc0, !PT ;  /* 0x0020000004ff7812 */ /* 0x040fe4000780c0ff */
[----:B------:R-:W-:-:S11]  /*16440*/  LOP3.LUT P2, RZ, R4, 0x100000, RZ, 0xc0, !PT ;  /* 0x0010000004ff7812 */ /* 0x000fd6000784c0ff */
[----:B---3--:R-:W-:-:S05]  /*16450*/  @!P0 IMAD R9, R110, R17, RZ ;  /* 0x000000116e098224 */ /* 0x008fca00078e02ff */
[----:B------:R3:W-:Y:S01]  /*16460*/  @!P0 STG.E.U8 desc[UR50][R154.64+0x28], R9 ;  /* 0x000028099a008986 */ /* 0x0007e2000c101132 */
[----:B------:R-:W-:Y:S01]  /*16470*/  ISETP.LT.OR P0, PT, R0, 0x31, !P4 ;  /* 0x000000310000780c */ /* 0x000fe20006701670 */
[----:B------:R-:W-:-:S05]  /*16480*/  @!P2 IMAD R111, R111, R17, RZ ;  /* 0x000000116f6fa224 */ /* 0x000fca00078e02ff */
[----:B------:R-:W-:Y:S07]  /*16490*/  @!P2 STG.E.U8 desc[UR50][R152.64+0x29], R111 ;  /* 0x0000296f9800a986 */ /* 0x000fee000c101132 */
        /* <DEDUP_REMOVED lines=8> */
[----:B------:R2:W-:Y:S01]  /*16520*/  @!P0 STG.E.U8 desc[UR50][R158.64+0x30], R11 ;  /* 0x0000300b9e008986 */ /* 0x0005e2000c101132 */
[----:B------:R-:W-:Y:S01]  /*16530*/  ISETP.LT.OR P0, PT, R0, 0x39, !P4 ;  /* 0x000000390000780c */ /* 0x000fe20006701670 */
[----:B------:R-:W-:-:S05]  /*16540*/  @!P1 IMAD R115, R115, R17, RZ ;  /* 0x0000001173739224 */ /* 0x000fca00078e02ff */
[----:B------:R-:W-:Y:S07]  /*16550*/  @!P1 STG.E.U8 desc[UR50][R156.64+0x31], R115 ;  /* 0x000031739c009986 */ /* 0x000fee000c101132 */
        /* <DEDUP_REMOVED lines=26> */
[----:B------:R-:W-:Y:S02]  /*16700*/  ISETP.LT.OR P0, PT, R0, 0x4a, !P4 ;  /* 0x0000004a0000780c */ /* 0x000fe40006701670 */
[----:B------:R-:W-:-:S11]  /*16710*/  LOP3.LUT P1, RZ, R4, 0x2000, RZ, 0xc0, !PT ;  /* 0x0000200004ff7812 */ /* 0x000fd6000782c0ff */
[----:B------:R-:W-:-:S05]  /*16720*/  @!P0 IMAD R125, R125, R17, RZ ;  /* 0x000000117d7d8224 */ /* 0x000fca00078e02ff */
[----:B------:R-:W-:Y:S01]  /*16730*/  @!P0 STG.E.U8 desc[UR50][R184.64+0x49], R125 ;  /* 0x0000497db8008986 */ /* 0x000fe2000c101132 */
[----:B------:R-:W-:Y:S01]  /*16740*/  LOP3.LUT P0, RZ, R4, 0x1000, RZ, 0xc0, !PT ;  /* 0x0000100004ff7812 */ /* 0x000fe2000780c0ff */
[----:B--2---:R-:W-:-:S05]  /*16750*/  @!P1 IMAD R11, R126, R17, RZ ;  /* 0x000000117e0b9224 */ /* 0x004fca00078e02ff */
[----:B------:R2:W-:Y:S07]  /*16760*/  @!P1 STG.E.U8 desc[UR50][R170.64+0x48], R11 ;  /* 0x0000480baa009986 */ /* 0x0005ee000c101132 */
[----:B------:R-:W-:-:S05]  /*16770*/  @!P0 IMAD R127, R127, R17, RZ ;  /* 0x000000117f7f8224 */ /* 0x000fca00078e02ff */
[----:B------:R-:W-:Y:S01]  /*16780*/  @!P0 STG.E.U8 desc[UR50][R168.64+0x49], R127 ;  /* 0x0000497fa8008986 */ /* 0x000fe2000c101132 */
[----:B------:R-:W-:-:S13]  /*16790*/  ISETP.LT.OR P0, PT, R0, 0x51, !P4 ;  /* 0x000000510000780c */ /* 0x000fda0006701670 */
        /* <DEDUP_REMOVED lines=14> */
[----:B------:R-:W-:-:S02]  /*16880*/  ISETP.LT.OR P0, PT, R0, 0x5a, !P4 ;  /* 0x0000005a0000780c */ /* 0x000fc40006701670 */
[----:B------:R-:W-:-:S11]  /*16890*/  LOP3.LUT P2, RZ, R4, 0x200, RZ, 0xc0, !PT ;  /* 0x0000020004ff7812 */ /* 0x000fd6000784c0ff */
[----:B------:R-:W-:-:S05]  /*168a0*/  @!P0 IMAD R133, R133, R17, RZ ;  /* 0x0000001185858224 */ /* 0x000fca00078e02ff */
[----:B------:R-:W-:Y:S01]  /*168b0*/  @!P0 STG.E.U8 desc[UR50][R184.64+0x59], R133 ;  /* 0x00005985b8008986 */ /* 0x000fe2000c101132 */
[----:B------:R-:W-:Y:S01]  /*168c0*/  LOP3.LUT P0, RZ, R4, 0x100, RZ, 0xc0, !PT ;  /* 0x0000010004ff7812 */ /* 0x000fe2000780c0ff */
[----:B---3--:R-:W-:-:S05]  /*168d0*/  @!P2 IMAD R9, R134, R17, RZ ;  /* 0x000000118609a224 */ /* 0x008fca00078e02ff */
[----:B------:R-:W-:Y:S07]  /*168e0*/  @!P2 STG.E.U8 desc[UR50][R218.64+0x58], R9 ;  /* 0x00005809da00a986 */ /* 0x000fee000c101132 */
[----:B------:R-:W-:-:S05]  /*168f0*/  @!P0 IMAD R135, R135, R17, RZ ;  /* 0x0000001187878224 */ /* 0x000fca00078e02ff */
[----:B------:R-:W-:Y:S01]  /*16900*/  @!P0 STG.E.U8 desc[UR50][R174.64+0x59], R135 ;  /* 0x00005987ae008986 */ /* 0x000fe2000c101132 */
[----:B------:R-:W-:-:S13]  /*16910*/  ISETP.LT.OR P0, PT, R0, 0x61, !P4 ;  /* 0x000000610000780c */ /* 0x000fda0006701670 */
        /* <DEDUP_REMOVED lines=8> */
[----:B------:R-:W-:Y:S07]  /*169a0*/  @!P1 STG.E.U8 desc[UR50][R220.64+0x60], R11 ;  /* 0x0000600bdc009986 */ /* 0x000fee000c101132 */
[----:B------:R-:W-:-:S05]  /*169b0*/  @!P0 IMAD R139, R139, R17, RZ ;  /* 0x000000118b8b8224 */ /* 0x000fca00078e02ff */
[----:B------:R-:W-:Y:S01]  /*169c0*/  @!P0 STG.E.U8 desc[UR50][R176.64+0x61], R139 ;  /* 0x0000618bb0008986 */ /* 0x000fe2000c101132 */
[----:B------:R-:W-:Y:S02]  /*169d0*/  ISETP.LT.OR P0, PT, R0, 0x69, !P4 ;  /* 0x000000690000780c */ /* 0x000fe40006701670 */
[C---:B------:R-:W-:Y:S02]  /*169e0*/  LOP3.LUT P2, RZ, R5.reuse, 0x10000, RZ, 0xc0, !PT ;  /* 0x0001000005ff7812 */ /* 0x040fe4000784c0ff */
[----:B------:R-:W-:-:S09]  /*169f0*/  LOP3.LUT P1, RZ, R5, 0x8000, RZ, 0xc0, !PT ;  /* 0x0000800005ff7812 */ /* 0x000fd2000782c0ff */
[----:B------:R-:W-:-:S05]  /*16a00*/  @!P0 IMAD R5, R140, R17, RZ ;  /* 0x000000118c058224 */ /* 0x000fca00078e02ff */
[----:B------:R2:W-:Y:S01]  /*16a10*/  @!P0 STG.E.U8 desc[UR50][R184.64+0x68], R5 ;  /* 0x00006805b8008986 */ /* 0x0005e2000c101132 */
[----:B------:R-:W-:-:S13]  /*16a20*/  ISETP.LT.OR P0, PT, R0, 0x6a, !P4 ;  /* 0x0000006a0000780c */ /* 0x000fda0006701670 */
[----:B------:R-:W-:-:S05]  /*16a30*/  @!P0 IMAD R141, R141, R17, RZ ;  /* 0x000000118d8d8224 */ /* 0x000fca00078e02ff */
[----:B------:R-:W-:Y:S01]  /*16a40*/  @!P0 STG.E.U8 desc[UR50][R184.64+0x69], R141 ;  /* 0x0000698db8008986 */ /* 0x000fe2000c101132 */
[C---:B------:R-:W-:Y:S02]  /*16a50*/  LOP3.LUT P0, RZ, R4.reuse, 0x20, RZ, 0xc0, !PT ;  /* 0x0000002004ff7812 */ /* 0x040fe4000780c0ff */
[----:B------:R-:W-:-:S11]  /*16a60*/  LOP3.LUT P5, RZ, R4, 0x4, RZ, 0xc0, !PT ;  /* 0x0000000404ff7812 */ /* 0x000fd600078ac0ff */
[----:B-1----:R-:W-:-:S05]  /*16a70*/  @!P0 IMAD R7, R142, R17, RZ ;  /* 0x000000118e078224 */ /* 0x002fca00078e02ff */
[----:B------:R1:W-:Y:S01]  /*16a80*/  @!P0 STG.E.U8 desc[UR50][R222.64+0x68], R7 ;  /* 0x00006807de008986 */ /* 0x0003e2000c101132 */
[----:B------:R-:W-:Y:S01]  /*16a90*/  ISETP.LT.OR P0, PT, R0, 0x71, !P4 ;  /* 0x000000710000780c */ /* 0x000fe20006701670 */
[----:B------:R-:W-:Y:S01]  /*16aa0*/  @!P5 IMAD R143, R143, R17, RZ ;  /* 0x000000118f8fd224 */ /* 0x000fe200078e02ff */
[----:B------:R-:W-:-:S04]  /*16ab0*/  LOP3.LUT P6, RZ, R4, 0x2, RZ, 0xc0, !PT ;  /* 0x0000000204ff7812 */ /* 0x000fc800078cc0ff */
[----:B------:R-:W-:Y:S01]  /*16ac0*/  @!P5 STG.E.U8 desc[UR50][R178.64+0x69], R143 ;  /* 0x0000698fb200d986 */ /* 0x000fe2000c101132 */
[----:B------:R-:W-:-:S06]  /*16ad0*/  ISETP.LT.OR P5, PT, R0, 0x72, !P4 ;  /* 0x000000720000780c */ /* 0x000fcc00067a1670 */
[----:B------:R-:W-:-:S05]  /*16ae0*/  @!P0 IMAD R9, R144, R17, RZ ;  /* 0x0000001190098224 */ /* 0x000fca00078e02ff */
[----:B------:R3:W-:Y:S01]  /*16af0*/  @!P0 STG.E.U8 desc[UR50][R184.64+0x70], R9 ;  /* 0x00007009b8008986 */ /* 0x0007e2000c101132 */
[C---:B------:R-:W-:Y:S02]  /*16b00*/  ISETP.LT.OR P0, PT, R0.reuse, 0x79, !P4 ;  /* 0x000000790000780c */ /* 0x040fe40006701670 */
[----:B------:R-:W-:Y:S01]  /*16b10*/  ISETP.LT.OR P4, PT, R0, 0x7a, !P4 ;  /* 0x0000007a0000780c */ /* 0x000fe20006781670 */
[-C--:B------:R-:W-:Y:S02]  /*16b20*/  @!P5 IMAD R145, R145, R17.reuse, RZ ;  /* 0x000000119191d224 */ /* 0x080fe400078e02ff */
[-C--:B--2---:R-:W-:Y:S02]  /*16b30*/  @!P6 IMAD R5, R146, R17.reuse, RZ ;  /* 0x000000119205e224 */ /* 0x084fe400078e02ff */
[-C--:B------:R-:W-:Y:S01]  /*16b40*/  @!P1 IMAD R147, R147, R17.reuse, RZ ;  /* 0x0000001193939224 */ /* 0x080fe200078e02ff */
[----:B------:R-:W-:Y:S04]  /*16b50*/  @!P5 STG.E.U8 desc[UR50][R184.64+0x71], R145 ;  /* 0x00007191b800d986 */ /* 0x000fe8000c101132 */
[----:B------:R2:W-:Y:S01]  /*16b60*/  @!P6 STG.E.U8 desc[UR50][R224.64+0x70], R5 ;  /* 0x00007005e000e986 */ /* 0x0005e2000c101132 */
[----:B------:R-:W-:Y:S01]  /*16b70*/  ISETP.GE.AND P6, PT, R14, 0x181, PT ;  /* 0x000001810e00780c */ /* 0x000fe20003fc6270 */
[-C--:B-1----:R-:W-:Y:S01]  /*16b80*/  @!P0 IMAD R7, R148, R17.reuse, RZ ;  /* 0x0000001194078224 */ /* 0x082fe200078e02ff */
[----:B------:R-:W-:Y:S01]  /*16b90*/  ISETP.GE.AND P5, PT, R14, 0x189, PT ;  /* 0x000001890e00780c */ /* 0x000fe20003fa6270 */
[----:B------:R-:W-:Y:S01]  /*16ba0*/  @!P1 STG.E.U8 desc[UR50][R180.64+0x71], R147 ;  /* 0x00007193b4009986 */ /* 0x000fe2000c101132 */
[----:B------:R-:W-:Y:S01]  /*16bb0*/  @!P4 IMAD R149, R149, R17, RZ ;  /* 0x000000119595c224 */ /* 0x000fe200078e02ff */
[----:B------:R-:W-:-:S02]  /*16bc0*/  ISETP.LT.OR P1, PT, R0, 0x1, !P6 ;  /* 0x000000010000780c */ /* 0x000fc40007721670 */
[----:B------:R1:W-:Y:S01]  /*16bd0*/  @!P0 STG.E.U8 desc[UR50][R184.64+0x78], R7 ;  /* 0x00007807b8008986 */ /* 0x0003e2000c101132 */
[----:B------:R-:W-:Y:S01]  /*16be0*/  ISETP.LT.OR P0, PT, R0, 0x1, !P5 ;  /* 0x000000010000780c */ /* 0x000fe20006f01670 */
[----:B------:R-:W-:Y:S02]  /*16bf0*/  IMAD.U32 R11, RZ, RZ, UR12 ;  /* 0x0000000cff0b7e24 */ /* 0x000fe4000f8e00ff */
[----:B------:R-:W-:Y:S01]  /*16c00*/  @!P4 STG.E.U8 desc[UR50][R184.64+0x79], R149 ;  /* 0x00007995b800c986 */ /* 0x000fe2000c101132 */
[----:B---3--:R-:W-:Y:S01]  /*16c10*/  @!P2 IMAD R9, R150, R17, RZ ;  /* 0x000000119609a224 */ /* 0x008fe200078e02ff */
[----:B------:R-:W-:Y:S01]  /*16c20*/  ISETP.LT.OR P4, PT, R0, 0x2, !P6 ;  /* 0x000000020000780c */ /* 0x000fe20007781670 */
[----:B------:R-:W-:-:S03]  /*16c30*/  IMAD.WIDE.U32 R2, R11, 0x180, R2 ;  /* 0x000001800b027825 */ /* 0x000fc600078e0002 */
[----:B------:R-:W-:Y:S01]  /*16c40*/  @!P2 STG.E.U8 desc[UR50][R182.64+0x78], R9 ;  /* 0x00007809b600a986 */ /* 0x000fe2000c101132 */
[----:B------:R-:W-:Y:S01]  /*16c50*/  ISETP.LT.OR P2, PT, R0, 0x2, !P5 ;  /* 0x000000020000780c */ /* 0x000fe20006f41670 */
[----:B--2---:R-:W-:Y:S02]  /*16c60*/  VIADD R5, R3, UR4 ;  /* 0x0000000403057c36 */ /* 0x004fe40008000000 */
[-C--:B------:R-:W-:Y:S02]  /*16c70*/  @!P1 IMAD R11, R24, R17.reuse, RZ ;  /* 0x00000011180b9224 */ /* 0x080fe400078e02ff */
[----:B------:R-:W-:Y:S01]  /*16c80*/  @!P1 IMAD.MOV.U32 R4, RZ, RZ, R2 ;  /* 0x000000ffff049224 */ /* 0x000fe200078e0002 */
[----:B------:R-:W-:Y:S01]  /*16c90*/  @!P3 STG.E.U8 desc[UR50][R226.64+0x79], R151 ;  /* 0x00007997e200b986 */ /* 0x000fe2000c101132 */
[----:B------:R-:W-:Y:S01]  /*16ca0*/  @!P0 IADD3 R6, P3, R2, UR45, RZ ;  /* 0x0000002d02068c10 */ /* 0x000fe2000ff7e0ff */
[-C--:B------:R-:W-:Y:S02]  /*16cb0*/  @!P4 IMAD R25, R25, R17.reuse, RZ ;  /* 0x000000111919c224 */ /* 0x080fe400078e02ff */
[----:B------:R2:W-:Y:S01]  /*16cc0*/  @!P1 STG.E.U8 desc[UR50][R4.64], R11 ;  /* 0x0000000b04009986 */ /* 0x0005e2000c101132 */
[----:B------:R-:W-:Y:S01]  /*16cd0*/  @!P0 IMAD R13, R26, R17, RZ ;  /* 0x000000111a0d8224 */ /* 0x000fe200078e02ff */
[----:B-1----:R-:W-:-:S02]  /*16ce0*/  @!P0 IADD3.X R7, R5, UR44, RZ, P3, !PT ;  /* 0x0000002c05078c10 */ /* 0x002fc40009ffe4ff */
[C---:B------:R-:W-:Y:S02]  /*16cf0*/  ISETP.LT.OR P1, PT, R0.reuse, 0x9, !P6 ;  /* 0x000000090000780c */ /* 0x040fe40007721670 */
[----:B------:R-:W-:Y:S01]  /*16d00*/  ISETP.LT.OR P3, PT, R0, 0x9, !P5 ;  /* 0x000000090000780c */ /* 0x000fe20006f61670 */
[----:B--2---:R-:W-:-:S05]  /*16d10*/  @!P4 IMAD.MOV.U32 R4, RZ, RZ, R2 ;  /* 0x000000ffff04c224 */ /* 0x004fca00078e0002 */
[----:B------:R1:W-:Y:S01]  /*16d20*/  @!P4 STG.E.U8 desc[UR50][R4.64+0x1], R25 ;  /* 0x000001190400c986 */ /* 0x0003e2000c101132 */
[----:B------:R-:W-:-:S03]  /*16d30*/  @!P2 IADD3 R8, P4, R2, UR45, RZ ;  /* 0x0000002d0208ac10 */ /* 0x000fc6000ff9e0ff */
[----:B------:R2:W-:Y:S01]  /*16d40*/  @!P0 STG.E.U8 desc[UR50][R6.64], R13 ;  /* 0x0000000d06008986 */ /* 0x0005e2000c101132 */
[----:B------:R-:W-:Y:S01]  /*16d50*/  ISETP.LT.OR P0, PT, R0, 0xa, !P6 ;  /* 0x0000000a0000780c */ /* 0x000fe20007701670 */
[----:B------:R-:W-:Y:S01]  /*16d60*/  @!P2 IMAD R27, R27, R17, RZ ;  /* 0x000000111b1ba224 */ /* 0x000fe200078e02ff */
[----:B------:R-:W-:Y:S01]  /*16d70*/  @!P2 IADD3.X R9, R5, UR44, RZ, P4, !PT ;  /* 0x0000002c0509ac10 */ /* 0x000fe2000a7fe4ff */
[----:B------:R-:W-:-:S04]  /*16d80*/  VIADD R3, R3, UR4 ;  /* 0x0000000403037c36 */ /* 0x000fc80008000000 */
[----:B------:R-:W-:Y:S01]  /*16d90*/  @!P2 STG.E.U8 desc[UR50][R8.64+0x1], R27 ;  /* 0x0000011b0800a986 */ /* 0x000fe2000c101132 */
[----:B------:R-:W-:Y:S01]  /*16da0*/  ISETP.LT.OR P2, PT, R0, 0xa, !P5 ;  /* 0x0000000a0000780c */ /* 0x000fe20006f41670 */
[----:B------:R-:W-:Y:S01]  /*16db0*/  @!P1 IMAD R11, R28, R17, RZ ;  /* 0x000000111c0b9224 */ /* 0x000fe200078e02ff */
[----:B-1----:R-:W-:-:S03]  /*16dc0*/  @!P3 IADD3 R4, P4, R2, UR45, RZ ;  /* 0x0000002d0204bc10 */ /* 0x002fc6000ff9e0ff */
[-C--:B------:R-:W-:Y:S01]  /*16dd0*/  @!P0 IMAD R29, R29, R17.reuse, RZ ;  /* 0x000000111d1d8224 */ /* 0x080fe200078e02ff */
[----:B------:R-:W-:Y:S01]  /*16de0*/  @!P3 IADD3.X R5, R3, UR44, RZ, P4, !PT ;  /* 0x0000002c0305bc10 */ /* 0x000fe2000a7fe4ff */
[----:B--2---:R-:W-:Y:S01]  /*16df0*/  @!P3 IMAD R13, R30, R17, RZ ;  /* 0x000000111e0db224 */ /* 0x004fe200078e02ff */
[----:B------:R-:W-:Y:S01]  /*16e00*/  @!P1 STG.E.U8 desc[UR50][R2.64+0x8], R11 ;  /* 0x0000080b02009986 */ /* 0x000fe2000c101132 */
[----:B------:R-:W-:-:S03]  /*16e10*/  ISETP.LT.OR P1, PT, R0, 0x11, !P6 ;  /* 0x000000110000780c */ /* 0x000fc60007721670 */
[----:B------:R-:W-:Y:S01]  /*16e20*/  @!P0 STG.E.U8 desc[UR50][R2.64+0x9], R29 ;  /* 0x0000091d02008986 */ /* 0x000fe2000c101132 */
[C---:B------:R-:W-:Y:S02]  /*16e30*/  ISETP.LT.OR P0, PT, R0.reuse, 0x11, !P5 ;  /* 0x000000110000780c */ /* 0x040fe40006f01670 */
[----:B------:R-:W-:Y:S01]  /*16e40*/  ISETP.LT.OR P4, PT, R0, 0x12, !P6 ;  /* 0x000000120000780c */ /* 0x000fe20007781670 */
[----:B------:R1:W-:Y:S01]  /*16e50*/  @!P3 STG.E.U8 desc[UR50][R4.64+0x8], R13 ;  /* 0x0000080d0400b986 */ /* 0x0003e2000c101132 */
[----:B------:R-:W-:Y:S01]  /*16e60*/  @!P2 IADD3 R6, P3, R2, UR45, RZ ;  /* 0x0000002d0206ac10 */ /* 0x000fe2000ff7e0ff */
[----:B------:R-:W-:-:S03]  /*16e70*/  @!P2 IMAD R31, R31, R17, RZ ;  /* 0x000000111f1fa224 */ /* 0x000fc600078e02ff */
[----:B------:R-:W-:Y:S02]  /*16e80*/  @!P2 IADD3.X R7, R3, UR44, RZ, P3, !PT ;  /* 0x0000002c0307ac10 */ /* 0x000fe40009ffe4ff */
[----:B------:R-:W-:-:S03]  /*16e90*/  ISETP.LT.OR P3, PT, R0, 0x12, !P5 ;  /* 0x000000120000780c */ /* 0x000fc60006f61670 */
[----:B------:R2:W-:Y:S01]  /*16ea0*/  @!P2 STG.E.U8 desc[UR50][R6.64+0x9], R31 ;  /* 0x0000091f0600a986 */ /* 0x0005e2000c101132 */
[----:B-1----:R-:W-:Y:S01]  /*16eb0*/  @!P0 IADD3 R4, P2, R2, UR45, RZ ;  /* 0x0000002d02048c10 */ /* 0x002fe2000ff5e0ff */
[-C--:B------:R-:W-:Y:S02]  /*16ec0*/  @!P1 IMAD R9, R32, R17.reuse, RZ ;  /* 0x0000001120099224 */ /* 0x080fe400078e02ff */
[-C--:B------:R-:W-:Y:S01]  /*16ed0*/  @!P4 IMAD R33, R33, R17.reuse, RZ ;  /* 0x000000112121c224 */ /* 0x080fe200078e02ff */
[----:B------:R-:W-:Y:S01]  /*16ee0*/  @!P0 IADD3.X R5, R3, UR44, RZ, P2, !PT ;  /* 0x0000002c03058c10 */ /* 0x000fe200097fe4ff */
[----:B------:R-:W-:Y:S01]  /*16ef0*/  @!P0 IMAD R11, R34, R17, RZ ;  /* 0x00000011220b8224 */ /* 0x000fe200078e02ff */
[----:B------:R1:W-:Y:S01]  /*16f00*/  @!P1 STG.E.U8 desc[UR50][R2.64+0x10], R9 ;  /* 0x0000100902009986 */ /* 0x0003e2000c101132 */
[C---:B------:R-:W-:Y:S02]  /*16f10*/  ISETP.LT.OR P1, PT, R0.reuse, 0x19, !P6 ;  /* 0x000000190000780c */ /* 0x040fe40007721670 */
[----:B------:R-:W-:Y:S01]  /*16f20*/  ISETP.LT.OR P2, PT, R0, 0x19, !P5 ;  /* 0x000000190000780c */ /* 0x000fe20006f41670 */
[----:B------:R-:W-:Y:S01]  /*16f30*/  @!P4 STG.E.U8 desc[UR50][R2.64+0x11], R33 ;  /* 0x000011210200c986 */ /* 0x000fe2000c101132 */
[----:B--2---:R-:W-:-:S03]  /*16f40*/  @!P3 IADD3 R6, P4, R2, UR45, RZ ;  /* 0x0000002d0206bc10 */ /* 0x004fc6000ff9e0ff */
[----:B------:R2:W-:Y:S01]  /*16f50*/  @!P0 STG.E.U8 desc[UR50][R4.64+0x10], R11 ;  /* 0x0000100b04008986 */ /* 0x0005e2000c101132 */
[----:B------:R-:W-:Y:S01]  /*16f60*/  ISETP.LT.OR P0, PT, R0, 0x1a, !P6 ;  /* 0x0000001a0000780c */ /* 0x000fe20007701670 */
[----:B------:R-:W-:Y:S01]  /*16f70*/  @!P3 IMAD R35, R35, R17, RZ ;  /* 0x000000112323b224 */ /* 0x000fe200078e02ff */
[----:B------:R-:W-:-:S05]  /*16f80*/  @!P3 IADD3.X R7, R3, UR44, RZ, P4, !PT ;  /* 0x0000002c0307bc10 */ /* 0x000fca000a7fe4ff */
[----:B------:R3:W-:Y:S01]  /*16f90*/  @!P3 STG.E.U8 desc[UR50][R6.64+0x11], R35 ;  /* 0x000011230600b986 */ /* 0x0007e2000c101132 */
[----:B------:R-:W-:Y:S01]  /*16fa0*/  ISETP.LT.OR P3, PT, R0, 0x1a, !P5 ;  /* 0x0000001a0000780c */ /* 0x000fe20006f61670 */
[----:B------:R-:W-:Y:S01]  /*16fb0*/  @!P1 IMAD R13, R36, R17, RZ ;  /* 0x00000011240d9224 */ /* 0x000fe200078e02ff */
[----:B------:R-:W-:-:S03]  /*16fc0*/  @!P2 IADD3 R8, P4, R2, UR45, RZ ;  /* 0x0000002d0208ac10 */ /* 0x000fc6000ff9e0ff */
[-C--:B------:R-:W-:Y:S01]  /*16fd0*/  @!P0 IMAD R37, R37, R17.reuse, RZ ;  /* 0x0000001125258224 */ /* 0x080fe200078e02ff */
[----:B-1----:R-:W-:Y:S01]  /*16fe0*/  @!P2 IADD3.X R9, R3, UR44, RZ, P4, !PT ;  /* 0x0000002c0309ac10 */ /* 0x002fe2000a7fe4ff */
[----:B--2---:R-:W-:Y:S01]  /*16ff0*/  @!P2 IMAD R11, R38, R17, RZ ;  /* 0x00000011260ba224 */ /* 0x004fe200078e02ff */
[----:B------:R1:W-:Y:S01]  /*17000*/  @!P1 STG.E.U8 desc[UR50][R2.64+0x18], R13 ;  /* 0x0000180d02009986 */ /* 0x0003e2000c101132 */
        /* <DEDUP_REMOVED lines=10> */
[----:B---3--:R-:W-:Y:S01]  /*170b0*/  @!P0 IADD3 R6, P3, R2, UR45, RZ ;  /* 0x0000002d02068c10 */ /* 0x008fe2000ff7e0ff */
[-C--:B-1----:R-:W-:Y:S02]  /*170c0*/  @!P1 IMAD R13, R40, R17.reuse, RZ ;  /* 0x00000011280d9224 */ /* 0x082fe400078e02ff */
[-C--:B------:R-:W-:Y:S01]  /*170d0*/  @!P4 IMAD R41, R41, R17.reuse, RZ ;  /* 0x000000112929c224 */ /* 0x080fe200078e02ff */
[----:B------:R-:W-:Y:S01]  /*170e0*/  @!P0 IADD3.X R7, R3, UR44, RZ, P3, !PT ;  /* 0x0000002c03078c10 */ /* 0x000fe20009ffe4ff */
[----:B--2---:R-:W-:Y:S01]  /*170f0*/  @!P0 IMAD R11, R42, R17, RZ ;  /* 0x000000112a0b8224 */ /* 0x004fe200078e02ff */
[----:B------:R1:W-:Y:S01]  /*17100*/  @!P1 STG.E.U8 desc[UR50][R2.64+0x20], R13 ;  /* 0x0000200d02009986 */ /* 0x0003e2000c101132 */
[C---:B------:R-:W-:Y:S02]  /*17110*/  ISETP.LT.OR P1, PT, R0.reuse, 0x29, !P6 ;  /* 0x000000290000780c */ /* 0x040fe40007721670 */
[----:B------:R-:W-:Y:S01]  /*17120*/  ISETP.LT.OR P3, PT, R0, 0x29, !P5 ;  /* 0x000000290000780c */ /* 0x000fe20006f61670 */
[----:B------:R-:W-:Y:S01]  /*17130*/  @!P4 STG.E.U8 desc[UR50][R2.64+0x21], R41 ;  /* 0x000021290200c986 */ /* 0x000fe2000c101132 */
[----:B0-----:R-:W-:-:S03]  /*17140*/  @!P2 IADD3 R4, P4, R2, UR45, RZ ;  /* 0x0000002d0204ac10 */ /* 0x001fc6000ff9e0ff */
[----:B------:R0:W-:Y:S01]  /*17150*/  @!P0 STG.E.U8 desc[UR50][R6.64+0x20], R11 ;  /* 0x0000200b06008986 */ /* 0x0001e2000c101132 */
[----:B------:R-:W-:Y:S01]  /*17160*/  ISETP.LT.OR P0, PT, R0, 0x2a, !P6 ;  /* 0x0000002a0000780c */ /* 0x000fe20007701670 */
[----:B------:R-:W-:Y:S01]  /*17170*/  @!P2 IMAD R43, R43, R17, RZ ;  /* 0x000000112b2ba224 */ /* 0x000fe200078e02ff */
[----:B------:R-:W-:-:S05]  /*17180*/  @!P2 IADD3.X R5, R3, UR44, RZ, P4, !PT ;  /* 0x0000002c0305ac10 */ /* 0x000fca000a7fe4ff */
[----:B------:R2:W-:Y:S01]  /*17190*/  @!P2 STG.E.U8 desc[UR50][R4.64+0x21], R43 ;  /* 0x0000212b0400a986 */ /* 0x0005e2000c101132 */
[----:B------:R-:W-:Y:S01]  /*171a0*/  ISETP.LT.OR P2, PT, R0, 0x2a, !P5 ;  /* 0x0000002a0000780c */ /* 0x000fe20006f41670 */
[----:B-1----:R-:W-:Y:S01]  /*171b0*/  @!P1 IMAD R13, R44, R17, RZ ;  /* 0x000000112c0d9224 */ /* 0x002fe200078e02ff */
[----:B------:R-:W-:-:S03]  /*171c0*/  @!P3 IADD3 R8, P4, R2, UR45, RZ ;  /* 0x0000002d0208bc10 */ /* 0x000fc6000ff9e0ff */
[-C--:B------:R-:W-:Y:S01]  /*171d0*/  @!P0 IMAD R45, R45, R17.reuse, RZ ;  /* 0x000000112d2d8224 */ /* 0x080fe200078e02ff */
[----:B------:R-:W-:Y:S01]  /*171e0*/  @!P3 IADD3.X R9, R3, UR44, RZ, P4, !PT ;  /* 0x0000002c0309bc10 */ /* 0x000fe2000a7fe4ff */
[----:B0-----:R-:W-:Y:S01]  /*171f0*/  @!P3 IMAD R7, R46, R17, RZ ;  /* 0x000000112e07b224 */ /* 0x001fe200078e02ff */
[----:B------:R-:W-:Y:S01]  /*17200*/  @!P1 STG.E.U8 desc[UR50][R2.64+0x28], R13 ;  /* 0x0000280d02009986 */ /* 0x000fe2000c101132 */
[----:B------:R-:W-:-:S03]  /*17210*/  ISETP.LT.OR P1, PT, R0, 0x31, !P6 ;  /* 0x000000310000780c */ /* 0x000fc60007721670 */
[----:B------:R-:W-:Y:S01]  /*17220*/  @!P0 STG.E.U8 desc[UR50][R2.64+0x29], R45 ;  /* 0x0000292d02008986 */ /* 0x000fe2000c101132 */
[C---:B------:R-:W-:Y:S02]  /*17230*/  ISETP.LT.OR P0, PT, R0.reuse, 0x31, !P5 ;  /* 0x000000310000780c */ /* 0x040fe40006f01670 */
[----:B------:R-:W-:Y:S01]  /*17240*/  ISETP.LT.OR P4, PT, R0, 0x32, !P6 ;  /* 0x000000320000780c */ /* 0x000fe20007781670 */
[----:B------:R0:W-:Y:S01]  /*17250*/  @!P3 STG.E.U8 desc[UR50][R8.64+0x28], R7 ;  /* 0x000028070800b986 */ /* 0x0001e2000c101132 */
[----:B--2---:R-:W-:Y:S01]  /*17260*/  @!P2 IADD3 R4, P3, R2, UR45, RZ ;  /* 0x0000002d0204ac10 */ /* 0x004fe2000ff7e0ff */
[----:B------:R-:W-:-:S03]  /*17270*/  @!P2 IMAD R47, R47, R17, RZ ;  /* 0x000000112f2fa224 */ /* 0x000fc600078e02ff */
[----:B------:R-:W-:Y:S02]  /*17280*/  @!P2 IADD3.X R5, R3, UR44, RZ, P3, !PT ;  /* 0x0000002c0305ac10 */ /* 0x000fe40009ffe4ff */
[----:B------:R-:W-:-:S03]  /*17290*/  ISETP.LT.OR P3, PT, R0, 0x32, !P5 ;  /* 0x000000320000780c */ /* 0x000fc60006f61670 */
[----:B------:R1:W-:Y:S01]  /*172a0*/  @!P2 STG.E.U8 desc[UR50][R4.64+0x29], R47 ;  /* 0x0000292f0400a986 */ /* 0x0003e2000c101132 */
[----:B------:R-:W-:Y:S01]  /*172b0*/  @!P0 IADD3 R6, P2, R2, UR45, RZ ;  /* 0x0000002d02068c10 */ /* 0x000fe2000ff5e0ff */
[-C--:B------:R-:W-:Y:S02]  /*172c0*/  @!P1 IMAD R11, R48, R17.reuse, RZ ;  /* 0x00000011300b9224 */ /* 0x080fe400078e02ff */
[-C--:B------:R-:W-:Y:S01]  /*172d0*/  @!P4 IMAD R49, R49, R17.reuse, RZ ;  /* 0x000000113131c224 */ /* 0x080fe200078e02ff */
[----:B0-----:R-:W-:Y:S01]  /*172e0*/  @!P0 IADD3.X R7, R3, UR44, RZ, P2, !PT ;  /* 0x0000002c03078c10 */ /* 0x001fe200097fe4ff */
[----:B------:R-:W-:Y:S01]  /*172f0*/  @!P0 IMAD R13, R50, R17, RZ ;  /* 0x00000011320d8224 */ /* 0x000fe200078e02ff */
[----:B------:R0:W-:Y:S01]  /*17300*/  @!P1 STG.E.U8 desc[UR50][R2.64+0x30], R11 ;  /* 0x0000300b02009986 */ /* 0x0001e2000c101132 */
[C---:B------:R-:W-:Y:S02]  /*17310*/  ISETP.LT.OR P1, PT, R0.reuse, 0x39, !P6 ;  /* 0x000000390000780c */ /* 0x040fe40007721670 */
[----:B------:R-:W-:Y:S01]  /*17320*/  ISETP.LT.OR P2, PT, R0, 0x39, !P5 ;  /* 0x000000390000780c */ /* 0x000fe20006f41670 */
[----:B------:R-:W-:Y:S01]  /*17330*/  @!P4 STG.E.U8 desc[UR50][R2.64+0x31], R49 ;  /* 0x000031310200c986 */ /* 0x000fe2000c101132 */
[----:B-1----:R-:W-:-:S03]  /*17340*/  @!P3 IADD3 R4, P4, R2, UR45, RZ ;  /* 0x0000002d0204bc10 */ /* 0x002fc6000ff9e0ff */
[----:B------:R1:W-:Y:S01]  /*17350*/  @!P0 STG.E.U8 desc[UR50][R6.64+0x30], R13 ;  /* 0x0000300d06008986 */ /* 0x0003e2000c101132 */
[----:B------:R-:W-:Y:S01]  /*17360*/  ISETP.LT.OR P0, PT, R0, 0x3a, !P6 ;  /* 0x0000003a0000780c */ /* 0x000fe20007701670 */
[----:B------:R-:W-:Y:S01]  /*17370*/  @!P3 IMAD R51, R51, R17, RZ ;  /* 0x000000113333b224 */ /* 0x000fe200078e02ff */
[----:B------:R-:W-:-:S05]  /*17380*/  @!P3 IADD3.X R5, R3, UR44, RZ, P4, !PT ;  /* 0x0000002c0305bc10 */ /* 0x000fca000a7fe4ff */
[----:B------:R2:W-:Y:S01]  /*17390*/  @!P3 STG.E.U8 desc[UR50][R4.64+0x31], R51 ;  /* 0x000031330400b986 */ /* 0x0005e2000c101132 */
[----:B------:R-:W-:Y:S01]  /*173a0*/  ISETP.LT.OR P3, PT, R0, 0x3a, !P5 ;  /* 0x0000003a0000780c */ /* 0x000fe20006f61670 */
[----:B0-----:R-:W-:Y:S01]  /*173b0*/  @!P1 IMAD R11, R52, R17, RZ ;  /* 0x00000011340b9224 */ /* 0x001fe200078e02ff */
[----:B------:R-:W-:-:S03]  /*173c0*/  @!P2 IADD3 R8, P4, R2, UR45, RZ ;  /* 0x0000002d0208ac10 */ /* 0x000fc6000ff9e0ff */
[-C--:B------:R-:W-:Y:S01]  /*173d0*/  @!P0 IMAD R53, R53, R17.reuse, RZ ;  /* 0x0000001135358224 */ /* 0x080fe200078e02ff */
[----:B------:R-:W-:Y:S01]  /*173e0*/  @!P2 IADD3.X R9, R3, UR44, RZ, P4, !PT ;  /* 0x0000002c0309ac10 */ /* 0x000fe2000a7fe4ff */
[----:B-1----:R-:W-:Y:S01]  /*173f0*/  @!P2 IMAD R7, R54, R17, RZ ;  /* 0x000000113607a224 */ /* 0x002fe200078e02ff */
[----:B------:R4:W-:Y:S01]  /*17400*/  @!P1 STG.E.U8 desc[UR50][R2.64+0x38], R11 ;  /* 0x0000380b02009986 */ /* 0x0009e2000c101132 */
        /* <DEDUP_REMOVED lines=11> */
[-C--:B----4-:R-:W-:Y:S02]  /*174c0*/  @!P1 IMAD R11, R56, R17.reuse, RZ ;  /* 0x00000011380b9224 */ /* 0x090fe400078e02ff */
        /* <DEDUP_REMOVED lines=31> */
[-C--:B0-----:R-:W-:Y:S02]  /*176c0*/  @!P1 IMAD R11, R64, R17.reuse, RZ ;  /* 0x00000011400b9224 */ /* 0x081fe400078e02ff */
[-C--:B------:R-:W-:Y:S01]  /*176d0*/  @!P4 IMAD R65, R65, R17.reuse, RZ ;  /* 0x000000114141c224 */ /* 0x080fe200078e02ff */
[----:B-1----:R-:W-:Y:S01]  /*176e0*/  @!P0 IADD3.X R7, R3, UR44, RZ, P2, !PT ;  /* 0x0000002c03078c10 */ /* 0x002fe200097fe4ff */
        /* <DEDUP_REMOVED lines=15> */
[----:B------:R0:W-:Y:S01]  /*177e0*/  @!P1 STG.E.U8 desc[UR50][R2.64+0x58], R11 ;  /* 0x0000580b02009986 */ /* 0x0001e2000c101132 */
[----:B------:R-:W-:Y:S01]  /*177f0*/  @!P2 IADD3.X R9, R3, UR44, RZ, P4, !PT ;  /* 0x0000002c0309ac10 */ /* 0x000fe2000a7fe4ff */
[-C--:B-1----:R-:W-:Y:S01]  /*17800*/  @!P2 IMAD R7, R70, R17.reuse, RZ ;  /* 0x000000114607a224 */ /* 0x082fe200078e02ff */
[C---:B------:R-:W-:Y:S01]  /*17810*/  ISETP.LT.OR P1, PT, R0.reuse, 0x61, !P6 ;  /* 0x000000610000780c */ /* 0x040fe20007721670 */
[----:B------:R-:W-:Y:S01]  /*17820*/  @!P0 STG.E.U8 desc[UR50][R2.64+0x59], R69 ;  /* 0x0000594502008986 */ /* 0x000fe2000c101132 */
[C---:B------:R-:W-:Y:S02]  /*17830*/  ISETP.LT.OR P0, PT, R0.reuse, 0x61, !P5 ;  /* 0x000000610000780c */ /* 0x040fe40006f01670 */
[----:B------:R-:W-:Y:S01]  /*17840*/  ISETP.LT.OR P4, PT, R0, 0x62, !P6 ;  /* 0x000000620000780c */ /* 0x000fe20007781670 */
[----:B------:R1:W-:Y:S01]  /*17850*/  @!P2 STG.E.U8 desc[UR50][R8.64+0x58], R7 ;  /* 0x000058070800a986 */ /* 0x0003e2000c101132 */
[----:B--2---:R-:W-:Y:S01]  /*17860*/  @!P3 IADD3 R4, P2, R2, UR45, RZ ;  /* 0x0000002d0204bc10 */ /* 0x004fe2000ff5e0ff */
[----:B------:R-:W-:-:S03]  /*17870*/  @!P3 IMAD R71, R71, R17, RZ ;  /* 0x000000114747b224 */ /* 0x000fc600078e02ff */
[----:B------:R-:W-:Y:S02]  /*17880*/  @!P3 IADD3.X R5, R3, UR44, RZ, P2, !PT ;  /* 0x0000002c0305bc10 */ /* 0x000fe400097fe4ff */
[----:B------:R-:W-:Y:S01]  /*17890*/  ISETP.LT.OR P2, PT, R0, 0x62, !P5 ;  /* 0x000000620000780c */ /* 0x000fe20006f41670 */
[-C--:B0-----:R-:W-:Y:S02]  /*178a0*/  @!P1 IMAD R11, R72, R17.reuse, RZ ;  /* 0x00000011480b9224 */ /* 0x081fe400078e02ff */
[----:B------:R0:W-:Y:S01]  /*178b0*/  @!P3 STG.E.U8 desc[UR50][R4.64+0x59], R71 ;  /* 0x000059470400b986 */ /* 0x0001e2000c101132 */
[----:B------:R-:W-:Y:S01]  /*178c0*/  @!P0 IADD3 R6, P3, R2, UR45, RZ ;  /* 0x0000002d02068c10 */ /* 0x000fe2000ff7e0ff */
[-C--:B------:R-:W-:Y:S02]  /*178d0*/  @!P4 IMAD R73, R73, R17.reuse, RZ ;  /* 0x000000114949c224 */ /* 0x080fe400078e02ff */
[----:B------:R2:W-:Y:S01]  /*178e0*/  @!P1 STG.E.U8 desc[UR50][R2.64+0x60], R11 ;  /* 0x0000600b02009986 */ /* 0x0005e2000c101132 */
[----:B------:R-:W-:Y:S01]  /*178f0*/  ISETP.LT.OR P1, PT, R0, 0x69, !P6 ;  /* 0x000000690000780c */ /* 0x000fe20007721670 */
[----:B-1----:R-:W-:Y:S01]  /*17900*/  @!P0 IMAD R9, R74, R17, RZ ;  /* 0x000000114a098224 */ /* 0x002fe200078e02ff */
[----:B------:R-:W-:Y:S01]  /*17910*/  @!P0 IADD3.X R7, R3, UR44, RZ, P3, !PT ;  /* 0x0000002c03078c10 */ /* 0x000fe20009ffe4ff */
[----:B------:R-:W-:Y:S04]  /*17920*/  @!P4 STG.E.U8 desc[UR50][R2.64+0x61], R73 ;  /* 0x000061490200c986 */ /* 0x000fe8000c101132 */
[----:B------:R1:W-:Y:S01]  /*17930*/  @!P0 STG.E.U8 desc[UR50][R6.64+0x60], R9 ;  /* 0x0000600906008986 */ /* 0x0003e2000c101132 */
[----:B------:R-:W-:-:S02]  /*17940*/  ISETP.LT.OR P0, PT, R0, 0x69, !P5 ;  /* 0x000000690000780c */ /* 0x000fc40006f01670 */
[----:B0-----:R-:W-:Y:S02]  /*17950*/  @!P2 IADD3 R4, P4, R2, UR45, RZ ;  /* 0x0000002d0204ac10 */ /* 0x001fe4000ff9e0ff */
[----:B------:R-:W-:Y:S01]  /*17960*/  ISETP.LT.OR P3, PT, R0, 0x6a, !P6 ;  /* 0x0000006a0000780c */ /* 0x000fe20007761670 */
[-C--:B------:R-:W-:Y:S01]  /*17970*/  @!P2 IMAD R75, R75, R17.reuse, RZ ;  /* 0x000000114b4ba224 */ /* 0x080fe200078e02ff */
[----:B------:R-:W-:Y:S01]  /*17980*/  @!P2 IADD3.X R5, R3, UR44, RZ, P4, !PT ;  /* 0x0000002c0305ac10 */ /* 0x000fe2000a7fe4ff */
[----:B--2---:R-:W-:Y:S01]  /*17990*/  @!P1 IMAD R11, R76, R17, RZ ;  /* 0x000000114c0b9224 */ /* 0x004fe200078e02ff */
[----:B------:R-:W-:-:S03]  /*179a0*/  ISETP.LT.OR P4, PT, R0, 0x6a, !P5 ;  /* 0x0000006a0000780c */ /* 0x000fc60006f81670 */
[----:B------:R-:W-:Y:S04]  /*179b0*/  @!P2 STG.E.U8 desc[UR50][R4.64+0x61], R75 ;  /* 0x0000614b0400a986 */ /* 0x000fe8000c101132 */
[----:B------:R0:W-:Y:S01]  /*179c0*/  @!P1 STG.E.U8 desc[UR50][R2.64+0x68], R11 ;  /* 0x0000680b02009986 */ /* 0x0001e2000c101132 */
[----:B-1----:R-:W-:Y:S01]  /*179d0*/  @!P0 IADD3 R6, P1, R2, UR45, RZ ;  /* 0x0000002d02068c10 */ /* 0x002fe2000ff3e0ff */
[-C--:B------:R-:W-:Y:S01]  /*179e0*/  @!P3 IMAD R77, R77, R17.reuse, RZ ;  /* 0x000000114d4db224 */ /* 0x080fe200078e02ff */
[----:B------:R-:W-:Y:S01]  /*179f0*/  ISETP.LT.OR P2, PT, R0, 0x71, !P6 ;  /* 0x000000710000780c */ /* 0x000fe20007741670 */
[----:B------:R-:W-:Y:S01]  /*17a00*/  @!P0 IMAD R13, R78, R17, RZ ;  /* 0x000000114e0d8224 */ /* 0x000fe200078e02ff */
[----:B------:R-:W-:Y:S02]  /*17a10*/  @!P0 IADD3.X R7, R3, UR44, RZ, P1, !PT ;  /* 0x0000002c03078c10 */ /* 0x000fe40008ffe4ff */
[----:B------:R-:W-:Y:S01]  /*17a20*/  ISETP.LT.OR P1, PT, R0, 0x72, !P6 ;  /* 0x000000720000780c */ /* 0x000fe20007721670 */
[----:B------:R-:W-:Y:S01]  /*17a30*/  @!P3 STG.E.U8 desc[UR50][R2.64+0x69], R77 ;  /* 0x0000694d0200b986 */ /* 0x000fe2000c101132 */
[----:B------:R-:W-:-:S03]  /*17a40*/  @!P4 IADD3 R8, P3, R2, UR45, RZ ;  /* 0x0000002d0208cc10 */ /* 0x000fc6000ff7e0ff */
[----:B------:R1:W-:Y:S01]  /*17a50*/  @!P0 STG.E.U8 desc[UR50][R6.64+0x68], R13 ;  /* 0x0000680d06008986 */ /* 0x0003e2000c101132 */
[----:B------:R-:W-:Y:S01]  /*17a60*/  ISETP.LT.OR P0, PT, R0, 0x71, !P5 ;  /* 0x000000710000780c */ /* 0x000fe20006f01670 */
[-C--:B------:R-:W-:Y:S01]  /*17a70*/  @!P4 IMAD R79, R79, R17.reuse, RZ ;  /* 0x000000114f4fc224 */ /* 0x080fe200078e02ff */
[----:B------:R-:W-:Y:S01]  /*17a80*/  @!P4 IADD3.X R9, R3, UR44, RZ, P3, !PT ;  /* 0x0000002c0309cc10 */ /* 0x000fe20009ffe4ff */
[----:B0-----:R-:W-:Y:S01]  /*17a90*/  @!P2 IMAD R11, R80, R17, RZ ;  /* 0x00000011500ba224 */ /* 0x001fe200078e02ff */
[----:B------:R-:W-:-:S03]  /*17aa0*/  ISETP.LT.OR P3, PT, R0, 0x72, !P5 ;  /* 0x000000720000780c */ /* 0x000fc60006f61670 */
[-C--:B------:R-:W-:Y:S01]  /*17ab0*/  @!P1 IMAD R81, R81, R17.reuse, RZ ;  /* 0x0000001151519224 */ /* 0x080fe200078e02ff */
[----:B------:R0:W-:Y:S01]  /*17ac0*/  @!P4 STG.E.U8 desc[UR50][R8.64+0x69], R79 ;  /* 0x0000694f0800c986 */ /* 0x0001e2000c101132 */
[C---:B------:R-:W-:Y:S02]  /*17ad0*/  ISETP.LT.OR P4, PT, R0.reuse, 0x79, !P5 ;  /* 0x000000790000780c */ /* 0x040fe40006f81670 */
[C---:B------:R-:W-:Y:S01]  /*17ae0*/  ISETP.LT.OR P5, PT, R0.reuse, 0x7a, !P5 ;  /* 0x0000007a0000780c */ /* 0x040fe20006fa1670 */
[----:B------:R2:W-:Y:S01]  /*17af0*/  @!P2 STG.E.U8 desc[UR50][R2.64+0x70], R11 ;  /* 0x0000700b0200a986 */ /* 0x0005e2000c101132 */
[C---:B------:R-:W-:Y:S02]  /*17b00*/  ISETP.LT.OR P2, PT, R0.reuse, 0x79, !P6 ;  /* 0x000000790000780c */ /* 0x040fe40007741670 */
[----:B------:R-:W-:Y:S01]  /*17b10*/  ISETP.LT.OR P6, PT, R0, 0x7a, !P6 ;  /* 0x0000007a0000780c */ /* 0x000fe200077c1670 */
[----:B------:R-:W-:Y:S01]  /*17b20*/  @!P1 STG.E.U8 desc[UR50][R2.64+0x71], R81 ;  /* 0x0000715102009986 */ /* 0x000fe2000c101132 */
[----:B------:R-:W-:Y:S01]  /*17b30*/  @!P0 IADD3 R4, P1, R2, UR45, RZ ;  /* 0x0000002d02048c10 */ /* 0x000fe2000ff3e0ff */
[----:B-1----:R-:W-:-:S03]  /*17b40*/  @!P0 IMAD R13, R82, R17, RZ ;  /* 0x00000011520d8224 */ /* 0x002fc600078e02ff */
[----:B------:R-:W-:Y:S02]  /*17b50*/  @!P0 IADD3.X R5, R3, UR44, RZ, P1, !PT ;  /* 0x0000002c03058c10 */ /* 0x000fe40008ffe4ff */
[C---:B------:R-:W-:Y:S01]  /*17b60*/  @!P3 IADD3 R6, P1, R2.reuse, UR45, RZ ;  /* 0x0000002d0206bc10 */ /* 0x040fe2000ff3e0ff */
[-C--:B------:R-:W-:Y:S02]  /*17b70*/  @!P3 IMAD R83, R83, R17.reuse, RZ ;  /* 0x000000115353b224 */ /* 0x080fe400078e02ff */
[----:B------:R1:W-:Y:S01]  /*17b80*/  @!P0 STG.E.U8 desc[UR50][R4.64+0x70], R13 ;  /* 0x0000700d04008986 */ /* 0x0003e2000c101132 */
[----:B0-----:R-:W-:Y:S02]  /*17b90*/  @!P4 IADD3 R8, P0, R2, UR45, RZ ;  /* 0x0000002d0208cc10 */ /* 0x001fe4000ff1e0ff */
[----:B------:R-:W-:Y:S01]  /*17ba0*/  @!P3 IADD3.X R7, R3, UR44, RZ, P1, !PT ;  /* 0x0000002c0307bc10 */ /* 0x000fe20008ffe4ff */
[-C--:B------:R-:W-:Y:S01]  /*17bb0*/  @!P2 IMAD R15, R84, R17.reuse, RZ ;  /* 0x00000011540fa224 */ /* 0x080fe200078e02ff */
[----:B------:R-:W-:Y:S01]  /*17bc0*/  @!P5 IADD3 R10, P1, R2, UR45, RZ ;  /* 0x0000002d020adc10 */ /* 0x000fe2000ff3e0ff */
[-C--:B------:R-:W-:Y:S01]  /*17bd0*/  @!P6 IMAD R85, R85, R17.reuse, RZ ;  /* 0x000000115555e224 */ /* 0x080fe200078e02ff */
[C---:B------:R-:W-:Y:S01]  /*17be0*/  @!P4 IADD3.X R9, R3.reuse, UR44, RZ, P0, !PT ;  /* 0x0000002c0309cc10 */ /* 0x040fe200087fe4ff */
[-C--:B------:R-:W-:Y:S01]  /*17bf0*/  @!P4 IMAD R21, R86, R17.reuse, RZ ;  /* 0x000000115615c224 */ /* 0x080fe200078e02ff */
[----:B--2---:R-:W-:Y:S01]  /*17c00*/  @!P5 IADD3.X R11, R3, UR44, RZ, P1, !PT ;  /* 0x0000002c030bdc10 */ /* 0x004fe20008ffe4ff */
[----:B------:R-:W-:-:S02]  /*17c10*/  @!P5 IMAD R87, R87, R17, RZ ;  /* 0x000000115757d224 */ /* 0x000fc400078e02ff */
[----:B-1----:R-:W-:Y:S02]  /*17c20*/  @!P6 IMAD.MOV.U32 R4, RZ, RZ, R2 ;  /* 0x000000ffff04e224 */ /* 0x002fe400078e0002 */
[----:B------:R-:W-:Y:S01]  /*17c30*/  @!P6 IMAD.MOV.U32 R5, RZ, RZ, R3 ;  /* 0x000000ffff05e224 */ /* 0x000fe200078e0003 */
[----:B------:R0:W-:Y:S04]  /*17c40*/  @!P3 STG.E.U8 desc[UR50][R6.64+0x71], R83 ;  /* 0x000071530600b986 */ /* 0x0001e8000c101132 */
[----:B------:R0:W-:Y:S04]  /*17c50*/  @!P2 STG.E.U8 desc[UR50][R2.64+0x78], R15 ;  /* 0x0000780f0200a986 */ /* 0x0001e8000c101132 */
[----:B------:R0:W-:Y:S04]  /*17c60*/  @!P6 STG.E.U8 desc[UR50][R4.64+0x79], R85 ;  /* 0x000079550400e986 */ /* 0x0001e8000c101132 */
[----:B------:R0:W-:Y:S04]  /*17c70*/  @!P4 STG.E.U8 desc[UR50][R8.64+0x78], R21 ;  /* 0x000078150800c986 */ /* 0x0001e8000c101132 */
[----:B------:R0:W-:Y:S02]  /*17c80*/  @!P5 STG.E.U8 desc[UR50][R10.64+0x79], R87 ;  /* 0x000079570a00d986 */ /* 0x0001e4000c101132 */
.L_x_544:
[----:B------:R-:W-:Y:S05]  /*17c90*/  BSYNC B0 ;  /* 0x0000000000007941 */ /* 0x000fea0003800000 */
.L_x_32:
[----:B0-----:R-:W3:Y:S04]  /*17ca0*/  LDL.LU R3, [R1+0x104] ;  /* 0x0001040001037983 */ /* 0x001ee80000300800 */
[----:B------:R-:W3:Y:S01]  /*17cb0*/  LDL.LU R2, [R1+0x108] ;  /* 0x0001080001027983 */ /* 0x000ee20000300800 */
[----:B------:R-:W-:Y:S01]  /*17cc0*/  ULDC UR4, c[0x0][0xc] ;  /* 0x0000030000047ab9 */ /* 0x000fe20000000800 */
[----:B------:R-:W-:Y:S01]  /*17cd0*/  ULDC UR5, c[0x0][0x10] ;  /* 0x0000040000057ab9 */ /* 0x000fe20000000800 */
[----:B--2---:R-:W3:Y:S01]  /*17ce0*/  LDC R5, c[0x0][0x14] ;  /* 0x00000500ff057b82 */ /* 0x004ee20000000800 */
[----:B------:R-:W-:Y:S01]  /*17cf0*/  UIMAD.WIDE.U32 UR4, UR4, UR5, URZ ;  /* 0x00000005040472a5 */ /* 0x000fe2000f8e003f */
[----:B------:R-:W-:Y:S01]  /*17d00*/  PRMT R0, RZ, 0x7610, R0 ;  /* 0x00007610ff007816 */ /* 0x000fe20000000000 */
[----:B------:R-:W-:Y:S01]  /*17d10*/  UMOV UR40, 0xffffffff ;  /* 0xffffffff00287882 */ /* 0x000fe20000000000 */
[----:B------:R-:W-:-:S03]  /*17d20*/  UMOV UR41, 0xffffffff ;  /* 0xffffffff00297882 */ /* 0x000fc60000000000 */
[----:B---3--:R-:W-:-:S04]  /*17d30*/  IMAD.WIDE.U32 R2, R5, UR4, R2 ;  /* 0x0000000405027c25 */ /* 0x008fc8000f8e0002 */
[----:B------:R-:W-:Y:S01]  /*17d40*/  IMAD R5, R5, UR5, RZ ;  /* 0x0000000505057c24 */ /* 0x000fe2000f8e02ff */
[----:B------:R-:W-:Y:S01]  /*17d50*/  ULDC.64 UR4, c[0x0][0x650] ;  /* 0x0001940000047ab9 */ /* 0x000fe20000000a00 */
[----:B------:R-:W-:Y:S01]  /*17d60*/  IMAD.MOV.U32 R6, RZ, RZ, R2 ;  /* 0x000000ffff067224 */ /* 0x000fe200078e0002 */
[----:B------:R-:W-:Y:S01]  /*17d70*/  ISETP.GE.U32.AND P0, PT, R2, UR4, PT ;  /* 0x0000000402007c0c */ /* 0x000fe2000bf06070 */
[----:B------:R-:W-:-:S05]  /*17d80*/  IMAD.IADD R4, R3, 0x1, R5 ;  /* 0x0000000103047824 */ /* 0x000fca00078e0205 */
[----:B------:R0:W-:Y:S01]  /*17d90*/  STL [R1+0x104], R4 ;  /* 0x0001040401007387 */ /* 0x0001e20000100800 */
[----:B------:R-:W-:-:S03]  /*17da0*/  ISETP.GE.U32.AND.EX P0, PT, R4, UR5, PT, P0 ;  /* 0x0000000504007c0c */ /* 0x000fc6000bf06100 */
[----:B------:R0:W-:Y:S10]  /*17db0*/  STL [R1+0x108], R6 ;  /* 0x0001080601007387 */ /* 0x0001f40000100800 */
[----:B0-----:R-:W-:Y:S05]  /*17dc0*/  @P0 BRA `(.L_x_545) ;  /* 0x0000000400800947 */ /* 0x001fea0003800000 */
[----:B------:R-:W0:Y:S01]  /*17dd0*/  S2UR UR6, SR_CTAID.X ;  /* 0x00000000000679c3 */ /* 0x000e220000002500 */
[----:B------:R-:W-:Y:S01]  /*17de0*/  ULDC.64 UR4, c[0x0][0x628] ;  /* 0x00018a0000047ab9 */ /* 0x000fe20000000a00 */
[----:B------:R-:W-:Y:S01]  /*17df0*/  ULDC UR7, c[0x0][0x150] ;  /* 0x0000540000077ab9 */ /* 0x000fe20000000800 */
[----:B------:R-:W-:Y:S01]  /*17e00*/  ISETP.NE.U32.AND P0, PT, RZ, UR4, PT ;  /* 0x00000004ff007c0c */ /* 0x000fe2000bf05070 */
[----:B------:R-:W-:Y:S01]  /*17e10*/  ULDC UR15, c[0x0][0x630] ;  /* 0x00018c00000f7ab9 */ /* 0x000fe20000000800 */
[----:B------:R-:W-:Y:S01]  /*17e20*/  R2UR UR16, R6 ;  /* 0x00000000061072ca */ /* 0x000fe200000e0000 */
[----:B------:R-:W-:Y:S01]  /*17e30*/  ULDC UR19, c[0x0][0x154] ;  /* 0x0000550000137ab9 */ /* 0x000fe20000000800 */
[----:B------:R-:W-:Y:S01]  /*17e40*/  ISETP.NE.AND.EX P0, PT, RZ, UR5, PT, P0 ;  /* 0x00000005ff007c0c */ /* 0x000fe2000bf05300 */
[----:B------:R-:W2:Y:S01]  /*17e50*/  S2UR UR18, SR_CTAID.Y ;  /* 0x00000000001279c3 */ /* 0x000ea20000002600 */
[----:B------:R-:W-:Y:S02]  /*17e60*/  R2UR UR17, R4 ;  /* 0x00000000041172ca */ /* 0x000fe400000e0000 */
[----:B------:R-:W-:-:S02]  /*17e70*/  R2UR UR12, R6 ;  /* 0x00000000060c72ca */ /* 0x000fc400000e0000 */
[----:B------:R-:W-:Y:S02]  /*17e80*/  R2UR UR13, R4 ;  /* 0x00000000040d72ca */ /* 0x000fe400000e0000 */
[----:B0-----:R-:W-:-:S05]  /*17e90*/  I2FP.F32.U32 R0, UR6 ;  /* 0x0000000600007c45 */ /* 0x001fca0008201000 */
[----:B------:R-:W-:-:S04]  /*17ea0*/  FMUL R0, R0, UR7 ;  /* 0x0000000700007c20 */ /* 0x000fc80008400000 */
[----:B------:R0:W3:Y:S01]  /*17eb0*/  F2I.U32.TRUNC.NTZ R2, R0 ;  /* 0x0000000000027305 */ /* 0x0000e2000020f000 */
[----:B--2---:R-:W-:Y:S05]  /*17ec0*/  @!P0 BRA `(.L_x_546) ;  /* 0x0000000000308947 */ /* 0x004fea0003800000 */
        /* <DEDUP_REMOVED lines=12> */
.L_x_546:
[----:B------:R-:W-:Y:S01]  /*17f90*/  USHF.R.U64 UR41, UR12, UR15, UR13 ;  /* 0x0000000f0c297299 */ /* 0x000fe2000800120d */
[----:B0-----:R-:W-:Y:S01]  /*17fa0*/  I2FP.F32.U32 R0, UR18 ;  /* 0x0000001200007c45 */ /* 0x001fe20008201000 */
[----:B------:R-:W-:Y:S02]  /*17fb0*/  USHF.R.U32.HI UR4, URZ, UR15, UR13 ;  /* 0x0000000f3f047299 */ /* 0x000fe4000801160d */
[----:B------:R-:W-:Y:S02]  /*17fc0*/  UIADD3 UR10, UP0, URZ, -UR41, URZ ;  /* 0x800000293f0a7290 */ /* 0x000fe4000ff1e03f */
[----:B------:R-:W-:Y:S01]  /*17fd0*/  FMUL R0, R0, UR19 ;  /* 0x0000001300007c20 */ /* 0x000fe20008400000 */
[----:B------:R-:W-:Y:S01]  /*17fe0*/  ULDC.64 UR12, c[0x0][0x620] ;  /* 0x00018800000c7ab9 */ /* 0x000fe20000000a00 */
[----:B------:R-:W-:Y:S01]  /*17ff0*/  UIADD3.X UR4, URZ, ~UR4, URZ, UP0, !UPT ;  /* 0x800000043f047290 */ /* 0x000fe200087fe43f */
[----:B------:R-:W-:Y:S01]  /*18000*/  UMOV UR8, UR16 ;  /* 0x0000001000087c82 */ /* 0x000fe20008000000 */
[----:B------:R-:W-:-:S02]  /*18010*/  UMOV UR9, UR17 ;  /* 0x0000001100097c82 */ /* 0x000fc40008000000 */
[----:B------:R-:W0:Y:S01]  /*18020*/  F2I.U32.TRUNC.NTZ R0, R0 ;  /* 0x0000000000007305 */ /* 0x000e22000020f000 */
[----:B------:R-:W-:Y:S02]  /*18030*/  UIMAD UR4, UR4, UR12, URZ ;  /* 0x0000000c040472a4 */ /* 0x000fe4000f8e023f */
[----:B------:R-:W-:Y:S01]  /*18040*/  UIMAD.WIDE.U32 UR8, UR10, UR12, UR8 ;  /* 0x0000000c0a0872a5 */ /* 0x000fe2000f8e0008 */
[----:B---3--:R-:W-:Y:S01]  /*18050*/  R2UR UR12, R2 ;  /* 0x00000000020c72ca */ /* 0x008fe200000e0000 */
[----:B------:R-:W-:Y:S01]  /*18060*/  UIMAD UR10, UR10, UR13, UR4 ;  /* 0x0000000d0a0a72a4 */ /* 0x000fe2000f8e0204 */
[----:B------:R-:W-:Y:S01]  /*18070*/  ULDC UR11, c[0x0][0x618] ;  /* 0x00018600000b7ab9 */ /* 0x000fe20000000800 */
[----:B------:R-:W-:Y:S02]  /*18080*/  ULDC UR21, c[0x0][0x658] ;  /* 0x0001960000157ab9 */ /* 0x000fe40000000800 */
[----:B------:R-:W-:Y:S01]  /*18090*/  UIADD3 UR10, UR9, UR10, URZ ;  /* 0x0000000a090a7290 */ /* 0x000fe2000fffe03f */
[----:B------:R-:W-:Y:S01]  /*180a0*/  UMOV UR16, 0xffffffff ;  /* 0xffffffff00107882 */ /* 0x000fe20000000000 */
[----:B------:R-:W-:Y:S01]  /*180b0*/  ULDC.64 UR4, c[0x0][0x640] ;  /* 0x0001900000047ab9 */ /* 0x000fe20000000a00 */
[----:B------:R-:W-:Y:S01]  /*180c0*/  USHF.L.U32 UR17, UR16, UR21, URZ ;  /* 0x0000001510117299 */ /* 0x000fe2000800063f */
[----:B------:R-:W-:Y:S01]  /*180d0*/  ISETP.NE.U32.AND P0, PT, RZ, UR4, PT ;  /* 0x00000004ff007c0c */ /* 0x000fe2000bf05070 */
[----:B------:R-:W-:Y:S01]  /*180e0*/  USHF.R.U64 UR8, UR8, UR11, UR10 ;  /* 0x0000000b08087299 */ /* 0x000fe2000800120a */
[----:B0-----:R-:W-:Y:S01]  /*180f0*/  R2UR UR14, R0 ;  /* 0x00000000000e72ca */ /* 0x001fe200000e0000 */
[----:B------:R-:W-:Y:S01]  /*18100*/  USHF.R.U32.HI UR10, URZ, UR11, UR10 ;  /* 0x0000000b3f0a7299 */ /* 0x000fe2000801160a */
[----:B------:R-:W-:Y:S01]  /*18110*/  ISETP.NE.AND.EX P0, PT, RZ, UR5, PT, P0 ;  /* 0x00000005ff007c0c */ /* 0x000fe2000bf05300 */
[----:B------:R-:W-:Y:S01]  /*18120*/  ULDC UR15, c[0x0][0x608] ;  /* 0x00018200000f7ab9 */ /* 0x000fe20000000800 */
[----:B------:R-:W-:-:S02]  /*18130*/  ULOP3.LUT UR22, URZ, UR17, URZ, 0x33, !UPT ;  /* 0x000000113f167292 */ /* 0x000fc4000f8e333f */
[----:B------:R-:W-:Y:S02]  /*18140*/  USHF.R.U64 UR17, UR8, UR15, UR10 ;  /* 0x0000000f08117299 */ /* 0x000fe4000800120a */
[----:B------:R-:W-:Y:S01]  /*18150*/  USHF.R.U32.HI UR10, URZ, UR15, UR10 ;  /* 0x0000000f3f0a7299 */ /* 0x000fe2000801160a */
[----:B------:R-:W-:Y:S01]  /*18160*/  UMOV UR19, 0x1 ;  /* 0x0000000100137882 */ /* 0x000fe20000000000 */
[----:B------:R-:W-:Y:S02]  /*18170*/  UIADD3 UR12, -UR12, URZ, URZ ;  /* 0x0000003f0c0c7290 */ /* 0x000fe4000fffe13f */
[----:B------:R-:W-:Y:S02]  /*18180*/  USHF.L.U32 UR16, UR19, UR21, URZ ;  /* 0x0000001513107299 */ /* 0x000fe4000800063f */
[----:B------:R-:W-:Y:S01]  /*18190*/  USHF.R.U64 UR19, UR17, UR21, UR10 ;  /* 0x0000001511137299 */ /* 0x000fe2000800120a */
[----:B------:R-:W-:Y:S01]  /*181a0*/  ULDC UR13, c[0x0][0x144] ;  /* 0x00005100000d7ab9 */ /* 0x000fe20000000800 */
[----:B------:R-:W-:Y:S01]  /*181b0*/  ULDC UR7, c[0x0][0x600] ;  /* 0x0001800000077ab9 */ /* 0x000fe20000000800 */
[----:B------:R-:W-:-:S02]  /*181c0*/  UIADD3 UR20, -UR14, URZ, URZ ;  /* 0x0000003f0e147290 */ /* 0x000fc4000fffe13f */
[----:B------:R-:W-:Y:S02]  /*181d0*/  USHF.R.U32.HI UR15, URZ, UR21, UR10 ;  /* 0x000000153f0f7299 */ /* 0x000fe4000801160a */
[----:B------:R-:W-:Y:S02]  /*181e0*/  UIADD3 UR9, UR7, -0x1, URZ ;  /* 0xffffffff07097890 */ /* 0x000fe4000fffe03f */
[----:B------:R-:W-:Y:S01]  /*181f0*/  UIMAD UR49, UR13, UR12, UR6 ;  /* 0x0000000c0d3172a4 */ /* 0x000fe2000f8e0206 */
[----:B------:R-:W-:Y:S01]  /*18200*/  ULDC UR24, c[0x0][0x148] ;  /* 0x0000520000187ab9 */ /* 0x000fe20000000800 */
[----:B------:R-:W-:Y:S01]  /*18210*/  ULDC UR21, c[0x0][0x648] ;  /* 0x0001920000157ab9 */ /* 0x000fe20000000800 */
[----:B------:R-:W-:Y:S01]  /*18220*/  ULDC UR23, c[0x0][0x638] ;  /* 0x00018e0000177ab9 */ /* 0x000fe20000000800 */
        /* <DEDUP_REMOVED lines=12> */
.L_x_547:
[----:B------:R-:W-:Y:S01]  /*182f0*/  UISETP.NE.AND UP0, UPT, UR39, URZ, UPT ;  /* 0x0000003f2700728c */ /* 0x000fe2000bf05270 */
[----:B------:R-:W-:Y:S01]  /*18300*/  IMAD.MOV.U32 R0, RZ, RZ, 0x1 ;  /* 0x00000001ff007424 */ /* 0x000fe200078e00ff */
[----:B------:R-:W-:Y:S02]  /*18310*/  USHF.R.U64 UR4, UR14, UR21, UR15 ;  /* 0x000000150e047299 */ /* 0x000fe4000800120f */
[----:B------:R-:W-:Y:S02]  /*18320*/  ULOP3.LUT UR17, UR17, UR22, URZ, 0xc0, !UPT ;  /* 0x0000001611117292 */ /* 0x000fe4000f8ec03f */
[----:B------:R-:W-:Y:S02]  /*18330*/  UIADD3 UR5, -UR4, URZ, URZ ;  /* 0x0000003f04057290 */ /* 0x000fe4000fffe13f */
[----:B------:R-:W-:Y:S02]  /*18340*/  UIMAD UR16, UR16, UR4, UR17 ;  /* 0x00000004101072a4 */ /* 0x000fe4000f8e0211 */
[----:B------:R-:W-:-:S02]  /*18350*/  ULOP3.LUT UR9, UR8, UR9, URZ, 0xc0, !UPT ;  /* 0x0000000908097292 */ /* 0x000fc4000f8ec03f */
[----:B------:R-:W-:Y:S02]  /*18360*/  @UP0 UIMAD UR49, UR24, UR20, UR18 ;  /* 0x00000014183102a4 */ /* 0x000fe4000f8e0212 */
[----:B------:R-:W-:-:S03]  /*18370*/  UIMAD UR4, UR5, UR23, UR19 ;  /* 0x00000017050472a4 */ /* 0x000fc6000f8e0213 */
[----:B------:R-:W-:Y:S01]  /*18380*/  ULDC UR5, c[0x0][0x610] ;  /* 0x0001840000057ab9 */ /* 0x000fe20000000800 */
[----:B------:R-:W-:Y:S02]  /*18390*/  UIMAD UR4, UR4, UR7, UR9 ;  /* 0x00000007040472a4 */ /* 0x000fe4000f8e0209 */
[----:B------:R-:W-:-:S04]  /*183a0*/  UIMAD UR49, UR16, UR5, UR49 ;  /* 0x00000005103172a4 */ /* 0x000fc8000f8e0231 */
[----:B------:R-:W-:Y:S02]  /*183b0*/  USEL UR40, UR4, UR49, !UP0 ;  /* 0x0000003104287287 */ /* 0x000fe4000c000000 */
[----:B------:R-:W-:-:S12]  /*183c0*/  USEL UR49, UR49, UR4, !UP0 ;  /* 0x0000000431317287 */ /* 0x000fd8000c000000 */
.L_x_545:
[----:B------:R-:W-:-:S13]  /*183d0*/  LOP3.LUT P0, RZ, R0, 0xff, RZ, 0xc0, !PT ;  /* 0x000000ff00ff7812 */ /* 0x000fda000780c0ff */
[----:B------:R-:W-:Y:S05]  /*183e0*/  @P0 BRA `(.L_x_548) ;  /* 0xfffffe9000000947 */ /* 0x000fea000383ffff */
[----:B------:R-:W-:Y:S05]  /*183f0*/  EXIT ;  /* 0x000000000000794d */ /* 0x000fea0003800000 */
.L_x_7:
[----:B------:R-:W2:Y:S01]  /*18400*/  LDL R5, [R1+0x108] ;  /* 0x0001080001057983 */ /* 0x000ea20000100800 */
[----:B------:R-:W-:-:S03]  /*18410*/  ULDC.64 UR4, c[0x0][0x650] ;  /* 0x0001940000047ab9 */ /* 0x000fc60000000a00 */
[----:B------:R-:W3:Y:S01]  /*18420*/  LDL R4, [R1+0x104] ;  /* 0x0001040001047983 */ /* 0x000ee20000100800 */
[----:B------:R-:W-:Y:S01]  /*18430*/  PRMT R0, RZ, 0x7610, R0 ;  /* 0x00007610ff007816 */ /* 0x000fe20000000000 */
[----:B------:R-:W-:Y:S02]  /*18440*/  IMAD.MOV.U32 R2, RZ, RZ, -0x1 ;  /* 0xffffffffff027424 */ /* 0x000fe400078e00ff */
[----:B------:R-:W-:Y:S02]  /*18450*/  IMAD.MOV.U32 R3, RZ, RZ, -0x1 ;  /* 0xffffffffff037424 */ /* 0x000fe400078e00ff */
[----:B------:R-:W-:Y:S01]  /*18460*/  IMAD.MOV.U32 R11, RZ, RZ, -0x1 ;  /* 0xffffffffff0b7424 */ /* 0x000fe200078e00ff */
[----:B--2---:R-:W-:-:S04]  /*18470*/  ISETP.GE.U32.AND P0, PT, R5, UR4, PT ;  /* 0x0000000405007c0c */ /* 0x004fc8000bf06070 */
[----:B---3--:R-:W-:-:S13]  /*18480*/  ISETP.GE.U32.AND.EX P0, PT, R4, UR5, PT, P0 ;  /* 0x0000000504007c0c */ /* 0x008fda000bf06100 */
        /* <DEDUP_REMOVED lines=21> */
.L_x_550:
[----:B------:R-:W-:Y:S01]  /*185e0*/  USHF.R.U64 UR4, UR14, UR19, UR15 ;  /* 0x000000130e047299 */ /* 0x000fe2000800120f */
[----:B------:R-:W-:Y:S01]  /*185f0*/  R2UR UR7, R4 ;  /* 0x00000000040772ca */ /* 0x000fe200000e0000 */
[----:B------:R-:W-:Y:S02]  /*18600*/  USHF.R.U32.HI UR5, URZ, UR19, UR15 ;  /* 0x000000133f057299 */ /* 0x000fe4000801160f */
[----:B------:R-:W-:Y:S01]  /*18610*/  UIADD3 UR13, UP0, URZ, -UR4, URZ ;  /* 0x800000043f0d7290 */ /* 0x000fe2000ff1e03f */
[----:B------:R-:W-:Y:S01]  /*18620*/  ULDC.64 UR14, c[0x0][0x620] ;  /* 0x00018800000e7ab9 */ /* 0x000fe20000000a00 */
[----:B------:R-:W-:Y:S02]  /*18630*/  UMOV UR6, UR20 ;  /* 0x0000001400067c82 */ /* 0x000fe40008000000 */
[----:B------:R-:W-:Y:S02]  /*18640*/  UIADD3.X UR5, URZ, ~UR5, URZ, UP0, !UPT ;  /* 0x800000053f057290 */ /* 0x000fe400087fe43f */
[----:B------:R-:W-:-:S02]  /*18650*/  UISETP.NE.AND UP1, UPT, UR39, URZ, UPT ;  /* 0x0000003f2700728c */ /* 0x000fc4000bf25270 */
[----:B------:R-:W-:Y:S02]  /*18660*/  UIMAD UR5, UR5, UR14, URZ ;  /* 0x0000000e050572a4 */ /* 0x000fe4000f8e023f */
[----:B------:R-:W-:Y:S02]  /*18670*/  UIMAD.WIDE.U32 UR6, UR13, UR14, UR6 ;  /* 0x0000000e0d0672a5 */ /* 0x000fe4000f8e0006 */
[----:B------:R-:W-:Y:S01]  /*18680*/  UIMAD UR5, UR13, UR15, UR5 ;  /* 0x0000000f0d0572a4 */ /* 0x000fe2000f8e0205 */
[----:B------:R-:W-:Y:S02]  /*18690*/  ULDC UR14, c[0x0][0x608] ;  /* 0x00018200000e7ab9 */ /* 0x000fe40000000800 */
[----:B------:R-:W-:Y:S01]  /*186a0*/  ULDC UR13, c[0x0][0x618] ;  /* 0x00018600000d7ab9 */ /* 0x000fe20000000800 */
[----:B------:R-:W-:Y:S01]  /*186b0*/  UIADD3 UR5, UR7, UR5, URZ ;  /* 0x0000000507057290 */ /* 0x000fe2000fffe03f */
[----:B------:R-:W-:Y:S01]  /*186c0*/  ULDC UR22, c[0x0][0x658] ;  /* 0x0001960000167ab9 */ /* 0x000fe20000000800 */
[----:B------:R-:W-:-:S02]  /*186d0*/  @UP1 UIMAD UR8, UR11, UR12, UR10 ;  /* 0x0000000c0b0812a4 */ /* 0x000fc4000f8e020a */
[----:B------:R-:W-:Y:S02]  /*186e0*/  USHF.R.U64 UR17, UR6, UR13, UR5 ;  /* 0x0000000d06117299 */ /* 0x000fe40008001205 */
[----:B------:R-:W-:Y:S01]  /*186f0*/  USHF.R.U32.HI UR5, URZ, UR13, UR5 ;  /* 0x0000000d3f057299 */ /* 0x000fe20008011605 */
[----:B------:R-:W-:Y:S01]  /*18700*/  ULDC.64 UR6, c[0x0][0x640] ;  /* 0x0001900000067ab9 */ /* 0x000fe20000000a00 */
[----:B------:R-:W-:Y:S01]  /*18710*/  UMOV UR10, 0xffffffff ;  /* 0xffffffff000a7882 */ /* 0x000fe20000000000 */
[----:B------:R-:W-:Y:S01]  /*18720*/  ISETP.NE.U32.AND P0, PT, RZ, UR6, PT ;  /* 0x00000006ff007c0c */ /* 0x000fe2000bf05070 */
[----:B------:R-:W-:Y:S02]  /*18730*/  USHF.R.U64 UR18, UR17, UR14, UR5 ;  /* 0x0000000e11127299 */ /* 0x000fe40008001205 */
[----:B------:R-:W-:Y:S01]  /*18740*/  USHF.R.U32.HI UR5, URZ, UR14, UR5 ;  /* 0x0000000e3f057299 */ /* 0x000fe20008011605 */
[----:B------:R-:W-:Y:S01]  /*18750*/  ISETP.NE.AND.EX P0, PT, RZ, UR7, PT, P0 ;  /* 0x00000007ff007c0c */ /* 0x000fe2000bf05300 */
[----:B------:R-:W-:-:S02]  /*18760*/  USHF.L.U32 UR11, UR10, UR22, URZ ;  /* 0x000000160a0b7299 */ /* 0x000fc4000800063f */
[----:B------:R-:W-:Y:S01]  /*18770*/  USHF.R.U64 UR19, UR18, UR22, UR5 ;  /* 0x0000001612137299 */ /* 0x000fe20008001205 */
[----:B------:R-:W-:Y:S01]  /*18780*/  ULDC UR20, c[0x0][0x600] ;  /* 0x0001800000147ab9 */ /* 0x000fe20000000800 */
[----:B------:R-:W-:Y:S02]  /*18790*/  USHF.R.U32.HI UR10, URZ, UR22, UR5 ;  /* 0x000000163f0a7299 */ /* 0x000fe40008011605 */
[----:B------:R-:W-:Y:S02]  /*187a0*/  UIADD3 UR21, UR20, -0x1, URZ ;  /* 0xffffffff14157890 */ /* 0x000fe4000fffe03f */
[----:B------:R-:W-:Y:S01]  /*187b0*/  ULOP3.LUT UR26, URZ, UR11, URZ, 0x33, !UPT ;  /* 0x0000000b3f1a7292 */ /* 0x000fe2000f8e333f */
        /* <DEDUP_REMOVED lines=17> */
.L_x_551:
[----:B------:R-:W-:Y:S01]  /*188d0*/  USHF.R.U64 UR6, UR5, UR23, UR10 ;  /* 0x0000001705067299 */ /* 0x000fe2000800120a */
[----:B------:R-:W-:Y:S01]  /*188e0*/  IMAD.MOV.U32 R0, RZ, RZ, 0x1 ;  /* 0x00000001ff007424 */ /* 0x000fe200078e00ff */
[----:B------:R-:W-:Y:S01]  /*188f0*/  USHF.L.U32 UR25, UR25, UR22, URZ ;  /* 0x0000001619197299 */ /* 0x000fe2000800063f */
[----:B------:R-:W-:Y:S01]  /*18900*/  IMAD.U32 R11, RZ, RZ, UR4 ;  /* 0x00000004ff0b7e24 */ /* 0x000fe2000f8e00ff */
[----:B------:R-:W-:Y:S02]  /*18910*/  ULOP3.LUT UR5, UR18, UR26, URZ, 0xc0, !UPT ;  /* 0x0000001a12057292 */ /* 0x000fe4000f8ec03f */
[----:B------:R-:W-:Y:S02]  /*18920*/  UIADD3 UR7, -UR6, URZ, URZ ;  /* 0x0000003f06077290 */ /* 0x000fe4000fffe13f */
[----:B------:R-:W-:Y:S02]  /*18930*/  UIMAD UR6, UR25, UR6, UR5 ;  /* 0x00000006190672a4 */ /* 0x000fe4000f8e0205 */
[----:B------:R-:W-:-:S02]  /*18940*/  ULOP3.LUT UR17, UR17, UR21, URZ, 0xc0, !UPT ;  /* 0x0000001511117292 */ /* 0x000fc4000f8ec03f */
[----:B------:R-:W-:Y:S02]  /*18950*/  UIMAD UR5, UR7, UR24, UR19 ;  /* 0x00000018070572a4 */ /* 0x000fe4000f8e0213 */
[----:B------:R-:W-:Y:S01]  /*18960*/  UISETP.NE.AND UP0, UPT, UR39, URZ, UPT ;  /* 0x0000003f2700728c */ /* 0x000fe2000bf05270 */
[----:B------:R-:W-:Y:S01]  /*18970*/  ULDC UR7, c[0x0][0x610] ;  /* 0x0001840000077ab9 */ /* 0x000fe20000000800 */
[----:B------:R-:W-:Y:S02]  /*18980*/  UIMAD UR5, UR5, UR20, UR17 ;  /* 0x00000014050572a4 */ /* 0x000fe4000f8e0211 */
[----:B------:R-:W-:-:S04]  /*18990*/  UIMAD UR8, UR6, UR7, UR8 ;  /* 0x00000007060872a4 */ /* 0x000fc8000f8e0208 */
[----:B------:R-:W-:Y:S02]  /*189a0*/  USEL UR6, UR5, UR8, !UP0 ;  /* 0x0000000805067287 */ /* 0x000fe4000c000000 */
[----:B------:R-:W-:-:S04]  /*189b0*/  USEL UR8, UR8, UR5, !UP0 ;  /* 0x0000000508087287 */ /* 0x000fc8000c000000 */
[----:B------:R-:W-:Y:S02]  /*189c0*/  IMAD.U32 R3, RZ, RZ, UR6 ;  /* 0x00000006ff037e24 */ /* 0x000fe4000f8e00ff */
[----:B------:R-:W-:-:S07]  /*189d0*/  IMAD.U32 R2, RZ, RZ, UR8 ;  /* 0x00000008ff027e24 */ /* 0x000fce000f8e00ff */
.L_x_549:
[----:B------:R-:W-:-:S08]  /*189e0*/  NOP ;  /* 0x0000000000007918 */ /* 0x000fd00000000000 */
[----:B0-----:R-:W0:-:S00]  /*189f0*/  USETMAXREG.DEALLOC.CTAPOOL 0x18 ;  /* 0x00000018000079c8 */ /* 0x001e0000080e0500 */
[----:B------:R-:W-:-:S13]  /*18a00*/  ISETP.NE.AND P0, PT, RZ, UR9, PT ;  /* 0x00000009ff007c0c */ /* 0x000fda000bf05270 */
[----:B------:R-:W-:Y:S05]  /*18a10*/  @P0 EXIT ;  /* 0x000000000000094d */ /* 0x000fea0003800000 */
[----:B0-----:R-:W-:Y:S01]  /*18a20*/  LOP3.LUT P0, RZ, R0, 0xff, RZ, 0xc0, !PT ;  /* 0x000000ff00ff7812 */ /* 0x001fe2000780c0ff */
[----:B------:R-:W-:Y:S02]  /*18a30*/  IMAD.MOV.U32 R0, RZ, RZ, 0x1 ;  /* 0x00000001ff007424 */ /* 0x000fe400078e00ff */
[----:B------:R-:W-:-:S10]  /*18a40*/  IMAD.MOV.U32 R6, RZ, RZ, RZ ;  /* 0x000000ffff067224 */ /* 0x000fd400078e00ff */
[----:B------:R-:W-:Y:S05]  /*18a50*/  @!P0 BRA `(.L_x_552) ;  /* 0x0000000c00748947 */ /* 0x000fea0003800000 */
[----:B------:R-:W0:Y:S01]  /*18a60*/  S2R R0, SR_CgaCtaId ;  /* 0x0000000000007919 */ /* 0x000e220000008800 */
[----:B------:R-:W1:Y:S01]  /*18a70*/  LDC R4, c[0x0][0x28c] ;  /* 0x0000a300ff047b82 */ /* 0x000e620000000800 */
[----:B------:R-:W-:Y:S01]  /*18a80*/  ULDC UR5, c[0x0][0x658] ;  /* 0x0001960000057ab9 */ /* 0x000fe20000000800 */
[----:B------:R-:W-:Y:S01]  /*18a90*/  UMOV UR7, 0xffffffff ;  /* 0xffffffff00077882 */ /* 0x000fe20000000000 */
[----:B------:R-:W-:Y:S01]  /*18aa0*/  ULDC UR6, c[0x0][0xc] ;  /* 0x0000030000067ab9 */ /* 0x000fe20000000800 */
[----:B------:R-:W-:Y:S01]  /*18ab0*/  USHF.L.U32 UR9, UR7, UR5, URZ ;  /* 0x0000000507097299 */ /* 0x000fe2000800063f */
[----:B------:R-:W-:Y:S01]  /*18ac0*/  BSSY B0, `(.L_x_552) ;  /* 0x00000d6000007945 */ /* 0x000fe20003800000 */
[----:B------:R-:W-:Y:S01]  /*18ad0*/  UMOV UR8, 0x1 ;  /* 0x0000000100087882 */ /* 0x000fe20000000000 */
[----:B------:R-:W-:Y:S01]  /*18ae0*/  ULDC UR7, c[0x0][0x10] ;  /* 0x0000040000077ab9 */ /* 0x000fe20000000800 */
[----:B------:R-:W-:Y:S01]  /*18af0*/  USHF.L.U32 UR5, UR8, UR5, URZ ;  /* 0x0000000508057299 */ /* 0x000fe2000800063f */
[----:B------:R-:W-:Y:S01]  /*18b00*/  IMAD.MOV.U32 R10, RZ, RZ, 0x1 ;  /* 0x00000001ff0a7424 */ /* 0x000fe200078e00ff */
[----:B------:R-:W-:Y:S01]  /*18b10*/  UIMAD.WIDE.U32 UR6, UR6, UR7, URZ ;  /* 0x00000007060672a5 */ /* 0x000fe2000f8e003f */
[----:B------:R-:W-:Y:S01]  /*18b20*/  IMAD.MOV.U32 R6, RZ, RZ, RZ ;  /* 0x000000ffff067224 */ /* 0x000fe200078e00ff */
[----:B------:R-:W-:Y:S01]  /*18b30*/  ULDC UR8, c[0x0][0x14] ;  /* 0x0000050000087ab9 */ /* 0x000fe20000000800 */
[----:B------:R-:W-:Y:S01]  /*18b40*/  ULDC UR4, c[0x0][0x600] ;  /* 0x0001800000047ab9 */ /* 0x000fe20000000800 */
[----:B------:R-:W-:-:S02]  /*18b50*/  UIMAD.WIDE.U32 UR20, UR6, UR8, URZ ;  /* 0x00000008061472a5 */ /* 0x000fc4000f8e003f */
[----:B------:R-:W-:Y:S02]  /*18b60*/  UIMAD UR16, UR7, UR8, URZ ;  /* 0x00000008071072a4 */ /* 0x000fe4000f8e023f */
[----:B------:R-:W-:Y:S02]  /*18b70*/  ULOP3.LUT UR24, UR38, 0x2, URZ, 0xfc, !UPT ;  /* 0x0000000226187892 */ /* 0x000fe4000f8efc3f */
[----:B------:R-:W-:Y:S02]  /*18b80*/  UIADD3 UR4, UR4, -0x1, URZ ;  /* 0xffffffff04047890 */ /* 0x000fe4000fffe03f */
[----:B------:R-:W-:Y:S01]  /*18b90*/  ULOP3.LUT UR18, URZ, UR9, URZ, 0x33, !UPT ;  /* 0x000000093f127292 */ /* 0x000fe2000f8e333f */
[----:B-1----:R-:W-:Y:S01]  /*18ba0*/  VIADD R4, R4, 0x7f ;  /* 0x0000007f04047836 */ /* 0x002fe20000000000 */
[----:B------:R-:W-:Y:S01]  /*18bb0*/  UIADD3 UR16, UR21, UR16, URZ ;  /* 0x0000001015107290 */ /* 0x000fe2000fffe03f */
[----:B------:R-:W-:-:S03]  /*18bc0*/  ULDC.64 UR22, c[0x0][0x198] ;  /* 0x0000660000167ab9 */ /* 0x000fc60000000a00 */
[----:B------:R-:W-:Y:S01]  /*18bd0*/  SHF.R.S32.HI R5, RZ, 0x1f, R4 ;  /* 0x0000001fff057819 */ /* 0x000fe20000011404 */
[C---:B0-----:R-:W-:Y:S02]  /*18be0*/  IMAD.SHL.U32 R16, R0.reuse, 0x40, RZ ;  /* 0x0000004000107824 */ /* 0x041fe400078e00ff */
[----:B------:R-:W-:Y:S01]  /*18bf0*/  IMAD.SHL.U32 R0, R0, 0x2000, RZ ;  /* 0x0000200000007824 */ /* 0x000fe200078e00ff */
[----:B------:R-:W-:Y:S02]  /*18c00*/  LEA.HI R5, R5, R4, RZ, 0x7 ;  /* 0x0000000405057211 */ /* 0x000fe400078f38ff */
[----:B------:R-:W-:Y:S02]  /*18c10*/  LOP3.LUT R16, R16, 0x40, RZ, 0xc0, !PT ;  /* 0x0000004010107812 */ /* 0x000fe400078ec0ff */
[----:B------:R-:W-:Y:S02]  /*18c20*/  LOP3.LUT R0, R0, 0x2000, RZ, 0xc0, !PT ;  /* 0x0000200000007812 */ /* 0x000fe400078ec0ff */
[----:B------:R-:W-:-:S02]  /*18c30*/  SHF.R.S32.HI R7, RZ, 0x7, R5 ;  /* 0x00000007ff077819 */ /* 0x000fc40000011405 */
[----:B------:R-:W-:Y:S01]  /*18c40*/  LOP3.LUT R8, R0, 0x20100, RZ, 0xfc, !PT ;  /* 0x0002010000087812 */ /* 0x000fe200078efcff */
[----:B------:R-:W-:Y:S02]  /*18c50*/  IMAD.MOV.U32 R0, RZ, RZ, 0x1 ;  /* 0x00000001ff007424 */ /* 0x000fe400078e00ff */
[----:B------:R-:W-:-:S07]  /*18c60*/  VIADD R17, R7, 0x1 ;  /* 0x0000000107117836 */ /* 0x000fce0000000000 */
.L_x_563:
[----:B------:R-:W-:-:S03]  /*18c70*/  UMOV UR6, 0xffffffff ;  /* 0xffffffff00067882 */ /* 0x000fc60000000000 */
[----:B------:R-:W-:Y:S05]  /*18c80*/  BRA.DIV UR6, `(.L_x_553) ;  /* 0x0000000e068c7947 */ /* 0x000fea000b800000 */
[----:B------:R-:W-:-:S13]  /*18c90*/  ELECT P6, URZ, PT ;  /* 0x00000000003f782f */ /* 0x000fda00038c0000 */
.L_x_572:
[----:B------:R-:W0:Y:S01]  /*18ca0*/  LDC R4, c[0x0][0x28c] ;  /* 0x0000a300ff047b82 */ /* 0x000e220000000800 */
[----:B------:R-:W-:Y:S01]  /*18cb0*/  BSSY B1, `(.L_x_554) ;  /* 0x000003a000017945 */ /* 0x000fe20003800000 */
[----:B0-----:R-:W-:-:S13]  /*18cc0*/  ISETP.LT.OR P6, PT, R4, 0x1, !P6 ;  /* 0x000000010400780c */ /* 0x001fda00077c1670 */
[----:B------:R-:W-:Y:S05]  /*18cd0*/  @P6 BRA `(.L_x_555) ;  /* 0x0000000000dc6947 */ /* 0x000fea0003800000 */
[----:B------:R-:W-:Y:S02]  /*18ce0*/  IMAD R3, R3, 0x80, R16 ;  /* 0x0000008003037824 */ /* 0x000fe400078e0210 */
[----:B------:R-:W-:Y:S02]  /*18cf0*/  IMAD.SHL.U32 R2, R2, 0x200, RZ ;  /* 0x0000020002027824 */ /* 0x000fe400078e00ff */
[----:B------:R-:W-:Y:S02]  /*18d00*/  IMAD.MOV.U32 R14, RZ, RZ, RZ ;  /* 0x000000ffff0e7224 */ /* 0x000fe400078e00ff */
[----:B------:R-:W-:Y:S02]  /*18d10*/  IMAD.MOV.U32 R4, RZ, RZ, R17 ;  /* 0x000000ffff047224 */ /* 0x000fe400078e0011 */
[----:B------:R-:W-:Y:S02]  /*18d20*/  IMAD.MOV.U32 R5, RZ, RZ, R0 ;  /* 0x000000ffff057224 */ /* 0x000fe400078e0000 */
[----:B------:R-:W-:-:S07]  /*18d30*/  IMAD.MOV.U32 R9, RZ, RZ, R6 ;  /* 0x000000ffff097224 */ /* 0x000fce00078e0006 */
.L_x_558:
[----:B------:R-:W0:Y:S01]  /*18d40*/  S2R R13, SR_CgaCtaId ;  /* 0x00000000000d7919 */ /* 0x000e220000008800 */
[----:B------:R-:W-:-:S04]  /*18d50*/  MOV R12, 0x400 ;  /* 0x00000400000c7802 */ /* 0x000fc80000000f00 */
[----:B0-----:R-:W-:Y:S02]  /*18d60*/  LEA R12, R13, R12, 0x18 ;  /* 0x0000000c0d0c7211 */ /* 0x001fe400078ec0ff */
[----:B------:R-:W-:-:S03]  /*18d70*/  SHF.L.U32 R13, R5, 0x1f, RZ ;  /* 0x0000001f050d7819 */ /* 0x000fc600000006ff */
[----:B------:R-:W-:-:S04]  /*18d80*/  IMAD R18, R9, 0x8, R12 ;  /* 0x0000000809127824 */ /* 0x000fc800078e020c */
[----:B------:R-:W0:Y:S02]  /*18d90*/  SYNCS.PHASECHK.TRANS64.TRYWAIT P0, [R18+URZ+0x10], R13 ;  /* 0x0000100d120075a7 */ /* 0x000e24000800017f */
[----:B0-----:R-:W-:Y:S05]  /*18da0*/  @!P0 BRA `(.L_x_556) ;  /* 0x0000000c00648947 */ /* 0x001fea0003800000 */
.L_x_573:
[----:B------:R-:W1:Y:S01]  /*18db0*/  S2R R15, SR_TID.X ;  /* 0x00000000000f7919 */ /* 0x000e620000002100 */
[----:B------:R-:W-:-:S04]  /*18dc0*/  UPRMT UR6, UR24, 0x9910, URZ ;  /* 0x0000991018067896 */ /* 0x000fc8000800003f */
[----:B------:R-:W-:Y:S01]  /*18dd0*/  UISETP.NE.AND UP0, UPT, UR6, 0x2, UPT ;  /* 0x000000020600788c */ /* 0x000fe2000bf05270 */
[----:B-1----:R-:W-:-:S13]  /*18de0*/  LOP3.LUT P0, RZ, R15, 0x7f, RZ, 0xc0, !PT ;  /* 0x0000007f0fff7812 */ /* 0x002fda000780c0ff */
[----:B0-----:R-:W0:Y:S02]  /*18df0*/  @!P0 LDC R13, c[0x0][0x500] ;  /* 0x00014000ff0d8b82 */ /* 0x001e240000000800 */
[----:B0-----:R0:W-:Y:S01]  /*18e00*/  @!P0 SYNCS.ARRIVE.TRANS64 RZ, [R18+URZ], R13 ;  /* 0x0000000d12ff89a7 */ /* 0x0011e2000800003f */
[----:B------:R-:W-:-:S13]  /*18e10*/  PLOP3.LUT P0, PT, PT, PT, UP0, 0x80, 0x0 ;  /* 0x000000000000781c */ /* 0x000fda0003f0f008 */
[----:B0-----:R-:W-:Y:S05]  /*18e20*/  @P0 BRA `(.L_x_557) ;  /* 0x0000000000040947 */ /* 0x001fea0003800000 */
[----:B------:R-:W-:Y:S01]  /*18e30*/  BPT.TRAP 0x1 ;  /* 0x000000040000795c */ /* 0x000fe20000300000 */
.L_x_557:
[C---:B------:R-:W-:Y:S01]  /*18e40*/  IMAD R13, R9.reuse, 0x10000, R12 ;  /* 0x00010000090d7824 */ /* 0x040fe200078e020c */
[----:B------:R-:W-:Y:S01]  /*18e50*/  R2UR UR13, R12 ;  /* 0x000000000c0d72ca */ /* 0x000fe200000e0000 */
[----:B------:R-:W-:Y:S01]  /*18e60*/  IMAD R12, R9, 0x4000, R8 ;  /* 0x00004000090c7824 */ /* 0x000fe200078e0208 */
[----:B------:R-:W-:Y:S01]  /*18e70*/  R2UR UR9, R18 ;  /* 0x00000000120972ca */ /* 0x000fe200000e0000 */
[----:B------:R-:W-:Y:S01]  /*18e80*/  VIADD R4, R4, 0xffffffff ;  /* 0xffffffff04047836 */ /* 0x000fe20000000000 */
[----:B------:R-:W-:Y:S01]  /*18e90*/  R2UR UR7, R13 ;  /* 0x000000000d0772ca */ /* 0x000fe200000e0000 */
[----:B------:R-:W-:Y:S01]  /*18ea0*/  UIADD3 UR6, UP0, UR22, 0xf0, URZ ;  /* 0x000000f016067890 */ /* 0x000fe2000ff1e03f */
[----:B------:R-:W-:Y:S01]  /*18eb0*/  R2UR UR8, R12 ;  /* 0x000000000c0872ca */ /* 0x000fe200000e0000 */
[----:B------:R-:W-:Y:S01]  /*18ec0*/  UIADD3 UR26, UP1, UR22, 0x1f0, URZ ;  /* 0x000001f0161a7890 */ /* 0x000fe2000ff3e03f */
[----:B------:R-:W-:Y:S01]  /*18ed0*/  R2UR UR11, R2 ;  /* 0x00000000020b72ca */ /* 0x000fe200000e0000 */
[----:B------:R-:W-:Y:S01]  /*18ee0*/  VIADD R9, R9, 0x1 ;  /* 0x0000000109097836 */ /* 0x000fe20000000000 */
[----:B------:R-:W-:Y:S01]  /*18ef0*/  R2UR UR10, R14 ;  /* 0x000000000e0a72ca */ /* 0x000fe200000e0000 */
[----:B------:R-:W-:Y:S01]  /*18f00*/  UIADD3.X UR27, URZ, UR23, URZ, UP1, !UPT ;  /* 0x000000173f1b7290 */ /* 0x000fe20008ffe43f */
[----:B------:R-:W-:Y:S01]  /*18f10*/  R2UR UR12, R11 ;  /* 0x000000000b0c72ca */ /* 0x000fe200000e0000 */
[----:B------:R-:W-:Y:S01]  /*18f20*/  UMOV UR14, 0x0 ;  /* 0x00000000000e7882 */ /* 0x000fe20000000000 */
[----:B------:R-:W-:Y:S01]  /*18f30*/  R2UR UR19, R3 ;  /* 0x00000000031372ca */ /* 0x000fe200000e0000 */
[----:B------:R-:W-:Y:S01]  /*18f40*/  UMOV UR15, 0x10000000 ;  /* 0x10000000000f7882 */ /* 0x000fe20000000000 */
[----:B------:R-:W-:Y:S01]  /*18f50*/  ISETP.GT.AND P1, PT, R4, 0x1, PT ;  /* 0x000000010400780c */ /* 0x000fe20003f24270 */
[----:B------:R-:W-:Y:S01]  /*18f60*/  UIADD3 UR17, UR7, 0x100, URZ ;  /* 0x0000010007117890 */ /* 0x000fe2000fffe03f */
[C---:B------:R-:W-:Y:S01]  /*18f70*/  ISETP.NE.AND P0, PT, R9.reuse, 0x2, PT ;  /* 0x000000020900780c */ /* 0x040fe20003f05270 */
[----:B------:R-:W-:Y:S01]  /*18f80*/  UIADD3.X UR7, URZ, UR23, URZ, UP0, !UPT ;  /* 0x000000173f077290 */ /* 0x000fe200087fe43f */
[----:B------:R-:W-:Y:S01]  /*18f90*/  VIADD R14, R14, 0x80 ;  /* 0x000000800e0e7836 */ /* 0x000fe20000000000 */
[----:B------:R-:W-:Y:S01]  /*18fa0*/  UIADD3 UR13, UR13, UR8, URZ ;  /* 0x000000080d0d7290 */ /* 0x000fe2000fffe03f */
[----:B------:R-:W-:Y:S01]  /*18fb0*/  SEL R12, RZ, 0x1, P0 ;  /* 0x00000001ff0c7807 */ /* 0x000fe20000000000 */
[----:B------:R-:W-:Y:S01]  /*18fc0*/  UMOV UR25, 0x30000 ;  /* 0x0003000000197882 */ /* 0x000fe20000000000 */
[----:B------:R-:W-:Y:S01]  /*18fd0*/  UMOV UR8, UR17 ;  /* 0x0000001100087c82 */ /* 0x000fe20008000000 */
[----:B------:R-:W-:-:S02]  /*18fe0*/  SEL R9, R9, RZ, P0 ;  /* 0x000000ff09097207 */ /* 0x000fc40000000000 */
[----:B------:R-:W-:Y:S01]  /*18ff0*/  LOP3.LUT R5, R5, R12, RZ, 0x3c, !PT ;  /* 0x0000000c05057212 */ /* 0x000fe200078e3cff */
[----:B------:R0:W-:Y:S02]  /*19000*/  UTMALDG.3D [UR8], [UR6], desc[UR14] ;  /* 0x00000e08060075b4 */ /* 0x0001e40008011000 */
[----:B0-----:R-:W-:Y:S01]  /*19010*/  UMOV UR11, UR19 ;  /* 0x00000013000b7c82 */ /* 0x001fe20008000000 */
[----:B------:R-:W-:Y:S02]  /*19020*/  UMOV UR8, UR13 ;  /* 0x0000000d00087c82 */ /* 0x000fe40008000000 */
[----:B------:R0:W-:Y:S02]  /*19030*/  UTMALDG.3D.MULTICAST [UR8], [UR26], UR25, desc[UR14] ;  /* 0x00000e081a0073b4 */ /* 0x0001e40008011819 */
[----:B0-----:R-:W-:Y:S05]  /*19040*/  @P1 BRA `(.L_x_558) ;  /* 0xfffffffc003c1947 */ /* 0x001fea000383ffff */
.L_x_555:
[----:B------:R-:W-:Y:S05]  /*19050*/  BSYNC B1 ;  /* 0x0000000000017941 */ /* 0x000fea0003800000 */
.L_x_554:
[----:B------:R-:W2:Y:S01]  /*19060*/  LDL.LU R15, [R1+0x104] ;  /* 0x00010400010f7983 */ /* 0x000ea20000300800 */
[----:B------:R-:W-:Y:S01]  /*19070*/  LOP3.LUT P2, RZ, R10, 0xff, RZ, 0xc0, !PT ;  /* 0x000000ff0aff7812 */ /* 0x000fe2000784c0ff */
[----:B------:R-:W-:Y:S01]  /*19080*/  IMAD.IADD R6, R7, 0x1, R6 ;  /* 0x0000000107067824 */ /* 0x000fe200078e0206 */
[----:B------:R-:W-:Y:S01]  /*19090*/  ULDC.64 UR6, c[0x0][0x650] ;  /* 0x0001940000067ab9 */ /* 0x000fe20000000a00 */
[----:B------:R-:W3:Y:S01]  /*190a0*/  LDL.LU R12, [R1+0x108] ;  /* 0x00010800010c7983 */ /* 0x000ee20000300800 */
[----:B------:R-:W-:Y:S01]  /*190b0*/  BSSY B1, `(.L_x_559) ;  /* 0x0000074000017945 */ /* 0x000fe20003800000 */
[----:B------:R-:W-:Y:S01]  /*190c0*/  IMAD.MOV.U32 R11, RZ, RZ, -0x1 ;  /* 0xffffffffff0b7424 */ /* 0x000fe200078e00ff */
[----:B------:R-:W-:Y:S02]  /*190d0*/  SHF.R.U32.HI R2, RZ, 0x1, R6 ;  /* 0x00000001ff027819 */ /* 0x000fe40000011606 */
[----:B------:R-:W-:Y:S02]  /*190e0*/  ISETP.GT.U32.AND P0, PT, R6, 0x1, PT ;  /* 0x000000010600780c */ /* 0x000fe40003f04070 */
[----:B------:R-:W-:-:S02]  /*190f0*/  LOP3.LUT R2, R2, 0x1, RZ, 0xc0, !PT ;  /* 0x0000000102027812 */ /* 0x000fc400078ec0ff */
[C---:B------:R-:W-:Y:S01]  /*19100*/  ISETP.LT.U32.AND P0, PT, R7.reuse, 0x2, P0 ;  /* 0x000000020700780c */ /* 0x040fe20000701070 */
[----:B------:R-:W0:Y:S01]  /*19110*/  @P2 S2R R3, SR_CgaCtaId ;  /* 0x0000000000032919 */ /* 0x000e220000008800 */
[----:B------:R-:W-:Y:S02]  /*19120*/  ISETP.NE.U32.AND P1, PT, R2, 0x1, PT ;  /* 0x000000010200780c */ /* 0x000fe40003f25070 */
[----:B------:R-:W-:Y:S02]  /*19130*/  @P2 MOV R2, 0x400 ;  /* 0x0000040000022802 */ /* 0x000fe40000000f00 */
[----:B------:R-:W-:Y:S02]  /*19140*/  ISETP.GT.U32.AND P1, PT, R7, 0x1, !P1 ;  /* 0x000000010700780c */ /* 0x000fe40004f24070 */
[----:B------:R-:W-:Y:S02]  /*19150*/  LOP3.LUT R6, R6, 0x1, RZ, 0xc0, !PT ;  /* 0x0000000106067812 */ /* 0x000fe400078ec0ff */
[----:B------:R-:W-:-:S02]  /*19160*/  PRMT R4, RZ, 0x7610, R4 ;  /* 0x00007610ff047816 */ /* 0x000fc40000000004 */
[----:B------:R-:W-:Y:S02]  /*19170*/  PRMT R10, RZ, 0x7610, R10 ;  /* 0x00007610ff0a7816 */ /* 0x000fe4000000000a */
[----:B0-----:R-:W-:Y:S02]  /*19180*/  @P2 LEA R2, R3, R2, 0x18 ;  /* 0x0000000203022211 */ /* 0x001fe400078ec0ff */
[----:B------:R-:W-:Y:S02]  /*19190*/  SEL R3, RZ, 0x1, !P0 ;  /* 0x00000001ff037807 */ /* 0x000fe40004000000 */
[----:B------:R0:W-:Y:S02]  /*191a0*/  @P2 SYNCS.ARRIVE.TRANS64.A1T0 RZ, [R2+URZ+0x38], RZ ;  /* 0x000038ff02ff29a7 */ /* 0x0001e4000810003f */
[----:B0-----:R-:W-:-:S04]  /*191b0*/  SEL R2, RZ, 0x1, !P1 ;  /* 0x00000001ff027807 */ /* 0x001fc80004800000 */
[----:B------:R-:W-:Y:S01]  /*191c0*/  LOP3.LUT R0, R2, R0, R3, 0x96, !PT ;  /* 0x0000000002007212 */ /* 0x000fe200078e9603 */
[----:B------:R-:W-:Y:S02]  /*191d0*/  IMAD.MOV.U32 R2, RZ, RZ, -0x1 ;  /* 0xffffffffff027424 */ /* 0x000fe400078e00ff */
[----:B------:R-:W-:Y:S01]  /*191e0*/  IMAD.MOV.U32 R3, RZ, RZ, -0x1 ;  /* 0xffffffffff037424 */ /* 0x000fe200078e00ff */
[----:B---3--:R-:W-:-:S04]  /*191f0*/  IADD3 R12, P0, R12, UR20, RZ ;  /* 0x000000140c0c7c10 */ /* 0x008fc8000ff1e0ff */
[----:B--2---:R-:W-:Y:S01]  /*19200*/  IADD3.X R15, R15, UR16, RZ, P0, !PT ;  /* 0x000000100f0f7c10 */ /* 0x004fe200087fe4ff */
[----:B------:R0:W-:Y:S01]  /*19210*/  STL [R1+0x108], R12 ;  /* 0x0001080c01007387 */ /* 0x0001e20000100800 */
[----:B------:R-:W-:-:S03]  /*19220*/  ISETP.GE.U32.AND P0, PT, R12, UR6, PT ;  /* 0x000000060c007c0c */ /* 0x000fc6000bf06070 */
[----:B------:R0:W-:Y:S01]  /*19230*/  STL [R1+0x104], R15 ;  /* 0x0001040f01007387 */ /* 0x0001e20000100800 */
[----:B------:R-:W-:-:S13]  /*19240*/  ISETP.GE.U32.AND.EX P0, PT, R15, UR7, PT, P0 ;  /* 0x000000070f007c0c */ /* 0x000fda000bf06100 */
[----:B0-----:R-:W-:Y:S05]  /*19250*/  @P0 BRA `(.L_x_560) ;  /* 0x0000000400640947 */ /* 0x001fea0003800000 */
[----:B------:R-:W0:Y:S01]  /*19260*/  S2R R9, SR_CTAID.X ;  /* 0x0000000000097919 */ /* 0x000e220000002500 */
[----:B------:R-:W-:Y:S01]  /*19270*/  ULDC UR6, c[0x0][0x150] ;  /* 0x0000540000067ab9 */ /* 0x000fe20000000800 */
[----:B------:R-:W1:Y:S01]  /*19280*/  LDC R4, c[0x0][0x144] ;  /* 0x00005100ff047b82 */ /* 0x000e620000000800 */
[----:B------:R-:W-:Y:S01]  /*19290*/  UISETP.NE.AND UP0, UPT, UR39, URZ, UPT ;  /* 0x0000003f2700728c */ /* 0x000fe2000bf05270 */
[----:B------:R-:W2:Y:S01]  /*192a0*/  S2R R2, SR_CTAID.Y ;  /* 0x0000000000027919 */ /* 0x000ea20000002600 */
[----:B------:R-:W-:-:S04]  /*192b0*/  ULDC UR9, c[0x0][0x630] ;  /* 0x00018c0000097ab9 */ /* 0x000fc80000000800 */
[----:B------:R-:W-:Y:S01]  /*192c0*/  PLOP3.LUT P0, PT, PT, PT, UP0, 0x80, 0x0 ;  /* 0x000000000000781c */ /* 0x000fe20003f0f008 */
[----:B------:R-:W3:Y:S01]  /*192d0*/  LDC R13, c[0x0][0x148] ;  /* 0x00005200ff0d7b82 */ /* 0x000ee20000000800 */
[----:B0-----:R-:W-:Y:S02]  /*192e0*/  I2FP.F32.U32 R3, R9 ;  /* 0x0000000900037245 */ /* 0x001fe40000201000 */
[----:B--2---:R-:W-:-:S03]  /*192f0*/  I2FP.F32.U32 R5, R2 ;  /* 0x0000000200057245 */ /* 0x004fc60000201000 */
[----:B------:R-:W-:Y:S01]  /*19300*/  FMUL R3, R3, UR6 ;  /* 0x0000000603037c20 */ /* 0x000fe20008400000 */
[----:B------:R-:W-:Y:S02]  /*19310*/  ULDC UR6, c[0x0][0x154] ;  /* 0x0000550000067ab9 */ /* 0x000fe40000000800 */
[----:B------:R-:W-:Y:S01]  /*19320*/  FMUL R11, R5, UR6 ;  /* 0x00000006050b7c20 */ /* 0x000fe20008400000 */
[----:B------:R-:W-:Y:S02]  /*19330*/  ULDC.64 UR6, c[0x0][0x628] ;  /* 0x00018a0000067ab9 */ /* 0x000fe40000000a00 */
[----:B------:R-:W0:Y:S08]  /*19340*/  F2I.U32.TRUNC.NTZ R3, R3 ;  /* 0x0000000300037305 */ /* 0x000e30000020f000 */
[----:B------:R-:W2:Y:S01]  /*19350*/  F2I.U32.TRUNC.NTZ R11, R11 ;  /* 0x0000000b000b7305 */ /* 0x000ea2000020f000 */
[----:B0-----:R-:W-:-:S02]  /*19360*/  IMAD.MOV R5, RZ, RZ, -R3 ;  /* 0x000000ffff057224 */ /* 0x001fc400078e0a03 */
[----:B------:R-:W-:Y:S02]  /*19370*/  IMAD.MOV.U32 R3, RZ, RZ, R15 ;  /* 0x000000ffff037224 */ /* 0x000fe400078e000f */
[----:B-1----:R-:W-:Y:S02]  /*19380*/  IMAD R9, R4, R5, R9 ;  /* 0x0000000504097224 */ /* 0x002fe400078e0209 */
[----:B--2---:R-:W-:-:S04]  /*19390*/  IMAD.MOV R4, RZ, RZ, -R11 ;  /* 0x000000ffff047224 */ /* 0x004fc800078e0a0b */
[----:B---3--:R-:W-:Y:S01]  /*193a0*/  @P0 IMAD R9, R13, R4, R2 ;  /* 0x000000040d090224 */ /* 0x008fe200078e0202 */
[----:B------:R-:W-:Y:S01]  /*193b0*/  ISETP.NE.U32.AND P0, PT, RZ, UR6, PT ;  /* 0x00000006ff007c0c */ /* 0x000fe2000bf05070 */
[----:B------:R-:W-:-:S03]  /*193c0*/  IMAD.MOV.U32 R2, RZ, RZ, R12 ;  /* 0x000000ffff027224 */ /* 0x000fc600078e000c */
[----:B------:R-:W-:-:S13]  /*193d0*/  ISETP.NE.AND.EX P0, PT, RZ, UR7, PT, P0 ;  /* 0x00000007ff007c0c */ /* 0x000fda000bf05300 */
[----:B------:R-:W-:Y:S05]  /*193e0*/  @!P0 BRA `(.L_x_561) ;  /* 0x0000000000288947 */ /* 0x000fea0003800000 */
[----:B------:R-:W-:Y:S02]  /*193f0*/  ULDC UR8, c[0x0][0x634] ;  /* 0x00018d0000087ab9 */ /* 0x000fe40000000800 */
[----:B------:R-:W-:-:S05]  /*19400*/  IADD3 R3, P0, R12, UR8, RZ ;  /* 0x000000080c037c10 */ /* 0x000fca000ff1e0ff */
[----:B------:R-:W-:-:S04]  /*19410*/  IMAD.X R11, RZ, RZ, R15, P0 ;  /* 0x000000ffff0b7224 */ /* 0x000fc800000e060f */
[----:B------:R-:W-:-:S04]  /*19420*/  IMAD.WIDE.U32 R4, R11, UR6, RZ ;  /* 0x000000060b047c25 */ /* 0x000fc8000f8e00ff */
[----:B------:R-:W-:-:S04]  /*19430*/  IMAD.WIDE.U32 R4, P0, R3, UR7, R4 ;  /* 0x0000000703047c25 */ /* 0x000fc8000f800004 */
[----:B------:R-:W-:-:S04]  /*19440*/  IMAD.WIDE.U32 R2, R3, UR6, RZ ;  /* 0x0000000603027c25 */ /* 0x000fc8000f8e00ff */
[----:B------:R-:W-:Y:S01]  /*19450*/  IMAD.MOV.U32 R2, RZ, RZ, R5 ;  /* 0x000000ffff027224 */ /* 0x000fe200078e0005 */
[----:B------:R-:W-:Y:S01]  /*19460*/  IADD3 RZ, P1, R3, R4, RZ ;  /* 0x0000000403ff7210 */ /* 0x000fe20007f3e0ff */
[----:B------:R-:W-:-:S04]  /*19470*/  IMAD.X R3, RZ, RZ, RZ, P0 ;  /* 0x000000ffff037224 */ /* 0x000fc800000e06ff */
[----:B------:R-:W-:-:S08]  /*19480*/  IMAD.WIDE.U32.X R2, R11, UR7, R2, P1 ;  /* 0x000000070b027c25 */ /* 0x000fd000088e0402 */
.L_x_561:
[--C-:B------:R-:W-:Y:S01]  /*19490*/  SHF.R.U64 R11, R2, UR9, R3.reuse ;  /* 0x00000009020b7c19 */ /* 0x100fe20008001203 */
[----:B------:R-:W-:Y:S01]  /*194a0*/  ULDC.64 UR6, c[0x0][0x620] ;  /* 0x0001880000067ab9 */ /* 0x000fe20000000a00 */
[----:B------:R-:W-:Y:S01]  /*194b0*/  SHF.R.U32.HI R2, RZ, UR9, R3 ;  /* 0x00000009ff027c19 */ /* 0x000fe20008011603 */
[----:B------:R-:W-:Y:S01]  /*194c0*/  IMAD.MOV.U32 R3, RZ, RZ, R15 ;  /* 0x000000ffff037224 */ /* 0x000fe200078e000f */
[----:B------:R-:W-:Y:S01]  /*194d0*/  IADD3 R13, P0, RZ, -R11, RZ ;  /* 0x8000000bff0d7210 */ /* 0x000fe20007f1e0ff */
[----:B------:R-:W-:-:S04]  /*194e0*/  ULDC.64 UR8, c[0x0][0x640] ;  /* 0x0001900000087ab9 */ /* 0x000fc80000000a00 */
[----:B------:R-:W-:Y:S01]  /*194f0*/  IMAD.X R2, RZ, RZ, ~R2, P0 ;  /* 0x000000ffff027224 */ /* 0x000fe200000e0e02 */
[----:B------:R-:W-:-:S03]  /*19500*/  ISETP.NE.U32.AND P0, PT, RZ, UR8, PT ;  /* 0x00000008ff007c0c */ /* 0x000fc6000bf05070 */
[----:B------:R-:W-:Y:S01]  /*19510*/  IMAD R2, R2, UR6, RZ ;  /* 0x0000000602027c24 */ /* 0x000fe2000f8e02ff */
[----:B------:R-:W-:-:S03]  /*19520*/  ISETP.NE.AND.EX P0, PT, RZ, UR9, PT, P0 ;  /* 0x00000009ff007c0c */ /* 0x000fc6000bf05300 */
[----:B------:R-:W-:Y:S02]  /*19530*/  IMAD R5, R13, UR7, R2 ;  /* 0x000000070d057c24 */ /* 0x000fe4000f8e0202 */
[----:B------:R-:W-:-:S04]  /*19540*/  IMAD.MOV.U32 R2, RZ, RZ, R12 ;  /* 0x000000ffff027224 */ /* 0x000fc800078e000c */
[----:B------:R-:W-:Y:S01]  /*19550*/  IMAD.WIDE.U32 R2, R13, UR6, R2 ;  /* 0x000000060d027c25 */ /* 0x000fe2000f8e0002 */
[----:B------:R-:W-:-:S03]  /*19560*/  ULDC UR6, c[0x0][0x618] ;  /* 0x0001860000067ab9 */ /* 0x000fc60000000800 */
[----:B------:R-:W-:-:S05]  /*19570*/  IMAD.IADD R3, R3, 0x1, R5 ;  /* 0x0000000103037824 */ /* 0x000fca00078e0205 */
[--C-:B------:R-:W-:Y:S02]  /*19580*/  SHF.R.U64 R12, R2, UR6, R3.reuse ;  /* 0x00000006020c7c19 */ /* 0x100fe40008001203 */
[----:B------:R-:W-:Y:S01]  /*19590*/  SHF.R.U32.HI R3, RZ, UR6, R3 ;  /* 0x00000006ff037c19 */ /* 0x000fe20008011603 */
[----:B------:R-:W-:-:S03]  /*195a0*/  ULDC UR6, c[0x0][0x608] ;  /* 0x0001820000067ab9 */ /* 0x000fc60000000800 */
[--C-:B------:R-:W-:Y:S02]  /*195b0*/  SHF.R.U64 R13, R12, UR6, R3.reuse ;  /* 0x000000060c0d7c19 */ /* 0x100fe40008001203 */
[----:B------:R-:W-:Y:S01]  /*195c0*/  SHF.R.U32.HI R2, RZ, UR6, R3 ;  /* 0x00000006ff027c19 */ /* 0x000fe20008011603 */
[----:B------:R-:W-:-:S03]  /*195d0*/  ULDC UR6, c[0x0][0x658] ;  /* 0x0001960000067ab9 */ /* 0x000fc60000000800 */
[--C-:B------:R-:W-:Y:S02]  /*195e0*/  SHF.R.U64 R14, R13, UR6, R2.reuse ;  /* 0x000000060d0e7c19 */ /* 0x100fe40008001202 */
[----:B------:R-:W-:-:S03]  /*195f0*/  SHF.R.U32.HI R15, RZ, UR6, R2 ;  /* 0x00000006ff0f7c19 */ /* 0x000fc60008011602 */
[----:B------:R-:W-:Y:S02]  /*19600*/  IMAD.MOV.U32 R2, RZ, RZ, R14 ;  /* 0x000000ffff027224 */ /* 0x000fe400078e000e */
[----:B------:R-:W-:Y:S01]  /*19610*/  IMAD.MOV.U32 R3, RZ, RZ, R15 ;  /* 0x000000ffff037224 */ /* 0x000fe200078e000f */
[----:B------:R-:W-:Y:S06]  /*19620*/  @!P0 BRA `(.L_x_562) ;  /* 0x0000000000288947 */ /* 0x000fec0003800000 */
        /* <DEDUP_REMOVED lines=10> */
.L_x_562:
[----:B------:R-:W-:Y:S01]  /*196d0*/  ULDC UR6, c[0x0][0x648] ;  /* 0x0001920000067ab9 */ /* 0x000fe20000000800 */
[----:B------:R-:W-:Y:S01]  /*196e0*/  LOP3.LUT R13, R13, UR18, RZ, 0xc0, !PT ;  /* 0x000000120d0d7c12 */ /* 0x000fe2000f8ec0ff */
[----:B------:R-:W-:Y:S01]  /*196f0*/  UISETP.NE.AND UP0, UPT, UR39, URZ, UPT ;  /* 0x0000003f2700728c */ /* 0x000fe2000bf05270 */
[----:B------:R-:W-:Y:S01]  /*19700*/  SHF.R.U64 R2, R2, UR6, R3 ;  /* 0x0000000602027c19 */ /* 0x000fe20008001203 */
[----:B------:R-:W-:-:S04]  /*19710*/  ULDC UR6, c[0x0][0x638] ;  /* 0x00018e0000067ab9 */ /* 0x000fc80000000800 */
[----:B------:R-:W-:Y:S01]  /*19720*/  IMAD.MOV R3, RZ, RZ, -R2 ;  /* 0x000000ffff037224 */ /* 0x000fe200078e0a02 */
[----:B------:R-:W-:Y:S01]  /*19730*/  PLOP3.LUT P0, PT, PT, PT, UP0, 0x40, 0x0 ;  /* 0x000000000000781c */ /* 0x000fe20003f0e808 */
[----:B------:R-:W-:Y:S01]  /*19740*/  IMAD R4, R2, UR5, R13 ;  /* 0x0000000502047c24 */ /* 0x000fe2000f8e020d */
[----:B------:R-:W-:Y:S01]  /*19750*/  PLOP3.LUT P1, PT, PT, PT, UP0, 0x40, 0x0 ;  /* 0x000000000000781c */ /* 0x000fe20003f2e808 */
[----:B------:R-:W-:Y:S01]  /*19760*/  IMAD R14, R3, UR6, R14 ;  /* 0x00000006030e7c24 */ /* 0x000fe2000f8e020e */
[----:B------:R-:W-:Y:S01]  /*19770*/  ULDC UR6, c[0x0][0x610] ;  /* 0x0001840000067ab9 */ /* 0x000fe20000000800 */
[----:B------:R-:W-:Y:S01]  /*19780*/  LOP3.LUT R3, R12, UR4, RZ, 0xc0, !PT ;  /* 0x000000040c037c12 */ /* 0x000fe2000f8ec0ff */
[----:B------:R-:W-:Y:S01]  /*19790*/  IMAD R9, R4, UR6, R9 ;  /* 0x0000000604097c24 */ /* 0x000fe2000f8e0209 */
[----:B------:R-:W-:Y:S01]  /*197a0*/  ULDC UR6, c[0x0][0x600] ;  /* 0x0001800000067ab9 */ /* 0x000fe20000000800 */
[----:B------:R-:W-:Y:S02]  /*197b0*/  IMAD.MOV.U32 R4, RZ, RZ, 0x1 ;  /* 0x00000001ff047424 */ /* 0x000fe400078e00ff */
[----:B------:R-:W-:-:S05]  /*197c0*/  IMAD R14, R14, UR6, R3 ;  /* 0x000000060e0e7c24 */ /* 0x000fca000f8e0203 */
[----:B------:R-:W-:Y:S02]  /*197d0*/  SEL R3, R14, R9, P0 ;  /* 0x000000090e037207 */ /* 0x000fe40000000000 */
[----:B------:R-:W-:-:S07]  /*197e0*/  SEL R2, R9, R14, P1 ;  /* 0x0000000e09027207 */ /* 0x000fce0000800000 */
.L_x_560:
[----:B------:R-:W-:Y:S05]  /*197f0*/  BSYNC B1 ;  /* 0x0000000000017941 */ /* 0x000fea0003800000 */
.L_x_559:
[----:B------:R-:W-:-:S13]  /*19800*/  LOP3.LUT P0, RZ, R4, 0xff, RZ, 0xc0, !PT ;  /* 0x000000ff04ff7812 */ /* 0x000fda000780c0ff */
[----:B------:R-:W-:Y:S05]  /*19810*/  @P0 BRA `(.L_x_563) ;  /* 0xfffffff400140947 */ /* 0x000fea000383ffff */
[----:B------:R-:W-:Y:S05]  /*19820*/  BSYNC B0 ;  /* 0x0000000000007941 */ /* 0x000fea0003800000 */
.L_x_552:
[----:B------:R-:W-:-:S03]  /*19830*/  UMOV UR6, 0xffffffff ;  /* 0xffffffff00067882 */ /* 0x000fc60000000000 */
[----:B------:R-:W-:Y:S05]  /*19840*/  BRA.DIV UR6, `(.L_x_564) ;  /* 0x0000000206d07947 */ /* 0x000fea000b800000 */
[----:B------:R-:W-:-:S13]  /*19850*/  ELECT P6, URZ, PT ;  /* 0x00000000003f782f */ /* 0x000fda00038c0000 */
.L_x_576:
[----:B------:R-:W-:Y:S04]  /*19860*/  BSSY B0, `(.L_x_565) ;  /* 0x000001a000007945 */ /* 0x000fe80003800000 */
[----:B------:R-:W-:Y:S05]  /*19870*/  @!P6 BRA `(.L_x_566) ;  /* 0x000000000060e947 */ /* 0x000fea0003800000 */
[----:B------:R-:W-:-:S04]  /*19880*/  ULOP3.LUT UR6, UR38, 0x2, URZ, 0xfc, !UPT ;  /* 0x0000000226067892 */ /* 0x000fc8000f8efc3f */
[----:B------:R-:W-:-:S06]  /*19890*/  UISETP.NE.AND UP0, UPT, UR6, 0x3, UPT ;  /* 0x000000030600788c */ /* 0x000fcc000bf05270 */
[----:B------:R-:W-:-:S13]  /*198a0*/  PLOP3.LUT P0, PT, PT, PT, UP0, 0x80, 0x0 ;  /* 0x000000000000781c */ /* 0x000fda0003f0f008 */
[----:B------:R-:W-:Y:S05]  /*198b0*/  @!P0 BRA `(.L_x_567) ;  /* 0x0000000000048947 */ /* 0x000fea0003800000 */
[----:B------:R-:W-:Y:S01]  /*198c0*/  BPT.TRAP 0x1 ;  /* 0x000000040000795c */ /* 0x000fe20000300000 */
.L_x_567:
[----:B------:R-:W0:Y:S01]  /*198d0*/  S2R R3, SR_CgaCtaId ;  /* 0x0000000000037919 */ /* 0x000e220000008800 */
[----:B------:R-:W-:-:S04]  /*198e0*/  MOV R2, 0x400 ;  /* 0x0000040000027802 */ /* 0x000fc80000000f00 */
[----:B0-----:R-:W-:Y:S02]  /*198f0*/  LEA R3, R3, R2, 0x18 ;  /* 0x0000000203037211 */ /* 0x001fe400078ec0ff */
[----:B------:R-:W-:-:S03]  /*19900*/  SHF.L.U32 R2, R0, 0x1f, RZ ;  /* 0x0000001f00027819 */ /* 0x000fc600000006ff */
[----:B------:R-:W-:-:S04]  /*19910*/  VIADD R3, R3, 0x10 ;  /* 0x0000001003037836 */ /* 0x000fc80000000000 */
[----:B------:R-:W-:-:S04]  /*19920*/  IMAD R5, R6, 0x8, R3 ;  /* 0x0000000806057824 */ /* 0x000fc800078e0203 */
[----:B------:R-:W0:Y:S02]  /*19930*/  SYNCS.PHASECHK.TRANS64.TRYWAIT P0, [R5+URZ], R2 ;  /* 0x00000002050075a7 */ /* 0x000e24000800017f */
[----:B0-----:R-:W-:Y:S05]  /*19940*/  @!P0 BRA `(.L_x_568) ;  /* 0x0000000000b08947 */ /* 0x001fea0003800000 */
.L_x_577:
[----:B------:R-:W-:-:S05]  /*19950*/  VIADD R6, R6, 0x1 ;  /* 0x0000000106067836 */ /* 0x000fca0000000000 */
[----:B------:R-:W-:-:S04]  /*19960*/  ISETP.NE.AND P0, PT, R6, 0x2, PT ;  /* 0x000000020600780c */ /* 0x000fc80003f05270 */
[----:B0-----:R-:W-:Y:S02]  /*19970*/  SEL R5, RZ, 0x1, P0 ;  /* 0x00000001ff057807 */ /* 0x001fe40000000000 */
[----:B------:R-:W-:Y:S02]  /*19980*/  SEL R6, R6, RZ, P0 ;  /* 0x000000ff06067207 */ /* 0x000fe40000000000 */
[----:B------:R-:W-:-:S03]  /*19990*/  LOP3.LUT R0, R0, R5, RZ, 0x3c, !PT ;  /* 0x0000000500007212 */ /* 0x000fc600078e3cff */
[----:B------:R-:W-:Y:S01]  /*199a0*/  IMAD R3, R6, 0x8, R3 ;  /* 0x0000000806037824 */ /* 0x000fe200078e0203 */
[----:B------:R-:W-:-:S07]  /*199b0*/  SHF.L.U32 R0, R0, 0x1f, RZ ;  /* 0x0000001f00007819 */ /* 0x000fce00000006ff */
.L_x_569:
[----:B0-----:R0:W1:Y:S02]  /*199c0*/  SYNCS.PHASECHK.TRANS64.TRYWAIT P0, [R3+URZ], R0 ;  /* 0x00000000030075a7 */ /* 0x001064000800017f */
[----:B-1----:R-:W-:Y:S05]  /*199d0*/  @!P0 NANOSLEEP.SYNCS 0x989680 ;  /* 0x009896800000895d */ /* 0x002fea0003900000 */
[----:B------:R-:W1:Y:S02]  /*199e0*/  @!P0 SYNCS.PHASECHK.TRANS64 P0, [R3+URZ], R0 ;  /* 0x00000000030085a7 */ /* 0x000e64000800007f */
[----:B-1----:R-:W-:Y:S05]  /*199f0*/  @!P0 BRA `(.L_x_569) ;  /* 0xfffffffc00f08947 */ /* 0x002fea000383ffff */
.L_x_566:
[----:B------:R-:W-:Y:S05]  /*19a00*/  BSYNC B0 ;  /* 0x0000000000007941 */ /* 0x000fea0003800000 */
.L_x_565:
[----:B------:R-:W-:Y:S05]  /*19a10*/  EXIT ;  /* 0x000000000000794d */ /* 0x000fea0003800000 */
.L_x_21:
[----:B--2---:R2:W3:Y:S02]  /*19a20*/  SYNCS.PHASECHK.TRANS64.TRYWAIT P1, [R3+URZ], R2 ;  /* 0x00000002030075a7 */ /* 0x0044e4000802017f */
[----:B---3--:R-:W-:Y:S05]  /*19a30*/  @!P1 NANOSLEEP.SYNCS 0x989680 ;  /* 0x009896800000995d */ /* 0x008fea0003900000 */
[----:B------:R-:W3:Y:S02]  /*19a40*/  @!P1 SYNCS.PHASECHK.TRANS64 P1, [R3+URZ], R2 ;  /* 0x00000002030095a7 */ /* 0x000ee4000802007f */
[----:B---3--:R-:W-:Y:S05]  /*19a50*/  @!P1 BRA `(.L_x_21) ;  /* 0xfffffffc00f09947 */ /* 0x008fea000383ffff */
[----:B------:R-:W-:Y:S05]  /*19a60*/  BRA `(.L_x_20) ;  /* 0xfffffe7c00347947 */ /* 0x000fea000383ffff */
.L_x_26:
[----:B-1----:R1:W2:Y:S02]  /*19a70*/  SYNCS.PHASECHK.TRANS64.TRYWAIT P1, [R3+URZ], R4 ;  /* 0x00000004030075a7 */ /* 0x0022a4000802017f */
[----:B--2---:R-:W-:Y:S05]  /*19a80*/  @!P1 NANOSLEEP.SYNCS 0x989680 ;  /* 0x009896800000995d */ /* 0x004fea0003900000 */
[----:B------:R-:W2:Y:S02]  /*19a90*/  @!P1 SYNCS.PHASECHK.TRANS64 P1, [R3+URZ], R4 ;  /* 0x00000004030095a7 */ /* 0x000ea4000802007f */
[----:B--2---:R-:W-:Y:S05]  /*19aa0*/  @!P1 BRA `(.L_x_26) ;  /* 0xfffffffc00f09947 */ /* 0x004fea000383ffff */
[----:B------:R-:W-:Y:S05]  /*19ab0*/  BRA `(.L_x_25) ;  /* 0xfffffea000f47947 */ /* 0x000fea000383ffff */
.L_x_553:
[----:B------:R-:W-:Y:S01]  /*19ac0*/  BSSY B1, `(.L_x_570) ;  /* 0x0000006000017945 */ /* 0x000fe20003800000 */
[----:B------:R-:W-:-:S07]  /*19ad0*/  IMAD.MOV.U32 R15, RZ, RZ, -0x1 ;  /* 0xffffffffff0f7424 */ /* 0x000fce00078e00ff */
[----:B------:R-:W-:Y:S05]  /*19ae0*/  WARPSYNC.COLLECTIVE R15, `(.L_x_571) ;  /* 0x000000000f0c7348 */ /* 0x000fea0003c00000 */
[----:B------:R-:W-:Y:S02]  /*19af0*/  ELECT P6, UR62, PT ;  /* 0x00000000003e782f */ /* 0x000fe400038c0000 */
[----:B------:R-:W-:Y:S01]  /*19b00*/  MOV R14, UR62 ;  /* 0x0000003e000e7c02 */ /* 0x000fe20008000f00 */
[----:B------:R-:W-:Y:S10]  /*19b10*/  ENDCOLLECTIVE ;  /* 0x000000000000791b */ /* 0x000ff40003800000 */
.L_x_571:
[----:B------:R-:W-:Y:S05]  /*19b20*/  BSYNC B1 ;  /* 0x0000000000017941 */ /* 0x000fea0003800000 */
.L_x_570:
[----:B------:R-:W-:Y:S05]  /*19b30*/  BRA `(.L_x_572) ;  /* 0xfffffff000587947 */ /* 0x000fea000383ffff */
.L_x_556:
[----:B0-----:R0:W1:Y:S02]  /*19b40*/  SYNCS.PHASECHK.TRANS64.TRYWAIT P0, [R18+URZ+0x10], R13 ;  /* 0x0000100d120075a7 */ /* 0x001064000800017f */
[----:B-1----:R-:W-:Y:S05]  /*19b50*/  @!P0 NANOSLEEP.SYNCS 0x989680 ;  /* 0x009896800000895d */ /* 0x002fea0003900000 */
[----:B------:R-:W1:Y:S02]  /*19b60*/  @!P0 SYNCS.PHASECHK.TRANS64 P0, [R18+URZ+0x10], R13 ;  /* 0x0000100d120085a7 */ /* 0x000e64000800007f */
[----:B-1----:R-:W-:Y:S05]  /*19b70*/  @!P0 BRA `(.L_x_556) ;  /* 0xfffffffc00f08947 */ /* 0x002fea000383ffff */
[----:B------:R-:W-:Y:S05]  /*19b80*/  BRA `(.L_x_573) ;  /* 0xfffffff000887947 */ /* 0x000fea000383ffff */
.L_x_564:
[----:B------:R-:W-:Y:S01]  /*19b90*/  BSSY B0, `(.L_x_574) ;  /* 0x0000006000007945 */ /* 0x000fe20003800000 */
[----:B------:R-:W-:-:S07]  /*19ba0*/  IMAD.MOV.U32 R15, RZ, RZ, -0x1 ;  /* 0xffffffffff0f7424 */ /* 0x000fce00078e00ff */
[----:B------:R-:W-:Y:S05]  /*19bb0*/  WARPSYNC.COLLECTIVE R15, `(.L_x_575) ;  /* 0x000000000f0c7348 */ /* 0x000fea0003c00000 */
[----:B------:R-:W-:Y:S02]  /*19bc0*/  ELECT P6, UR62, PT ;  /* 0x00000000003e782f */ /* 0x000fe400038c0000 */
[----:B------:R-:W-:Y:S01]  /*19bd0*/  MOV R14, UR62 ;  /* 0x0000003e000e7c02 */ /* 0x000fe20008000f00 */
[----:B------:R-:W-:Y:S10]  /*19be0*/  ENDCOLLECTIVE ;  /* 0x000000000000791b */ /* 0x000ff40003800000 */
.L_x_575:
[----:B------:R-:W-:Y:S05]  /*19bf0*/  BSYNC B0 ;  /* 0x0000000000007941 */ /* 0x000fea0003800000 */
.L_x_574:
[----:B------:R-:W-:Y:S05]  /*19c00*/  BRA `(.L_x_576) ;  /* 0xfffffffc00147947 */ /* 0x000fea000383ffff */
.L_x_568:
[----:B0-----:R0:W1:Y:S02]  /*19c10*/  SYNCS.PHASECHK.TRANS64.TRYWAIT P0, [R5+URZ], R2 ;  /* 0x00000002050075a7 */ /* 0x001064000800017f */
[----:B-1----:R-:W-:Y:S05]  /*19c20*/  @!P0 NANOSLEEP.SYNCS 0x989680 ;  /* 0x009896800000895d */ /* 0x002fea0003900000 */
[----:B------:R-:W1:Y:S02]  /*19c30*/  @!P0 SYNCS.PHASECHK.TRANS64 P0, [R5+URZ], R2 ;  /* 0x00000002050085a7 */ /* 0x000e64000800007f */
[----:B-1----:R-:W-:Y:S05]  /*19c40*/  @!P0 BRA `(.L_x_568) ;  /* 0xfffffffc00f08947 */ /* 0x002fea000383ffff */
[----:B------:R-:W-:Y:S05]  /*19c50*/  BRA `(.L_x_577) ;  /* 0xfffffffc003c7947 */ /* 0x000fea000383ffff */
.L_x_578:
[----:B------:R-:W-:-:S00]  /*19c60*/  BRA `(.L_x_578) ;  /* 0xfffffffc00fc7947 */ /* 0x000fc0000383ffff */
[----:B------:R-:W-:-:S00]  /*19c70*/  NOP ;  /* 0x0000000000007918 */ /* 0x000fc00000000000 */
        /* <DEDUP_REMOVED lines=8> */
.L_x_579:


//--------------------- .nv.global.init           --------------------------
	.section	.nv.global.init,"aw",@progbits
.nv.global.init:
	.type		$str$22,@object
	.size		$str$22,($str$23 - $str$22)
$str$22:
        /*0000*/ 	.byte	0x6b, 0x5f, 0x74, 0x69, 0x6c, 0x65, 0x5f, 0x63, 0x6f, 0x75, 0x6e, 0x74, 0x20, 0x3e, 0x3d, 0x20
        /*0010*/ 	.byte	0x31, 0x00
	.type		$str$23,@object
	.size		$str$23,(__unnamed_1 - $str$23)
$str$23:
        /*0012*/ 	.byte	0x2f, 0x74, 0x6d, 0x70, 0x2f, 0x63, 0x75, 0x74, 0x6c, 0x61, 0x73, 0x73, 0x5f, 0x73, 0x77, 0x65
        /*0022*/ 	.byte	0x65, 0x70, 0x5f, 0x73, 0x72, 0x63, 0x2f, 0x69, 0x6e, 0x63, 0x6c, 0x75, 0x64, 0x65, 0x2f, 0x63
        /*0032*/ 	.byte	0x75, 0x74, 0x6c, 0x61, 0x73, 0x73, 0x2f, 0x67, 0x65, 0x6d, 0x6d, 0x2f, 0x63, 0x6f, 0x6c, 0x6c
        /*0042*/ 	.byte	0x65, 0x63, 0x74, 0x69, 0x76, 0x65, 0x2f, 0x73, 0x6d, 0x39, 0x30, 0x5f, 0x6d, 0x6d, 0x61, 0x5f
        /*0052*/ 	.byte	0x74, 0x6d, 0x61, 0x5f, 0x67, 0x6d, 0x6d, 0x61, 0x5f, 0x73, 0x73, 0x5f, 0x77, 0x61, 0x72, 0x70
        /*0062*/ 	.byte	0x73, 0x70, 0x65, 0x63, 0x69, 0x61, 0x6c, 0x69, 0x7a, 0x65, 0x64, 0x2e, 0x68, 0x70, 0x70, 0x00
	.type		__unnamed_1,@object
	.size		__unnamed_1,(.L_0 - __unnamed_1)
__unnamed_1:
        /* <DEDUP_REMOVED lines=174> */
.L_0:


//--------------------- .nv.shared._ZN7cutlass13device_kernelINS_4gemm6kernel13GemmUniversalIN4cute5tupleIJiiiiEEENS1_10collective13CollectiveMmaINS1_34MainloopSm90TmaGmmaWarpSpecializedILi2ENS5_IJNS4_1CILi2EEENSA_ILi1EEESC_EEENS1_35KernelTmaWarpSpecializedCooperativeEEENS5_IJNSA_ILi512EEENSA_ILi128EEESH_EEEaNS5_IJlSC_lEEEaSJ_NS4_8TiledMMAINS4_8MMA_AtomIJNS4_4SM904GMMA27MMA_64x128x32_S32S8S8_SS_TNEEEENS4_6LayoutISD_NS5_IJSC_NSA_ILi0EEESR_EEEEENS5_IJNS4_10UnderscoreESU_SU_EEEEENS4_13SM90_TMA_LOADENS4_14ComposedLayoutINS4_7SwizzleILi3ELi4ELi3EEENS4_18smem_ptr_flag_bitsILi8EEENSQ_INS5_IJNSA_ILi8EEESH_EEENS5_IJSH_SC_EEEEEEEvNS4_8identityENS4_23SM90_TMA_LOAD_MULTICASTES17_vS18_EENS_8epilogue10collective6detail29Sm90TmaWarpSpecializedAdapterINS1C_15DefaultEpilogueIaSJ_SJ_NS1B_6thread17LinearCombinationIaLi1EiiLNS1G_9ScaleType4KindE0ELNS_15FloatRoundStyleE2EaEENS1_15EpilogueDefaultEEEEEvvEEEEvNT_6ParamsE --------------------------
	.section	.nv.shared._ZN7cutlass13device_kernelINS_4gemm6kernel13GemmUniversalIN4cute5tupleIJiiiiEEENS1_10collective13CollectiveMmaINS1_34MainloopSm90TmaGmmaWarpSpecializedILi2ENS5_IJNS4_1CILi2EEENSA_ILi1EEESC_EEENS1_35KernelTmaWarpSpecializedCooperativeEEENS5_IJNSA_ILi512EEENSA_ILi128EEESH_EEEaNS5_IJlSC_lEEEaSJ_NS4_8TiledMMAINS4_8MMA_AtomIJNS4_4SM904GMMA27MMA_64x128x32_S32S8S8_SS_TNEEEENS4_6LayoutISD_NS5_IJSC_NSA_ILi0EEESR_EEEEENS5_IJNS4_10UnderscoreESU_SU_EEEEENS4_13SM90_TMA_LOADENS4_14ComposedLayoutINS4_7SwizzleILi3ELi4ELi3EEENS4_18smem_ptr_flag_bitsILi8EEENSQ_INS5_IJNSA_ILi8EEESH_EEENS5_IJSH_SC_EEEEEEEvNS4_8identityENS4_23SM90_TMA_LOAD_MULTICASTES17_vS18_EENS_8epilogue10collective6detail29Sm90TmaWarpSpecializedAdapterINS1C_15DefaultEpilogueIaSJ_SJ_NS1B_6thread17LinearCombinationIaLi1EiiLNS1G_9ScaleType4KindE0ELNS_15FloatRoundStyleE2EaEENS1_15EpilogueDefaultEEEEEvvEEEEvNT_6ParamsE,"aw",@nobits
	.sectionflags	@""
	.align	16
	.zero		1024


//--------------------- .nv.shared.reserved.0     --------------------------
	.section	.nv.shared.reserved.0,"aw",@nobits
	.weak		__nv_reservedSMEM_offset_0_alias
	.size		__nv_reservedSMEM_offset_0_alias, 0, 0
	.other		__nv_reservedSMEM_offset_0_alias,@"STO_CUDA_RESERVED_SHARED STV_DEFAULT"
__nv_reservedSMEM_offset_0_alias:
	.zero		0


//--------------------- .nv.global                --------------------------
	.section	.nv.global,"aw",@nobits
.nv.global:
	.type		_ZN40_INTERNAL_7cc85736_4_k_cu_6dc8e938_110664cute1_E,@object
	.size		_ZN40_INTERNAL_7cc85736_4_k_cu_6dc8e938_110664cute1_E,(_ZN40_INTERNAL_7cc85736_4_k_cu_6dc8e938_110664cuda3std3__45__cpo6cbeginE - _ZN40_INTERNAL_7cc85736_4_k_cu_6dc8e938_110664cute1_E)
_ZN40_INTERNAL_7cc85736_4_k_cu_6dc8e938_110664cute1_E:
	.zero		1
	.type		_ZN40_INTERNAL_7cc85736_4_k_cu_6dc8e938_110664cuda3std3__45__cpo6cbeginE,@object
	.size		_ZN40_INTERNAL_7cc85736_4_k_cu_6dc8e938_110664cuda3std3__45__cpo6cbeginE,(_ZN40_INTERNAL_7cc85736_4_k_cu_6dc8e938_110664cuda3std3__48in_placeE - _ZN40_INTERNAL_7cc85736_4_k_cu_6dc8e938_110664cuda3std3__45__cpo6cbeginE)
_ZN40_INTERNAL_7cc85736_4_k_cu_6dc8e938_110664cuda3std3__45__cpo6cbeginE:
	.zero		1
	.type		_ZN40_INTERNAL_7cc85736_4_k_cu_6dc8e938_110664cuda3std3__48in_placeE,@object
	.size		_ZN40_INTERNAL_7cc85736_4_k_cu_6dc8e938_110664cuda3std3__48in_placeE,(_ZN40_INTERNAL_7cc85736_4_k_cu_6dc8e938_110664cuda3std6ranges3__45__cpo9iter_moveE - _ZN40_INTERNAL_7cc85736_4_k_cu_6dc8e938_110664cuda3std3__48in_placeE)
_ZN40_INTERNAL_7cc85736_4_k_cu_6dc8e938_110664cuda3std3__48in_placeE:
	.zero		1
	.type		_ZN40_INTERNAL_7cc85736_4_k_cu_6dc8e938_110664cuda3std6ranges3__45__cpo9iter_moveE,@object
	.size		_ZN40_INTERNAL_7cc85736_4_k_cu_6dc8e938_110664cuda3std6ranges3__45__cpo9iter_moveE,(_ZN40_INTERNAL_7cc85736_4_k_cu_6dc8e938_110664cuda3std3__45__cpo5beginE - _ZN40_INTERNAL_7cc85736_4_k_cu_6dc8e938_110664cuda3std6ranges3__45__cpo9iter_moveE)
_ZN40_INTERNAL_7cc85736_4_k_cu_6dc8e938_110664cuda3std6ranges3__45__cpo9iter_moveE:
	.zero		1
	.type		_ZN40_INTERNAL_7cc85736_4_k_cu_6dc8e938_110664cuda3std3__45__cpo5beginE,@object
	.size		_ZN40_INTERNAL_7cc85736_4_k_cu_6dc8e938_110664cuda3std3__45__cpo5beginE,(_ZN40_INTERNAL_7cc85736_4_k_cu_6dc8e938_110664cuda3std3__442_GLOBAL__N__7cc85736_4_k_cu_6dc8e938_110666ignoreE - _ZN40_INTERNAL_7cc85736_4_k_cu_6dc8e938_110664cuda3std3__45__cpo5beginE)
_ZN40_INTERNAL_7cc85736_4_k_cu_6dc8e938_110664cuda3std3__45__cpo5beginE:
	.zero		1
	.type		_ZN40_INTERNAL_7cc85736_4_k_cu_6dc8e938_110664cuda3std3__442_GLOBAL__N__7cc85736_4_k_cu_6dc8e938_110666ignoreE,@object
	.size		_ZN40_INTERNAL_7cc85736_4_k_cu_6dc8e938_110664cuda3std3__442_GLOBAL__N__7cc85736_4_k_cu_6dc8e938_110666ignoreE,(_ZN40_INTERNAL_7cc85736_4_k_cu_6dc8e938_110664cute7productE - _ZN40_INTERNAL_7cc85736_4_k_cu_6dc8e938_110664cuda3std3__442_GLOBAL__N__7cc85736_4_k_cu_6dc8e938_110666ignoreE)
_ZN40_INTERNAL_7cc85736_4_k_cu_6dc8e938_110664cuda3std3__442_GLOBAL__N__7cc85736_4_k_cu_6dc8e938_110666ignoreE:
	.zero		1
	.type		_ZN40_INTERNAL_7cc85736_4_k_cu_6dc8e938_110664cute7productE,@object
	.size		_ZN40_INTERNAL_7cc85736_4_k_cu_6dc8e938_110664cute7productE,(_ZN40_INTERNAL_7cc85736_4_k_cu_6dc8e938_110664cuda3std3__45__cpo3endE - _ZN40_INTERNAL_7cc85736_4_k_cu_6dc8e938_110664cute7productE)
_ZN40_INTERNAL_7cc85736_4_k_cu_6dc8e938_110664cute7productE:
	.zero		1
	.type		_ZN40_INTERNAL_7cc85736_4_k_cu_6dc8e938_110664cuda3std3__45__cpo3endE,@object
	.size		_ZN40_INTERNAL_7cc85736_4_k_cu_6dc8e938_110664cuda3std3__45__cpo3endE,(_ZN40_INTERNAL_7cc85736_4_k_cu_6dc8e938_110664cuda3std3__419piecewise_constructE - _ZN40_INTERNAL_7cc85736_4_k_cu_6dc8e938_110664cuda3std3__45__cpo3endE)
_ZN40_INTERNAL_7cc85736_4_k_cu_6dc8e938_110664cuda3std3__45__cpo3endE:
	.zero		1
	.type		_ZN40_INTERNAL_7cc85736_4_k_cu_6dc8e938_110664cuda3std3__419piecewise_constructE,@object
	.size		_ZN40_INTERNAL_7cc85736_4_k_cu_6dc8e938_110664cuda3std3__419piecewise_constructE,(_ZN40_INTERNAL_7cc85736_4_k_cu_6dc8e938_110664cuda3std3__45__cpo4cendE - _ZN40_INTERNAL_7cc85736_4_k_cu_6dc8e938_110664cuda3std3__419piecewise_constructE)
_ZN40_INTERNAL_7cc85736_4_k_cu_6dc8e938_110664cuda3std3__419piecewise_constructE:
	.zero		1
	.type		_ZN40_INTERNAL_7cc85736_4_k_cu_6dc8e938_110664cuda3std3__45__cpo4cendE,@object
	.size		_ZN40_INTERNAL_7cc85736_4_k_cu_6dc8e938_110664cuda3std3__45__cpo4cendE,(_ZN40_INTERNAL_7cc85736_4_k_cu_6dc8e938_110664cuda3std6ranges3__45__cpo4swapE - _ZN40_INTERNAL_7cc85736_4_k_cu_6dc8e938_110664cuda3std3__45__cpo4cendE)
_ZN40_INTERNAL_7cc85736_4_k_cu_6dc8e938_110664cuda3std3__45__cpo4cendE:
	.zero		1
	.type		_ZN40_INTERNAL_7cc85736_4_k_cu_6dc8e938_110664cuda3std6ranges3__45__cpo4swapE,@object
	.size		_ZN40_INTERNAL_7cc85736_4_k_cu_6dc8e938_110664cuda3std6ranges3__45__cpo4swapE,(.L_8 - _ZN40_INTERNAL_7cc85736_4_k_cu_6dc8e938_110664cuda3std6ranges3__45__cpo4swapE)
_ZN40_INTERNAL_7cc85736_4_k_cu_6dc8e938_110664cuda3std6ranges3__45__cpo4swapE:
	.zero		1
.L_8:


//--------------------- .nv.constant0._ZN7cutlass13device_kernelINS_4gemm6kernel13GemmUniversalIN4cute5tupleIJiiiiEEENS1_10collective13CollectiveMmaINS1_34MainloopSm90TmaGmmaWarpSpecializedILi2ENS5_IJNS4_1CILi2EEENSA_ILi1EEESC_EEENS1_35KernelTmaWarpSpecializedCooperativeEEENS5_IJNSA_ILi512EEENSA_ILi128EEESH_EEEaNS5_IJlSC_lEEEaSJ_NS4_8TiledMMAINS4_8MMA_AtomIJNS4_4SM904GMMA27MMA_64x128x32_S32S8S8_SS_TNEEEENS4_6LayoutISD_NS5_IJSC_NSA_ILi0EEESR_EEEEENS5_IJNS4_10UnderscoreESU_SU_EEEEENS4_13SM90_TMA_LOADENS4_14ComposedLayoutINS4_7SwizzleILi3ELi4ELi3EEENS4_18smem_ptr_flag_bitsILi8EEENSQ_INS5_IJNSA_ILi8EEESH_EEENS5_IJSH_SC_EEEEEEEvNS4_8identityENS4_23SM90_TMA_LOAD_MULTICASTES17_vS18_EENS_8epilogue10collective6detail29Sm90TmaWarpSpecializedAdapterINS1C_15DefaultEpilogueIaSJ_SJ_NS1B_6thread17LinearCombinationIaLi1EiiLNS1G_9ScaleType4KindE0ELNS_15FloatRoundStyleE2EaEENS1_15EpilogueDefaultEEEEEvvEEEEvNT_6ParamsE --------------------------
	.section	.nv.constant0._ZN7cutlass13device_kernelINS_4gemm6kernel13GemmUniversalIN4cute5tupleIJiiiiEEENS1_10collective13CollectiveMmaINS1_34MainloopSm90TmaGmmaWarpSpecializedILi2ENS5_IJNS4_1CILi2EEENSA_ILi1EEESC_EEENS1_35KernelTmaWarpSpecializedCooperativeEEENS5_IJNSA_ILi512EEENSA_ILi128EEESH_EEEaNS5_IJlSC_lEEEaSJ_NS4_8TiledMMAINS4_8MMA_AtomIJNS4_4SM904GMMA27MMA_64x128x32_S32S8S8_SS_TNEEEENS4_6LayoutISD_NS5_IJSC_NSA_ILi0EEESR_EEEEENS5_IJNS4_10UnderscoreESU_SU_EEEEENS4_13SM90_TMA_LOADENS4_14ComposedLayoutINS4_7SwizzleILi3ELi4ELi3EEENS4_18smem_ptr_flag_bitsILi8EEENSQ_INS5_IJNSA_ILi8EEESH_EEENS5_IJSH_SC_EEEEEEEvNS4_8identityENS4_23SM90_TMA_LOAD_MULTICASTES17_vS18_EENS_8epilogue10collective6detail29Sm90TmaWarpSpecializedAdapterINS1C_15DefaultEpilogueIaSJ_SJ_NS1B_6thread17LinearCombinationIaLi1EiiLNS1G_9ScaleType4KindE0ELNS_15FloatRoundStyleE2EaEENS1_15EpilogueDefaultEEEEEvvEEEEvNT_6ParamsE,"a",@progbits
	.sectionflags	@""
	.align	4
.nv.constant0._ZN7cutlass13device_kernelINS_4gemm6kernel13GemmUniversalIN4cute5tupleIJiiiiEEENS1_10collective13CollectiveMmaINS1_34MainloopSm90TmaGmmaWarpSpecializedILi2ENS5_IJNS4_1CILi2EEENSA_ILi1EEESC_EEENS1_35KernelTmaWarpSpecializedCooperativeEEENS5_IJNSA_ILi512EEENSA_ILi128EEESH_EEEaNS5_IJlSC_lEEEaSJ_NS4_8TiledMMAINS4_8MMA_AtomIJNS4_4SM904GMMA27MMA_64x128x32_S32S8S8_SS_TNEEEENS4_6LayoutISD_NS5_IJSC_NSA_ILi0EEESR_EEEEENS5_IJNS4_10UnderscoreESU_SU_EEEEENS4_13SM90_TMA_LOADENS4_14ComposedLayoutINS4_7SwizzleILi3ELi4ELi3EEENS4_18smem_ptr_flag_bitsILi8EEENSQ_INS5_IJNSA_ILi8EEESH_EEENS5_IJSH_SC_EEEEEEEvNS4_8identityENS4_23SM90_TMA_LOAD_MULTICASTES17_vS18_EENS_8epilogue10collective6detail29Sm90TmaWarpSpecializedAdapterINS1C_15DefaultEpilogueIaSJ_SJ_NS1B_6thread17LinearCombinationIaLi1EiiLNS1G_9ScaleType4KindE0ELNS_15FloatRoundStyleE2EaEENS1_15EpilogueDefaultEEEEEvvEEEEvNT_6ParamsE:
	.zero		1664


//--------------------- SYMBOLS --------------------------

	.type		.nv.reservedSmem.offset0,@object
	.size		.nv.reservedSmem.offset0,0x4
	.type		__assertfail,@function
